//
// Generated by NVIDIA NVVM Compiler
//
// Compiler Build ID: CL-36424714
// Cuda compilation tools, release 13.0, V13.0.88
// Based on NVVM 20.0.0
//

.version 9.0
.target sm_100
.address_size 64

	// .globl	_Z9normalizePfS_S_jj
.func  (.param .b64 func_retval0) __internal_accurate_pow
(
	.param .b64 __internal_accurate_pow_param_0
)
;
// _ZZN3cub18CUB_300001_SM_10006detail6reduce28DeviceReduceSingleTileKernelINS2_10policy_hubIdjN4cuda3std3__44plusIdEEE10Policy1000EN6thrust24THRUST_300001_SM_1000_NS10device_ptrIfEEPdjS9_ddNS7_10__identityEEEvT0_T1_T2_T3_T4_T6_E12temp_storage has been demoted
// _ZZN3cub18CUB_300001_SM_10006detail6reduce18DeviceReduceKernelINS2_10policy_hubIdjN4cuda3std3__44plusIdEEE10Policy1000EN6thrust24THRUST_300001_SM_1000_NS10device_ptrIfEEjS9_dNS7_10__identityEEEvT0_PT3_T1_NS0_13GridEvenShareISK_EET2_T4_E12temp_storage has been demoted
// _ZZN3cub18CUB_300001_SM_10006detail6reduce28DeviceReduceSingleTileKernelINS2_10policy_hubIdjN4cuda3std3__44plusIdEEE10Policy1000EPdSC_iS9_ddNS7_10__identityEEEvT0_T1_T2_T3_T4_T6_E12temp_storage has been demoted
// _ZZN3cub18CUB_300001_SM_10006detail6reduce28DeviceReduceSingleTileKernelINS2_10policy_hubIdyN4cuda3std3__44plusIdEEE10Policy1000EN6thrust24THRUST_300001_SM_1000_NS10device_ptrIfEEPdyS9_ddNS7_10__identityEEEvT0_T1_T2_T3_T4_T6_E12temp_storage has been demoted
// _ZZN3cub18CUB_300001_SM_10006detail6reduce18DeviceReduceKernelINS2_10policy_hubIdyN4cuda3std3__44plusIdEEE10Policy1000EN6thrust24THRUST_300001_SM_1000_NS10device_ptrIfEEyS9_dNS7_10__identityEEEvT0_PT3_T1_NS0_13GridEvenShareISK_EET2_T4_E12temp_storage has been demoted
// _ZZN3cub18CUB_300001_SM_10006detail6reduce28DeviceReduceSingleTileKernelINS2_10policy_hubIdyN4cuda3std3__44plusIdEEE10Policy1000EPdSC_iS9_ddNS7_10__identityEEEvT0_T1_T2_T3_T4_T6_E12temp_storage has been demoted
// _ZZN3cub18CUB_300001_SM_10006detail10radix_sort31DeviceRadixSortSingleTileKernelINS1_5radix10policy_hubIjjyE10Policy1000ELNS0_9SortOrderE0EjjyNS1_21identity_decomposer_tEEEvPKT1_PSA_PKT2_PSE_T3_iiT4_E12temp_storage has been demoted
// _ZZN3cub18CUB_300001_SM_10006detail10radix_sort30DeviceRadixSortHistogramKernelINS1_5radix10policy_hubIjjyE10Policy1000ELNS0_9SortOrderE0EjyNS1_21identity_decomposer_tEEEvPT2_PKT1_SA_iiT3_E12temp_storage has been demoted
// _ZZN3cub18CUB_300001_SM_10006detail10radix_sort33DeviceRadixSortExclusiveSumKernelINS1_5radix10policy_hubIjjyE10Policy1000EyEEvPT0_E12temp_storage has been demoted
// _ZZN3cub18CUB_300001_SM_10006detail10radix_sort29DeviceRadixSortOnesweepKernelINS1_5radix10policy_hubIjjyE10Policy1000ELNS0_9SortOrderE0EjjyiiNS1_21identity_decomposer_tEEEvPT5_SB_PT3_PKSC_PT1_PKSG_PT2_PKSK_T4_iiT6_E1s has been demoted
.global .align 1 .b8 _ZN34_INTERNAL_1bbad330_4_k_cu_3d5530c34cuda3std3__45__cpo5beginE[1];
.global .align 1 .b8 _ZN34_INTERNAL_1bbad330_4_k_cu_3d5530c34cuda3std3__45__cpo3endE[1];
.global .align 1 .b8 _ZN34_INTERNAL_1bbad330_4_k_cu_3d5530c34cuda3std3__45__cpo6cbeginE[1];
.global .align 1 .b8 _ZN34_INTERNAL_1bbad330_4_k_cu_3d5530c34cuda3std3__45__cpo4cendE[1];
.global .align 1 .b8 _ZN34_INTERNAL_1bbad330_4_k_cu_3d5530c34cuda3std3__45__cpo6rbeginE[1];
.global .align 1 .b8 _ZN34_INTERNAL_1bbad330_4_k_cu_3d5530c34cuda3std3__45__cpo4rendE[1];
.global .align 1 .b8 _ZN34_INTERNAL_1bbad330_4_k_cu_3d5530c34cuda3std3__45__cpo7crbeginE[1];
.global .align 1 .b8 _ZN34_INTERNAL_1bbad330_4_k_cu_3d5530c34cuda3std3__45__cpo5crendE[1];
.global .align 1 .b8 _ZN34_INTERNAL_1bbad330_4_k_cu_3d5530c34cuda3std3__436_GLOBAL__N__1bbad330_4_k_cu_3d5530c36ignoreE[1];
.global .align 1 .b8 _ZN34_INTERNAL_1bbad330_4_k_cu_3d5530c34cuda3std3__419piecewise_constructE[1];
.global .align 1 .b8 _ZN34_INTERNAL_1bbad330_4_k_cu_3d5530c34cuda3std3__48in_placeE[1];
.global .align 1 .b8 _ZN34_INTERNAL_1bbad330_4_k_cu_3d5530c34cuda3std3__420unreachable_sentinelE[1];
.global .align 1 .b8 _ZN34_INTERNAL_1bbad330_4_k_cu_3d5530c34cuda3std3__47nulloptE[1];
.global .align 1 .b8 _ZN34_INTERNAL_1bbad330_4_k_cu_3d5530c34cuda3std3__48unexpectE[1];
.global .align 1 .b8 _ZN34_INTERNAL_1bbad330_4_k_cu_3d5530c34cuda3std6ranges3__45__cpo4swapE[1];
.global .align 1 .b8 _ZN34_INTERNAL_1bbad330_4_k_cu_3d5530c34cuda3std6ranges3__45__cpo9iter_moveE[1];
.global .align 1 .b8 _ZN34_INTERNAL_1bbad330_4_k_cu_3d5530c34cuda3std6ranges3__45__cpo5beginE[1];
.global .align 1 .b8 _ZN34_INTERNAL_1bbad330_4_k_cu_3d5530c34cuda3std6ranges3__45__cpo3endE[1];
.global .align 1 .b8 _ZN34_INTERNAL_1bbad330_4_k_cu_3d5530c34cuda3std6ranges3__45__cpo6cbeginE[1];
.global .align 1 .b8 _ZN34_INTERNAL_1bbad330_4_k_cu_3d5530c34cuda3std6ranges3__45__cpo4cendE[1];
.global .align 1 .b8 _ZN34_INTERNAL_1bbad330_4_k_cu_3d5530c34cuda3std6ranges3__45__cpo7advanceE[1];
.global .align 1 .b8 _ZN34_INTERNAL_1bbad330_4_k_cu_3d5530c34cuda3std6ranges3__45__cpo9iter_swapE[1];
.global .align 1 .b8 _ZN34_INTERNAL_1bbad330_4_k_cu_3d5530c34cuda3std6ranges3__45__cpo4nextE[1];
.global .align 1 .b8 _ZN34_INTERNAL_1bbad330_4_k_cu_3d5530c34cuda3std6ranges3__45__cpo4prevE[1];
.global .align 1 .b8 _ZN34_INTERNAL_1bbad330_4_k_cu_3d5530c34cuda3std6ranges3__45__cpo4dataE[1];
.global .align 1 .b8 _ZN34_INTERNAL_1bbad330_4_k_cu_3d5530c34cuda3std6ranges3__45__cpo5cdataE[1];
.global .align 1 .b8 _ZN34_INTERNAL_1bbad330_4_k_cu_3d5530c34cuda3std6ranges3__45__cpo4sizeE[1];
.global .align 1 .b8 _ZN34_INTERNAL_1bbad330_4_k_cu_3d5530c34cuda3std6ranges3__45__cpo5ssizeE[1];
.global .align 1 .b8 _ZN34_INTERNAL_1bbad330_4_k_cu_3d5530c34cuda3std6ranges3__45__cpo8distanceE[1];
.global .align 1 .b8 _ZN34_INTERNAL_1bbad330_4_k_cu_3d5530c36thrust24THRUST_300001_SM_1000_NS8cuda_cub3parE[1];
.global .align 1 .b8 _ZN34_INTERNAL_1bbad330_4_k_cu_3d5530c36thrust24THRUST_300001_SM_1000_NS8cuda_cub10par_nosyncE[1];
.global .align 1 .b8 _ZN34_INTERNAL_1bbad330_4_k_cu_3d5530c36thrust24THRUST_300001_SM_1000_NS6system6detail10sequential3seqE[1];
.global .align 1 .b8 _ZN34_INTERNAL_1bbad330_4_k_cu_3d5530c36thrust24THRUST_300001_SM_1000_NS6system3cpp3parE[1];
.global .align 1 .b8 _ZN34_INTERNAL_1bbad330_4_k_cu_3d5530c36thrust24THRUST_300001_SM_1000_NS12placeholders2_1E[1];
.global .align 1 .b8 _ZN34_INTERNAL_1bbad330_4_k_cu_3d5530c36thrust24THRUST_300001_SM_1000_NS12placeholders2_2E[1];
.global .align 1 .b8 _ZN34_INTERNAL_1bbad330_4_k_cu_3d5530c36thrust24THRUST_300001_SM_1000_NS12placeholders2_3E[1];
.global .align 1 .b8 _ZN34_INTERNAL_1bbad330_4_k_cu_3d5530c36thrust24THRUST_300001_SM_1000_NS12placeholders2_4E[1];
.global .align 1 .b8 _ZN34_INTERNAL_1bbad330_4_k_cu_3d5530c36thrust24THRUST_300001_SM_1000_NS12placeholders2_5E[1];
.global .align 1 .b8 _ZN34_INTERNAL_1bbad330_4_k_cu_3d5530c36thrust24THRUST_300001_SM_1000_NS12placeholders2_6E[1];
.global .align 1 .b8 _ZN34_INTERNAL_1bbad330_4_k_cu_3d5530c36thrust24THRUST_300001_SM_1000_NS12placeholders2_7E[1];
.global .align 1 .b8 _ZN34_INTERNAL_1bbad330_4_k_cu_3d5530c36thrust24THRUST_300001_SM_1000_NS12placeholders2_8E[1];
.global .align 1 .b8 _ZN34_INTERNAL_1bbad330_4_k_cu_3d5530c36thrust24THRUST_300001_SM_1000_NS12placeholders2_9E[1];
.global .align 1 .b8 _ZN34_INTERNAL_1bbad330_4_k_cu_3d5530c36thrust24THRUST_300001_SM_1000_NS12placeholders3_10E[1];
.global .align 1 .b8 _ZN34_INTERNAL_1bbad330_4_k_cu_3d5530c36thrust24THRUST_300001_SM_1000_NS3seqE[1];
.global .align 1 .b8 _ZN34_INTERNAL_1bbad330_4_k_cu_3d5530c36thrust24THRUST_300001_SM_1000_NS6deviceE[1];

.visible .entry _Z9normalizePfS_S_jj(
	.param .u64 .ptr .align 1 _Z9normalizePfS_S_jj_param_0,
	.param .u64 .ptr .align 1 _Z9normalizePfS_S_jj_param_1,
	.param .u64 .ptr .align 1 _Z9normalizePfS_S_jj_param_2,
	.param .u32 _Z9normalizePfS_S_jj_param_3,
	.param .u32 _Z9normalizePfS_S_jj_param_4
)
{
	.reg .pred 	%p<2>;
	.reg .b32 	%r<9>;
	.reg .b32 	%f<7>;
	.reg .b64 	%rd<12>;

	ld.param.u64 	%rd1, [_Z9normalizePfS_S_jj_param_0];
	ld.param.u64 	%rd2, [_Z9normalizePfS_S_jj_param_1];
	ld.param.u64 	%rd3, [_Z9normalizePfS_S_jj_param_2];
	ld.param.u32 	%r2, [_Z9normalizePfS_S_jj_param_3];
	ld.param.u32 	%r3, [_Z9normalizePfS_S_jj_param_4];
	mov.u32 	%r4, %tid.x;
	mov.u32 	%r5, %ctaid.x;
	mov.u32 	%r6, %ntid.x;
	mad.lo.s32 	%r1, %r5, %r6, %r4;
	mul.lo.s32 	%r7, %r3, %r2;
	setp.ge.u32 	%p1, %r1, %r7;
	@%p1 bra 	$L__BB0_2;
	cvta.to.global.u64 	%rd4, %rd1;
	cvta.to.global.u64 	%rd5, %rd3;
	cvta.to.global.u64 	%rd6, %rd2;
	mul.wide.u32 	%rd7, %r1, 4;
	add.s64 	%rd8, %rd4, %rd7;
	ld.global.f32 	%f1, [%rd8];
	rem.u32 	%r8, %r1, %r2;
	mul.wide.u32 	%rd9, %r8, 4;
	add.s64 	%rd10, %rd5, %rd9;
	ld.global.f32 	%f2, [%rd10];
	sub.f32 	%f3, %f1, %f2;
	add.s64 	%rd11, %rd6, %rd9;
	ld.global.f32 	%f4, [%rd11];
	sub.f32 	%f5, %f4, %f2;
	div.rn.f32 	%f6, %f3, %f5;
	st.global.f32 	[%rd8], %f6;
$L__BB0_2:
	ret;

}
	// .globl	_Z15findDistanceMapPfS_S_jj
.visible .entry _Z15findDistanceMapPfS_S_jj(
	.param .u64 .ptr .align 1 _Z15findDistanceMapPfS_S_jj_param_0,
	.param .u64 .ptr .align 1 _Z15findDistanceMapPfS_S_jj_param_1,
	.param .u64 .ptr .align 1 _Z15findDistanceMapPfS_S_jj_param_2,
	.param .u32 _Z15findDistanceMapPfS_S_jj_param_3,
	.param .u32 _Z15findDistanceMapPfS_S_jj_param_4
)
{
	.reg .pred 	%p<15>;
	.reg .b32 	%r<27>;
	.reg .b32 	%f<6>;
	.reg .b64 	%rd<13>;
	.reg .b64 	%fd<18>;

	ld.param.u64 	%rd1, [_Z15findDistanceMapPfS_S_jj_param_0];
	ld.param.u64 	%rd2, [_Z15findDistanceMapPfS_S_jj_param_1];
	ld.param.u64 	%rd3, [_Z15findDistanceMapPfS_S_jj_param_2];
	ld.param.u32 	%r5, [_Z15findDistanceMapPfS_S_jj_param_3];
	ld.param.u32 	%r6, [_Z15findDistanceMapPfS_S_jj_param_4];
	mov.u32 	%r7, %ctaid.x;
	mov.u32 	%r8, %ntid.x;
	mov.u32 	%r9, %tid.x;
	mad.lo.s32 	%r1, %r7, %r8, %r9;
	mul.lo.s32 	%r10, %r6, %r5;
	setp.ge.u32 	%p1, %r1, %r10;
	@%p1 bra 	$L__BB1_9;
	cvta.to.global.u64 	%rd4, %rd1;
	cvta.to.global.u64 	%rd5, %rd2;
	mul.wide.s32 	%rd6, %r1, 4;
	add.s64 	%rd7, %rd4, %rd6;
	ld.global.f32 	%f2, [%rd7];
	rem.u32 	%r11, %r1, %r5;
	mul.wide.u32 	%rd8, %r11, 4;
	add.s64 	%rd9, %rd5, %rd8;
	ld.global.f32 	%f3, [%rd9];
	sub.f32 	%f1, %f2, %f3;
	cvt.f64.f32 	%fd1, %f1;
	{
	.reg .b32 %temp; 
	mov.b64 	{%temp, %r2}, %fd1;
	}
	mov.f64 	%fd9, 0d4000000000000000;
	{
	.reg .b32 %temp; 
	mov.b64 	{%temp, %r12}, %fd9;
	}
	and.b32  	%r4, %r12, 2146435072;
	setp.eq.s32 	%p2, %r4, 1062207488;
	abs.f64 	%fd2, %fd1;
	{ // callseq 0, 0
	.param .b64 param0;
	st.param.f64 	[param0], %fd2;
	.param .b64 retval0;
	call.uni (retval0), 
	__internal_accurate_pow, 
	(
	param0
	);
	ld.param.f64 	%fd10, [retval0];
	} // callseq 0
	setp.lt.s32 	%p3, %r2, 0;
	neg.f64 	%fd12, %fd10;
	selp.f64 	%fd13, %fd12, %fd10, %p2;
	selp.f64 	%fd17, %fd13, %fd10, %p3;
	setp.neu.f32 	%p4, %f1, 0f00000000;
	@%p4 bra 	$L__BB1_3;
	setp.eq.s32 	%p5, %r4, 1062207488;
	selp.b32 	%r13, %r2, 0, %p5;
	setp.lt.s32 	%p6, %r12, 0;
	or.b32  	%r14, %r13, 2146435072;
	selp.b32 	%r15, %r14, %r13, %p6;
	mov.b32 	%r16, 0;
	mov.b64 	%fd17, {%r16, %r15};
$L__BB1_3:
	add.f64 	%fd14, %fd1, 0d4000000000000000;
	{
	.reg .b32 %temp; 
	mov.b64 	{%temp, %r17}, %fd14;
	}
	and.b32  	%r18, %r17, 2146435072;
	setp.ne.s32 	%p7, %r18, 2146435072;
	@%p7 bra 	$L__BB1_8;
	setp.num.f32 	%p8, %f1, %f1;
	@%p8 bra 	$L__BB1_6;
	mov.f64 	%fd15, 0d4000000000000000;
	add.rn.f64 	%fd17, %fd1, %fd15;
	bra.uni 	$L__BB1_8;
$L__BB1_6:
	setp.neu.f64 	%p9, %fd2, 0d7FF0000000000000;
	@%p9 bra 	$L__BB1_8;
	setp.lt.s32 	%p10, %r2, 0;
	setp.eq.s32 	%p11, %r4, 1062207488;
	setp.lt.s32 	%p12, %r12, 0;
	selp.b32 	%r20, 0, 2146435072, %p12;
	and.b32  	%r21, %r12, 2147483647;
	setp.ne.s32 	%p13, %r21, 1071644672;
	or.b32  	%r22, %r20, -2147483648;
	selp.b32 	%r23, %r22, %r20, %p13;
	selp.b32 	%r24, %r23, %r20, %p11;
	selp.b32 	%r25, %r24, %r20, %p10;
	mov.b32 	%r26, 0;
	mov.b64 	%fd17, {%r26, %r25};
$L__BB1_8:
	setp.eq.f32 	%p14, %f1, 0f3F800000;
	cvt.rn.f32.f64 	%f4, %fd17;
	selp.f32 	%f5, 0f3F800000, %f4, %p14;
	cvta.to.global.u64 	%rd10, %rd3;
	add.s64 	%rd12, %rd10, %rd6;
	st.global.f32 	[%rd12], %f5;
$L__BB1_9:
	ret;

}
	// .globl	_Z12findDistancePfS_S_jj
.visible .entry _Z12findDistancePfS_S_jj(
	.param .u64 .ptr .align 1 _Z12findDistancePfS_S_jj_param_0,
	.param .u64 .ptr .align 1 _Z12findDistancePfS_S_jj_param_1,
	.param .u64 .ptr .align 1 _Z12findDistancePfS_S_jj_param_2,
	.param .u32 _Z12findDistancePfS_S_jj_param_3,
	.param .u32 _Z12findDistancePfS_S_jj_param_4
)
{
	.reg .pred 	%p<61>;
	.reg .b32 	%r<87>;
	.reg .b32 	%f<35>;
	.reg .b64 	%rd<28>;
	.reg .b64 	%fd<92>;

	ld.param.u64 	%rd10, [_Z12findDistancePfS_S_jj_param_0];
	ld.param.u64 	%rd11, [_Z12findDistancePfS_S_jj_param_1];
	ld.param.u64 	%rd9, [_Z12findDistancePfS_S_jj_param_2];
	ld.param.u32 	%r28, [_Z12findDistancePfS_S_jj_param_3];
	ld.param.u32 	%r29, [_Z12findDistancePfS_S_jj_param_4];
	cvta.to.global.u64 	%rd1, %rd11;
	cvta.to.global.u64 	%rd2, %rd10;
	mov.u32 	%r30, %tid.x;
	mov.u32 	%r31, %ctaid.x;
	mov.u32 	%r32, %ntid.x;
	mad.lo.s32 	%r1, %r31, %r32, %r30;
	setp.ge.u32 	%p2, %r1, %r29;
	@%p2 bra 	$L__BB2_34;
	setp.eq.s32 	%p3, %r28, 0;
	mov.f32 	%f34, 0f00000000;
	@%p3 bra 	$L__BB2_33;
	mul.lo.s32 	%r2, %r28, %r1;
	mov.f64 	%fd31, 0d4000000000000000;
	{
	.reg .b32 %temp; 
	mov.b64 	{%temp, %r3}, %fd31;
	}
	and.b32  	%r4, %r3, 2146435072;
	setp.eq.s32 	%p4, %r4, 1062207488;
	setp.lt.s32 	%p5, %r3, 0;
	selp.b32 	%r5, 0, 2146435072, %p5;
	and.b32  	%r34, %r3, 2147483647;
	setp.ne.s32 	%p6, %r34, 1071644672;
	and.pred  	%p1, %p4, %p6;
	or.b32  	%r6, %r5, -2147483648;
	and.b32  	%r7, %r28, 3;
	setp.lt.u32 	%p7, %r28, 4;
	mov.f32 	%f34, 0f00000000;
	mov.b32 	%r84, 0;
	@%p7 bra 	$L__BB2_25;
	and.b32  	%r84, %r28, -4;
	neg.s32 	%r83, %r84;
	add.s64 	%rd26, %rd1, 8;
	add.s32 	%r82, %r2, 3;
	mov.f32 	%f34, 0f00000000;
$L__BB2_4:
	setp.lt.s32 	%p8, %r3, 0;
	setp.eq.s32 	%p9, %r4, 1062207488;
	add.s32 	%r13, %r82, -2;
	add.s32 	%r35, %r82, -3;
	mul.wide.u32 	%rd12, %r35, 4;
	add.s64 	%rd13, %rd2, %rd12;
	ld.global.f32 	%f20, [%rd13];
	ld.global.f32 	%f21, [%rd26+-8];
	sub.f32 	%f2, %f20, %f21;
	cvt.f64.f32 	%fd1, %f2;
	{
	.reg .b32 %temp; 
	mov.b64 	{%temp, %r14}, %fd1;
	}
	abs.f64 	%fd2, %fd1;
	{ // callseq 1, 0
	.param .b64 param0;
	st.param.f64 	[param0], %fd2;
	.param .b64 retval0;
	call.uni (retval0), 
	__internal_accurate_pow, 
	(
	param0
	);
	ld.param.f64 	%fd32, [retval0];
	} // callseq 1
	setp.lt.s32 	%p11, %r14, 0;
	neg.f64 	%fd34, %fd32;
	selp.f64 	%fd35, %fd34, %fd32, %p9;
	selp.f64 	%fd36, %fd35, %fd32, %p11;
	setp.eq.f32 	%p12, %f2, 0f00000000;
	selp.b32 	%r36, %r14, 0, %p9;
	or.b32  	%r37, %r36, 2146435072;
	selp.b32 	%r38, %r37, %r36, %p8;
	mov.b32 	%r39, 0;
	mov.b64 	%fd37, {%r39, %r38};
	selp.f64 	%fd87, %fd37, %fd36, %p12;
	add.f64 	%fd38, %fd1, 0d4000000000000000;
	{
	.reg .b32 %temp; 
	mov.b64 	{%temp, %r40}, %fd38;
	}
	and.b32  	%r41, %r40, 2146435072;
	setp.ne.s32 	%p13, %r41, 2146435072;
	@%p13 bra 	$L__BB2_9;
	setp.num.f32 	%p14, %f2, %f2;
	@%p14 bra 	$L__BB2_7;
	mov.f64 	%fd39, 0d4000000000000000;
	add.rn.f64 	%fd87, %fd1, %fd39;
	bra.uni 	$L__BB2_9;
$L__BB2_7:
	setp.neu.f64 	%p15, %fd2, 0d7FF0000000000000;
	@%p15 bra 	$L__BB2_9;
	setp.lt.s32 	%p16, %r14, 0;
	selp.b32 	%r42, %r6, %r5, %p1;
	selp.b32 	%r43, %r42, %r5, %p16;
	mov.b32 	%r44, 0;
	mov.b64 	%fd87, {%r44, %r43};
$L__BB2_9:
	setp.lt.s32 	%p17, %r3, 0;
	setp.eq.s32 	%p18, %r4, 1062207488;
	setp.eq.f32 	%p20, %f2, 0f3F800000;
	selp.f64 	%fd40, 0d3FF0000000000000, %fd87, %p20;
	cvt.f64.f32 	%fd41, %f34;
	add.f64 	%fd42, %fd40, %fd41;
	cvt.rn.f32.f64 	%f3, %fd42;
	mul.wide.u32 	%rd14, %r13, 4;
	add.s64 	%rd15, %rd2, %rd14;
	ld.global.f32 	%f22, [%rd15];
	ld.global.f32 	%f23, [%rd26+-4];
	sub.f32 	%f4, %f22, %f23;
	cvt.f64.f32 	%fd7, %f4;
	{
	.reg .b32 %temp; 
	mov.b64 	{%temp, %r15}, %fd7;
	}
	abs.f64 	%fd8, %fd7;
	{ // callseq 2, 0
	.param .b64 param0;
	st.param.f64 	[param0], %fd8;
	.param .b64 retval0;
	call.uni (retval0), 
	__internal_accurate_pow, 
	(
	param0
	);
	ld.param.f64 	%fd43, [retval0];
	} // callseq 2
	setp.lt.s32 	%p21, %r15, 0;
	neg.f64 	%fd45, %fd43;
	selp.f64 	%fd46, %fd45, %fd43, %p18;
	selp.f64 	%fd47, %fd46, %fd43, %p21;
	setp.eq.f32 	%p22, %f4, 0f00000000;
	selp.b32 	%r45, %r15, 0, %p18;
	or.b32  	%r46, %r45, 2146435072;
	selp.b32 	%r47, %r46, %r45, %p17;
	mov.b32 	%r48, 0;
	mov.b64 	%fd48, {%r48, %r47};
	selp.f64 	%fd88, %fd48, %fd47, %p22;
	add.f64 	%fd49, %fd7, 0d4000000000000000;
	{
	.reg .b32 %temp; 
	mov.b64 	{%temp, %r49}, %fd49;
	}
	and.b32  	%r50, %r49, 2146435072;
	setp.ne.s32 	%p23, %r50, 2146435072;
	@%p23 bra 	$L__BB2_14;
	setp.nan.f32 	%p24, %f4, %f4;
	@%p24 bra 	$L__BB2_13;
	setp.neu.f64 	%p25, %fd8, 0d7FF0000000000000;
	@%p25 bra 	$L__BB2_14;
	setp.lt.s32 	%p26, %r15, 0;
	selp.b32 	%r51, %r6, %r5, %p1;
	selp.b32 	%r52, %r51, %r5, %p26;
	mov.b32 	%r53, 0;
	mov.b64 	%fd88, {%r53, %r52};
	bra.uni 	$L__BB2_14;
$L__BB2_13:
	mov.f64 	%fd50, 0d4000000000000000;
	add.rn.f64 	%fd88, %fd7, %fd50;
$L__BB2_14:
	setp.lt.s32 	%p27, %r3, 0;
	setp.eq.s32 	%p28, %r4, 1062207488;
	setp.eq.f32 	%p30, %f4, 0f3F800000;
	selp.f64 	%fd51, 0d3FF0000000000000, %fd88, %p30;
	cvt.f64.f32 	%fd52, %f3;
	add.f64 	%fd53, %fd51, %fd52;
	cvt.rn.f32.f64 	%f5, %fd53;
	add.s32 	%r54, %r13, 1;
	mul.wide.u32 	%rd16, %r54, 4;
	add.s64 	%rd17, %rd2, %rd16;
	ld.global.f32 	%f24, [%rd17];
	ld.global.f32 	%f25, [%rd26];
	sub.f32 	%f6, %f24, %f25;
	cvt.f64.f32 	%fd13, %f6;
	{
	.reg .b32 %temp; 
	mov.b64 	{%temp, %r16}, %fd13;
	}
	abs.f64 	%fd14, %fd13;
	{ // callseq 3, 0
	.param .b64 param0;
	st.param.f64 	[param0], %fd14;
	.param .b64 retval0;
	call.uni (retval0), 
	__internal_accurate_pow, 
	(
	param0
	);
	ld.param.f64 	%fd54, [retval0];
	} // callseq 3
	setp.lt.s32 	%p31, %r16, 0;
	neg.f64 	%fd56, %fd54;
	selp.f64 	%fd57, %fd56, %fd54, %p28;
	selp.f64 	%fd58, %fd57, %fd54, %p31;
	setp.eq.f32 	%p32, %f6, 0f00000000;
	selp.b32 	%r55, %r16, 0, %p28;
	or.b32  	%r56, %r55, 2146435072;
	selp.b32 	%r57, %r56, %r55, %p27;
	mov.b32 	%r58, 0;
	mov.b64 	%fd59, {%r58, %r57};
	selp.f64 	%fd89, %fd59, %fd58, %p32;
	add.f64 	%fd60, %fd13, 0d4000000000000000;
	{
	.reg .b32 %temp; 
	mov.b64 	{%temp, %r59}, %fd60;
	}
	and.b32  	%r60, %r59, 2146435072;
	setp.ne.s32 	%p33, %r60, 2146435072;
	@%p33 bra 	$L__BB2_19;
	setp.nan.f32 	%p34, %f6, %f6;
	@%p34 bra 	$L__BB2_18;
	setp.neu.f64 	%p35, %fd14, 0d7FF0000000000000;
	@%p35 bra 	$L__BB2_19;
	setp.lt.s32 	%p36, %r16, 0;
	selp.b32 	%r61, %r6, %r5, %p1;
	selp.b32 	%r62, %r61, %r5, %p36;
	mov.b32 	%r63, 0;
	mov.b64 	%fd89, {%r63, %r62};
	bra.uni 	$L__BB2_19;
$L__BB2_18:
	mov.f64 	%fd61, 0d4000000000000000;
	add.rn.f64 	%fd89, %fd13, %fd61;
$L__BB2_19:
	setp.lt.s32 	%p37, %r3, 0;
	setp.eq.s32 	%p38, %r4, 1062207488;
	setp.eq.f32 	%p40, %f6, 0f3F800000;
	selp.f64 	%fd62, 0d3FF0000000000000, %fd89, %p40;
	cvt.f64.f32 	%fd63, %f5;
	add.f64 	%fd64, %fd62, %fd63;
	cvt.rn.f32.f64 	%f7, %fd64;
	mul.wide.u32 	%rd18, %r82, 4;
	add.s64 	%rd19, %rd2, %rd18;
	ld.global.f32 	%f26, [%rd19];
	ld.global.f32 	%f27, [%rd26+4];
	sub.f32 	%f8, %f26, %f27;
	cvt.f64.f32 	%fd19, %f8;
	{
	.reg .b32 %temp; 
	mov.b64 	{%temp, %r17}, %fd19;
	}
	abs.f64 	%fd20, %fd19;
	{ // callseq 4, 0
	.param .b64 param0;
	st.param.f64 	[param0], %fd20;
	.param .b64 retval0;
	call.uni (retval0), 
	__internal_accurate_pow, 
	(
	param0
	);
	ld.param.f64 	%fd65, [retval0];
	} // callseq 4
	setp.lt.s32 	%p41, %r17, 0;
	neg.f64 	%fd67, %fd65;
	selp.f64 	%fd68, %fd67, %fd65, %p38;
	selp.f64 	%fd69, %fd68, %fd65, %p41;
	setp.eq.f32 	%p42, %f8, 0f00000000;
	selp.b32 	%r64, %r17, 0, %p38;
	or.b32  	%r65, %r64, 2146435072;
	selp.b32 	%r66, %r65, %r64, %p37;
	mov.b32 	%r67, 0;
	mov.b64 	%fd70, {%r67, %r66};
	selp.f64 	%fd90, %fd70, %fd69, %p42;
	add.f64 	%fd71, %fd19, 0d4000000000000000;
	{
	.reg .b32 %temp; 
	mov.b64 	{%temp, %r68}, %fd71;
	}
	and.b32  	%r69, %r68, 2146435072;
	setp.ne.s32 	%p43, %r69, 2146435072;
	@%p43 bra 	$L__BB2_24;
	setp.nan.f32 	%p44, %f8, %f8;
	@%p44 bra 	$L__BB2_23;
	setp.neu.f64 	%p45, %fd20, 0d7FF0000000000000;
	@%p45 bra 	$L__BB2_24;
	setp.lt.s32 	%p46, %r17, 0;
	selp.b32 	%r70, %r6, %r5, %p1;
	selp.b32 	%r71, %r70, %r5, %p46;
	mov.b32 	%r72, 0;
	mov.b64 	%fd90, {%r72, %r71};
	bra.uni 	$L__BB2_24;
$L__BB2_23:
	mov.f64 	%fd72, 0d4000000000000000;
	add.rn.f64 	%fd90, %fd19, %fd72;
$L__BB2_24:
	setp.eq.f32 	%p47, %f8, 0f3F800000;
	selp.f64 	%fd73, 0d3FF0000000000000, %fd90, %p47;
	cvt.f64.f32 	%fd74, %f7;
	add.f64 	%fd75, %fd73, %fd74;
	cvt.rn.f32.f64 	%f34, %fd75;
	add.s32 	%r83, %r83, 4;
	add.s64 	%rd26, %rd26, 16;
	add.s32 	%r82, %r82, 4;
	setp.ne.s32 	%p48, %r83, 0;
	@%p48 bra 	$L__BB2_4;
$L__BB2_25:
	setp.eq.s32 	%p49, %r7, 0;
	@%p49 bra 	$L__BB2_33;
	mul.wide.u32 	%rd20, %r84, 4;
	add.s64 	%rd27, %rd1, %rd20;
	add.s32 	%r86, %r84, %r2;
	neg.s32 	%r85, %r7;
$L__BB2_27:
	.pragma "nounroll";
	setp.lt.s32 	%p50, %r3, 0;
	setp.eq.s32 	%p51, %r4, 1062207488;
	mul.wide.u32 	%rd21, %r86, 4;
	add.s64 	%rd22, %rd2, %rd21;
	ld.global.f32 	%f28, [%rd22];
	ld.global.f32 	%f29, [%rd27];
	sub.f32 	%f13, %f28, %f29;
	cvt.f64.f32 	%fd25, %f13;
	{
	.reg .b32 %temp; 
	mov.b64 	{%temp, %r25}, %fd25;
	}
	abs.f64 	%fd26, %fd25;
	{ // callseq 5, 0
	.param .b64 param0;
	st.param.f64 	[param0], %fd26;
	.param .b64 retval0;
	call.uni (retval0), 
	__internal_accurate_pow, 
	(
	param0
	);
	ld.param.f64 	%fd76, [retval0];
	} // callseq 5
	setp.lt.s32 	%p53, %r25, 0;
	neg.f64 	%fd78, %fd76;
	selp.f64 	%fd79, %fd78, %fd76, %p51;
	selp.f64 	%fd80, %fd79, %fd76, %p53;
	setp.eq.f32 	%p54, %f13, 0f00000000;
	selp.b32 	%r73, %r25, 0, %p51;
	or.b32  	%r74, %r73, 2146435072;
	selp.b32 	%r75, %r74, %r73, %p50;
	mov.b32 	%r76, 0;
	mov.b64 	%fd81, {%r76, %r75};
	selp.f64 	%fd91, %fd81, %fd80, %p54;
	add.f64 	%fd82, %fd25, 0d4000000000000000;
	{
	.reg .b32 %temp; 
	mov.b64 	{%temp, %r77}, %fd82;
	}
	and.b32  	%r78, %r77, 2146435072;
	setp.ne.s32 	%p55, %r78, 2146435072;
	@%p55 bra 	$L__BB2_32;
	setp.nan.f32 	%p56, %f13, %f13;
	@%p56 bra 	$L__BB2_31;
	setp.neu.f64 	%p57, %fd26, 0d7FF0000000000000;
	@%p57 bra 	$L__BB2_32;
	setp.lt.s32 	%p58, %r25, 0;
	selp.b32 	%r79, %r6, %r5, %p1;
	selp.b32 	%r80, %r79, %r5, %p58;
	mov.b32 	%r81, 0;
	mov.b64 	%fd91, {%r81, %r80};
	bra.uni 	$L__BB2_32;
$L__BB2_31:
	mov.f64 	%fd83, 0d4000000000000000;
	add.rn.f64 	%fd91, %fd25, %fd83;
$L__BB2_32:
	setp.eq.f32 	%p59, %f13, 0f3F800000;
	selp.f64 	%fd84, 0d3FF0000000000000, %fd91, %p59;
	cvt.f64.f32 	%fd85, %f34;
	add.f64 	%fd86, %fd84, %fd85;
	cvt.rn.f32.f64 	%f34, %fd86;
	add.s64 	%rd27, %rd27, 4;
	add.s32 	%r86, %r86, 1;
	add.s32 	%r85, %r85, 1;
	setp.ne.s32 	%p60, %r85, 0;
	@%p60 bra 	$L__BB2_27;
$L__BB2_33:
	cvta.to.global.u64 	%rd23, %rd9;
	mul.wide.s32 	%rd24, %r1, 4;
	add.s64 	%rd25, %rd23, %rd24;
	st.global.f32 	[%rd25], %f34;
$L__BB2_34:
	ret;

}
	// .globl	_Z12mapOnesZerosPjS_PKjjm
.visible .entry _Z12mapOnesZerosPjS_PKjjm(
	.param .u64 .ptr .align 1 _Z12mapOnesZerosPjS_PKjjm_param_0,
	.param .u64 .ptr .align 1 _Z12mapOnesZerosPjS_PKjjm_param_1,
	.param .u64 .ptr .align 1 _Z12mapOnesZerosPjS_PKjjm_param_2,
	.param .u32 _Z12mapOnesZerosPjS_PKjjm_param_3,
	.param .u64 _Z12mapOnesZerosPjS_PKjjm_param_4
)
{
	.reg .pred 	%p<3>;
	.reg .b32 	%r<12>;
	.reg .b64 	%rd<17>;

	ld.param.u64 	%rd5, [_Z12mapOnesZerosPjS_PKjjm_param_0];
	ld.param.u64 	%rd6, [_Z12mapOnesZerosPjS_PKjjm_param_1];
	ld.param.u64 	%rd4, [_Z12mapOnesZerosPjS_PKjjm_param_2];
	ld.param.u32 	%r1, [_Z12mapOnesZerosPjS_PKjjm_param_3];
	ld.param.u64 	%rd7, [_Z12mapOnesZerosPjS_PKjjm_param_4];
	cvta.to.global.u64 	%rd1, %rd5;
	cvta.to.global.u64 	%rd2, %rd6;
	mov.u32 	%r2, %tid.x;
	mov.u32 	%r3, %ntid.x;
	mov.u32 	%r4, %ctaid.x;
	mad.lo.s32 	%r5, %r3, %r4, %r2;
	cvt.s64.s32 	%rd3, %r5;
	setp.le.u64 	%p1, %rd7, %rd3;
	@%p1 bra 	$L__BB3_4;
	cvta.to.global.u64 	%rd8, %rd4;
	shl.b64 	%rd9, %rd3, 2;
	add.s64 	%rd10, %rd8, %rd9;
	ld.global.u32 	%r6, [%rd10];
	and.b32  	%r7, %r6, %r1;
	setp.ne.s32 	%p2, %r7, 0;
	@%p2 bra 	$L__BB3_3;
	add.s64 	%rd15, %rd2, %rd9;
	mov.b32 	%r10, 1;
	st.global.u32 	[%rd15], %r10;
	add.s64 	%rd16, %rd1, %rd9;
	mov.b32 	%r11, 0;
	st.global.u32 	[%rd16], %r11;
	bra.uni 	$L__BB3_4;
$L__BB3_3:
	add.s64 	%rd12, %rd2, %rd9;
	mov.b32 	%r8, 0;
	st.global.u32 	[%rd12], %r8;
	add.s64 	%rd13, %rd1, %rd9;
	mov.b32 	%r9, 1;
	st.global.u32 	[%rd13], %r9;
$L__BB3_4:
	ret;

}
	// .globl	_Z15reorderElementsPjS_PKjS1_S1_S1_jm
.visible .entry _Z15reorderElementsPjS_PKjS1_S1_S1_jm(
	.param .u64 .ptr .align 1 _Z15reorderElementsPjS_PKjS1_S1_S1_jm_param_0,
	.param .u64 .ptr .align 1 _Z15reorderElementsPjS_PKjS1_S1_S1_jm_param_1,
	.param .u64 .ptr .align 1 _Z15reorderElementsPjS_PKjS1_S1_S1_jm_param_2,
	.param .u64 .ptr .align 1 _Z15reorderElementsPjS_PKjS1_S1_S1_jm_param_3,
	.param .u64 .ptr .align 1 _Z15reorderElementsPjS_PKjS1_S1_S1_jm_param_4,
	.param .u64 .ptr .align 1 _Z15reorderElementsPjS_PKjS1_S1_S1_jm_param_5,
	.param .u32 _Z15reorderElementsPjS_PKjS1_S1_S1_jm_param_6,
	.param .u64 _Z15reorderElementsPjS_PKjS1_S1_S1_jm_param_7
)
{
	.reg .pred 	%p<3>;
	.reg .b32 	%r<14>;
	.reg .b64 	%rd<31>;

	ld.param.u64 	%rd8, [_Z15reorderElementsPjS_PKjS1_S1_S1_jm_param_0];
	ld.param.u64 	%rd9, [_Z15reorderElementsPjS_PKjS1_S1_S1_jm_param_1];
	ld.param.u64 	%rd5, [_Z15reorderElementsPjS_PKjS1_S1_S1_jm_param_2];
	ld.param.u64 	%rd10, [_Z15reorderElementsPjS_PKjS1_S1_S1_jm_param_3];
	ld.param.u64 	%rd6, [_Z15reorderElementsPjS_PKjS1_S1_S1_jm_param_4];
	ld.param.u64 	%rd7, [_Z15reorderElementsPjS_PKjS1_S1_S1_jm_param_5];
	ld.param.u32 	%r2, [_Z15reorderElementsPjS_PKjS1_S1_S1_jm_param_6];
	ld.param.u64 	%rd11, [_Z15reorderElementsPjS_PKjS1_S1_S1_jm_param_7];
	cvta.to.global.u64 	%rd1, %rd9;
	cvta.to.global.u64 	%rd2, %rd10;
	cvta.to.global.u64 	%rd3, %rd8;
	mov.u32 	%r3, %tid.x;
	mov.u32 	%r4, %ntid.x;
	mov.u32 	%r5, %ctaid.x;
	mad.lo.s32 	%r6, %r4, %r5, %r3;
	cvt.s64.s32 	%rd4, %r6;
	setp.le.u64 	%p1, %rd11, %rd4;
	@%p1 bra 	$L__BB4_4;
	cvta.to.global.u64 	%rd12, %rd5;
	shl.b64 	%rd13, %rd4, 2;
	add.s64 	%rd14, %rd12, %rd13;
	ld.global.u32 	%r1, [%rd14];
	and.b32  	%r7, %r1, %r2;
	setp.ne.s32 	%p2, %r7, 0;
	@%p2 bra 	$L__BB4_3;
	cvta.to.global.u64 	%rd23, %rd6;
	add.s64 	%rd25, %rd23, %rd13;
	ld.global.u32 	%r11, [%rd25];
	mul.wide.u32 	%rd26, %r11, 4;
	add.s64 	%rd27, %rd3, %rd26;
	st.global.u32 	[%rd27], %r1;
	add.s64 	%rd28, %rd2, %rd13;
	ld.global.u32 	%r12, [%rd28];
	ld.global.u32 	%r13, [%rd25];
	mul.wide.u32 	%rd29, %r13, 4;
	add.s64 	%rd30, %rd1, %rd29;
	st.global.u32 	[%rd30], %r12;
	bra.uni 	$L__BB4_4;
$L__BB4_3:
	cvta.to.global.u64 	%rd15, %rd7;
	add.s64 	%rd17, %rd15, %rd13;
	ld.global.u32 	%r8, [%rd17];
	mul.wide.u32 	%rd18, %r8, 4;
	add.s64 	%rd19, %rd3, %rd18;
	st.global.u32 	[%rd19], %r1;
	add.s64 	%rd20, %rd2, %rd13;
	ld.global.u32 	%r9, [%rd20];
	ld.global.u32 	%r10, [%rd17];
	mul.wide.u32 	%rd21, %r10, 4;
	add.s64 	%rd22, %rd1, %rd21;
	st.global.u32 	[%rd22], %r9;
$L__BB4_4:
	ret;

}
	// .globl	_ZN3cub18CUB_300001_SM_10006detail11EmptyKernelIvEEvv
.visible .entry _ZN3cub18CUB_300001_SM_10006detail11EmptyKernelIvEEvv()
{


	ret;

}
	// .globl	_ZN3cub18CUB_300001_SM_10006detail6reduce28DeviceReduceSingleTileKernelINS2_10policy_hubIdjN4cuda3std3__44plusIdEEE10Policy1000EN6thrust24THRUST_300001_SM_1000_NS10device_ptrIfEEPdjS9_ddNS7_10__identityEEEvT0_T1_T2_T3_T4_T6_
.visible .entry _ZN3cub18CUB_300001_SM_10006detail6reduce28DeviceReduceSingleTileKernelINS2_10policy_hubIdjN4cuda3std3__44plusIdEEE10Policy1000EN6thrust24THRUST_300001_SM_1000_NS10device_ptrIfEEPdjS9_ddNS7_10__identityEEEvT0_T1_T2_T3_T4_T6_(
	.param .align 8 .b8 _ZN3cub18CUB_300001_SM_10006detail6reduce28DeviceReduceSingleTileKernelINS2_10policy_hubIdjN4cuda3std3__44plusIdEEE10Policy1000EN6thrust24THRUST_300001_SM_1000_NS10device_ptrIfEEPdjS9_ddNS7_10__identityEEEvT0_T1_T2_T3_T4_T6__param_0[8],
	.param .u64 .ptr .align 1 _ZN3cub18CUB_300001_SM_10006detail6reduce28DeviceReduceSingleTileKernelINS2_10policy_hubIdjN4cuda3std3__44plusIdEEE10Policy1000EN6thrust24THRUST_300001_SM_1000_NS10device_ptrIfEEPdjS9_ddNS7_10__identityEEEvT0_T1_T2_T3_T4_T6__param_1,
	.param .u32 _ZN3cub18CUB_300001_SM_10006detail6reduce28DeviceReduceSingleTileKernelINS2_10policy_hubIdjN4cuda3std3__44plusIdEEE10Policy1000EN6thrust24THRUST_300001_SM_1000_NS10device_ptrIfEEPdjS9_ddNS7_10__identityEEEvT0_T1_T2_T3_T4_T6__param_2,
	.param .align 1 .b8 _ZN3cub18CUB_300001_SM_10006detail6reduce28DeviceReduceSingleTileKernelINS2_10policy_hubIdjN4cuda3std3__44plusIdEEE10Policy1000EN6thrust24THRUST_300001_SM_1000_NS10device_ptrIfEEPdjS9_ddNS7_10__identityEEEvT0_T1_T2_T3_T4_T6__param_3[1],
	.param .f64 _ZN3cub18CUB_300001_SM_10006detail6reduce28DeviceReduceSingleTileKernelINS2_10policy_hubIdjN4cuda3std3__44plusIdEEE10Policy1000EN6thrust24THRUST_300001_SM_1000_NS10device_ptrIfEEPdjS9_ddNS7_10__identityEEEvT0_T1_T2_T3_T4_T6__param_4,
	.param .align 1 .b8 _ZN3cub18CUB_300001_SM_10006detail6reduce28DeviceReduceSingleTileKernelINS2_10policy_hubIdjN4cuda3std3__44plusIdEEE10Policy1000EN6thrust24THRUST_300001_SM_1000_NS10device_ptrIfEEPdjS9_ddNS7_10__identityEEEvT0_T1_T2_T3_T4_T6__param_5[1]
)
.maxntid 640
.minnctapersm 1
{
	.reg .pred 	%p<71>;
	.reg .b32 	%r<288>;
	.reg .b32 	%f<76>;
	.reg .b64 	%rd<114>;
	.reg .b64 	%fd<380>;
	// demoted variable
	.shared .align 8 .b8 _ZZN3cub18CUB_300001_SM_10006detail6reduce28DeviceReduceSingleTileKernelINS2_10policy_hubIdjN4cuda3std3__44plusIdEEE10Policy1000EN6thrust24THRUST_300001_SM_1000_NS10device_ptrIfEEPdjS9_ddNS7_10__identityEEEvT0_T1_T2_T3_T4_T6_E12temp_storage[192];
	ld.param.u64 	%rd9, [_ZN3cub18CUB_300001_SM_10006detail6reduce28DeviceReduceSingleTileKernelINS2_10policy_hubIdjN4cuda3std3__44plusIdEEE10Policy1000EN6thrust24THRUST_300001_SM_1000_NS10device_ptrIfEEPdjS9_ddNS7_10__identityEEEvT0_T1_T2_T3_T4_T6__param_0];
	ld.param.u64 	%rd10, [_ZN3cub18CUB_300001_SM_10006detail6reduce28DeviceReduceSingleTileKernelINS2_10policy_hubIdjN4cuda3std3__44plusIdEEE10Policy1000EN6thrust24THRUST_300001_SM_1000_NS10device_ptrIfEEPdjS9_ddNS7_10__identityEEEvT0_T1_T2_T3_T4_T6__param_1];
	ld.param.u32 	%r51, [_ZN3cub18CUB_300001_SM_10006detail6reduce28DeviceReduceSingleTileKernelINS2_10policy_hubIdjN4cuda3std3__44plusIdEEE10Policy1000EN6thrust24THRUST_300001_SM_1000_NS10device_ptrIfEEPdjS9_ddNS7_10__identityEEEvT0_T1_T2_T3_T4_T6__param_2];
	ld.param.f64 	%fd42, [_ZN3cub18CUB_300001_SM_10006detail6reduce28DeviceReduceSingleTileKernelINS2_10policy_hubIdjN4cuda3std3__44plusIdEEE10Policy1000EN6thrust24THRUST_300001_SM_1000_NS10device_ptrIfEEPdjS9_ddNS7_10__identityEEEvT0_T1_T2_T3_T4_T6__param_4];
	cvta.to.global.u64 	%rd1, %rd10;
	setp.ne.s32 	%p1, %r51, 0;
	@%p1 bra 	$L__BB6_3;
	mov.u32 	%r270, %tid.x;
	setp.ne.s32 	%p70, %r270, 0;
	@%p70 bra 	$L__BB6_52;
	st.global.f64 	[%rd1], %fd42;
	bra.uni 	$L__BB6_52;
$L__BB6_3:
	cvta.to.global.u64 	%rd2, %rd9;
	setp.gt.u32 	%p2, %r51, 5119;
	@%p2 bra 	$L__BB6_28;
	mov.u32 	%r1, %tid.x;
	setp.ge.u32 	%p24, %r1, %r51;
	mov.f64 	%fd367, 0d0000000000000000;
	mov.u32 	%r274, %r1;
	@%p24 bra 	$L__BB6_6;
	mul.wide.u32 	%rd83, %r1, 4;
	add.s64 	%rd84, %rd2, %rd83;
	ld.global.f32 	%f46, [%rd84];
	cvt.f64.f32 	%fd367, %f46;
	add.s32 	%r274, %r1, 640;
$L__BB6_6:
	setp.ge.u32 	%p25, %r274, %r51;
	@%p25 bra 	$L__BB6_19;
	not.b32 	%r146, %r274;
	add.s32 	%r147, %r51, %r146;
	mul.hi.u32 	%r148, %r147, -858993459;
	shr.u32 	%r149, %r148, 9;
	add.s32 	%r4, %r149, 1;
	and.b32  	%r5, %r4, 15;
	setp.lt.u32 	%p26, %r147, 9600;
	@%p26 bra 	$L__BB6_10;
	and.b32  	%r150, %r4, 16777200;
	neg.s32 	%r272, %r150;
	mul.wide.u32 	%rd85, %r274, 4;
	add.s64 	%rd86, %rd85, %rd2;
	add.s64 	%rd112, %rd86, 20480;
$L__BB6_9:
	.pragma "nounroll";
	ld.global.f32 	%f47, [%rd112+-20480];
	cvt.f64.f32 	%fd181, %f47;
	add.f64 	%fd182, %fd367, %fd181;
	ld.global.f32 	%f48, [%rd112+-17920];
	cvt.f64.f32 	%fd183, %f48;
	add.f64 	%fd184, %fd182, %fd183;
	ld.global.f32 	%f49, [%rd112+-15360];
	cvt.f64.f32 	%fd185, %f49;
	add.f64 	%fd186, %fd184, %fd185;
	ld.global.f32 	%f50, [%rd112+-12800];
	cvt.f64.f32 	%fd187, %f50;
	add.f64 	%fd188, %fd186, %fd187;
	ld.global.f32 	%f51, [%rd112+-10240];
	cvt.f64.f32 	%fd189, %f51;
	add.f64 	%fd190, %fd188, %fd189;
	ld.global.f32 	%f52, [%rd112+-7680];
	cvt.f64.f32 	%fd191, %f52;
	add.f64 	%fd192, %fd190, %fd191;
	ld.global.f32 	%f53, [%rd112+-5120];
	cvt.f64.f32 	%fd193, %f53;
	add.f64 	%fd194, %fd192, %fd193;
	ld.global.f32 	%f54, [%rd112+-2560];
	cvt.f64.f32 	%fd195, %f54;
	add.f64 	%fd196, %fd194, %fd195;
	ld.global.f32 	%f55, [%rd112];
	cvt.f64.f32 	%fd197, %f55;
	add.f64 	%fd198, %fd196, %fd197;
	ld.global.f32 	%f56, [%rd112+2560];
	cvt.f64.f32 	%fd199, %f56;
	add.f64 	%fd200, %fd198, %fd199;
	ld.global.f32 	%f57, [%rd112+5120];
	cvt.f64.f32 	%fd201, %f57;
	add.f64 	%fd202, %fd200, %fd201;
	ld.global.f32 	%f58, [%rd112+7680];
	cvt.f64.f32 	%fd203, %f58;
	add.f64 	%fd204, %fd202, %fd203;
	ld.global.f32 	%f59, [%rd112+10240];
	cvt.f64.f32 	%fd205, %f59;
	add.f64 	%fd206, %fd204, %fd205;
	ld.global.f32 	%f60, [%rd112+12800];
	cvt.f64.f32 	%fd207, %f60;
	add.f64 	%fd208, %fd206, %fd207;
	ld.global.f32 	%f61, [%rd112+15360];
	cvt.f64.f32 	%fd209, %f61;
	add.f64 	%fd210, %fd208, %fd209;
	ld.global.f32 	%f62, [%rd112+17920];
	cvt.f64.f32 	%fd211, %f62;
	add.f64 	%fd367, %fd210, %fd211;
	add.s32 	%r274, %r274, 10240;
	add.s32 	%r272, %r272, 16;
	add.s64 	%rd112, %rd112, 40960;
	setp.ne.s32 	%p27, %r272, 0;
	@%p27 bra 	$L__BB6_9;
$L__BB6_10:
	setp.eq.s32 	%p28, %r5, 0;
	@%p28 bra 	$L__BB6_19;
	and.b32  	%r12, %r4, 7;
	setp.lt.u32 	%p29, %r5, 8;
	@%p29 bra 	$L__BB6_13;
	mul.wide.u32 	%rd87, %r274, 4;
	add.s64 	%rd88, %rd2, %rd87;
	ld.global.f32 	%f63, [%rd88];
	cvt.f64.f32 	%fd213, %f63;
	add.f64 	%fd214, %fd367, %fd213;
	ld.global.f32 	%f64, [%rd88+2560];
	cvt.f64.f32 	%fd215, %f64;
	add.f64 	%fd216, %fd214, %fd215;
	ld.global.f32 	%f65, [%rd88+5120];
	cvt.f64.f32 	%fd217, %f65;
	add.f64 	%fd218, %fd216, %fd217;
	ld.global.f32 	%f66, [%rd88+7680];
	cvt.f64.f32 	%fd219, %f66;
	add.f64 	%fd220, %fd218, %fd219;
	ld.global.f32 	%f67, [%rd88+10240];
	cvt.f64.f32 	%fd221, %f67;
	add.f64 	%fd222, %fd220, %fd221;
	ld.global.f32 	%f68, [%rd88+12800];
	cvt.f64.f32 	%fd223, %f68;
	add.f64 	%fd224, %fd222, %fd223;
	ld.global.f32 	%f69, [%rd88+15360];
	cvt.f64.f32 	%fd225, %f69;
	add.f64 	%fd226, %fd224, %fd225;
	ld.global.f32 	%f70, [%rd88+17920];
	cvt.f64.f32 	%fd227, %f70;
	add.f64 	%fd367, %fd226, %fd227;
	add.s32 	%r274, %r274, 5120;
$L__BB6_13:
	setp.eq.s32 	%p30, %r12, 0;
	@%p30 bra 	$L__BB6_19;
	and.b32  	%r15, %r4, 3;
	setp.lt.u32 	%p31, %r12, 4;
	@%p31 bra 	$L__BB6_16;
	mul.wide.u32 	%rd89, %r274, 4;
	add.s64 	%rd90, %rd2, %rd89;
	ld.global.f32 	%f71, [%rd90];
	cvt.f64.f32 	%fd229, %f71;
	add.f64 	%fd230, %fd367, %fd229;
	ld.global.f32 	%f72, [%rd90+2560];
	cvt.f64.f32 	%fd231, %f72;
	add.f64 	%fd232, %fd230, %fd231;
	ld.global.f32 	%f73, [%rd90+5120];
	cvt.f64.f32 	%fd233, %f73;
	add.f64 	%fd234, %fd232, %fd233;
	ld.global.f32 	%f74, [%rd90+7680];
	cvt.f64.f32 	%fd235, %f74;
	add.f64 	%fd367, %fd234, %fd235;
	add.s32 	%r274, %r274, 2560;
$L__BB6_16:
	setp.eq.s32 	%p32, %r15, 0;
	@%p32 bra 	$L__BB6_19;
	mul.wide.u32 	%rd91, %r274, 4;
	add.s64 	%rd113, %rd2, %rd91;
	neg.s32 	%r277, %r15;
$L__BB6_18:
	.pragma "nounroll";
	ld.global.f32 	%f75, [%rd113];
	cvt.f64.f32 	%fd236, %f75;
	add.f64 	%fd367, %fd367, %fd236;
	add.s64 	%rd113, %rd113, 2560;
	add.s32 	%r277, %r277, 1;
	setp.ne.s32 	%p33, %r277, 0;
	@%p33 bra 	$L__BB6_18;
$L__BB6_19:
	setp.lt.u32 	%p34, %r51, 640;
	@%p34 bra 	$L__BB6_24;
	// begin inline asm
	mov.u32 %r214, %laneid;
	// end inline asm
	mov.b64 	%rd102, %fd367;
	mov.b64 	{%r216, %r221}, %rd102;
	mov.b32 	%r222, 1;
	mov.b32 	%r263, 31;
	mov.b32 	%r264, -1;
	// begin inline asm
	shfl.sync.down.b32 %r215, %r216, %r222, %r263, %r264;
	// end inline asm
	// begin inline asm
	shfl.sync.down.b32 %r220, %r221, %r222, %r263, %r264;
	// end inline asm
	mov.b64 	%rd103, {%r215, %r220};
	mov.b64 	%fd307, %rd103;
	setp.gt.s32 	%p62, %r214, 30;
	add.f64 	%fd308, %fd367, %fd307;
	selp.f64 	%fd309, %fd367, %fd308, %p62;
	mov.b64 	%rd104, %fd309;
	mov.b64 	{%r226, %r231}, %rd104;
	mov.b32 	%r232, 2;
	// begin inline asm
	shfl.sync.down.b32 %r225, %r226, %r232, %r263, %r264;
	// end inline asm
	// begin inline asm
	shfl.sync.down.b32 %r230, %r231, %r232, %r263, %r264;
	// end inline asm
	mov.b64 	%rd105, {%r225, %r230};
	mov.b64 	%fd310, %rd105;
	setp.gt.s32 	%p63, %r214, 29;
	add.f64 	%fd311, %fd309, %fd310;
	selp.f64 	%fd312, %fd309, %fd311, %p63;
	mov.b64 	%rd106, %fd312;
	mov.b64 	{%r236, %r241}, %rd106;
	mov.b32 	%r242, 4;
	// begin inline asm
	shfl.sync.down.b32 %r235, %r236, %r242, %r263, %r264;
	// end inline asm
	// begin inline asm
	shfl.sync.down.b32 %r240, %r241, %r242, %r263, %r264;
	// end inline asm
	mov.b64 	%rd107, {%r235, %r240};
	mov.b64 	%fd313, %rd107;
	setp.gt.s32 	%p64, %r214, 27;
	add.f64 	%fd314, %fd312, %fd313;
	selp.f64 	%fd315, %fd312, %fd314, %p64;
	mov.b64 	%rd108, %fd315;
	mov.b64 	{%r246, %r251}, %rd108;
	mov.b32 	%r252, 8;
	// begin inline asm
	shfl.sync.down.b32 %r245, %r246, %r252, %r263, %r264;
	// end inline asm
	// begin inline asm
	shfl.sync.down.b32 %r250, %r251, %r252, %r263, %r264;
	// end inline asm
	mov.b64 	%rd109, {%r245, %r250};
	mov.b64 	%fd316, %rd109;
	setp.gt.s32 	%p65, %r214, 23;
	add.f64 	%fd317, %fd315, %fd316;
	selp.f64 	%fd318, %fd315, %fd317, %p65;
	mov.b64 	%rd110, %fd318;
	mov.b64 	{%r256, %r261}, %rd110;
	mov.b32 	%r262, 16;
	// begin inline asm
	shfl.sync.down.b32 %r255, %r256, %r262, %r263, %r264;
	// end inline asm
	// begin inline asm
	shfl.sync.down.b32 %r260, %r261, %r262, %r263, %r264;
	// end inline asm
	mov.b64 	%rd111, {%r255, %r260};
	mov.b64 	%fd319, %rd111;
	setp.gt.s32 	%p66, %r214, 15;
	add.f64 	%fd16, %fd318, %fd319;
	selp.f64 	%fd379, %fd318, %fd16, %p66;
	setp.ne.s32 	%p67, %r214, 0;
	@%p67 bra 	$L__BB6_22;
	shr.u32 	%r265, %r1, 2;
	and.b32  	%r266, %r265, 248;
	mov.u32 	%r267, _ZZN3cub18CUB_300001_SM_10006detail6reduce28DeviceReduceSingleTileKernelINS2_10policy_hubIdjN4cuda3std3__44plusIdEEE10Policy1000EN6thrust24THRUST_300001_SM_1000_NS10device_ptrIfEEPdjS9_ddNS7_10__identityEEEvT0_T1_T2_T3_T4_T6_E12temp_storage;
	add.s32 	%r268, %r267, %r266;
	st.shared.f64 	[%r268+24], %fd16;
$L__BB6_22:
	bar.sync 	0;
	setp.ne.s32 	%p68, %r1, 0;
	@%p68 bra 	$L__BB6_50;
	ld.shared.f64 	%fd320, [_ZZN3cub18CUB_300001_SM_10006detail6reduce28DeviceReduceSingleTileKernelINS2_10policy_hubIdjN4cuda3std3__44plusIdEEE10Policy1000EN6thrust24THRUST_300001_SM_1000_NS10device_ptrIfEEPdjS9_ddNS7_10__identityEEEvT0_T1_T2_T3_T4_T6_E12temp_storage+32];
	add.f64 	%fd321, %fd379, %fd320;
	ld.shared.f64 	%fd322, [_ZZN3cub18CUB_300001_SM_10006detail6reduce28DeviceReduceSingleTileKernelINS2_10policy_hubIdjN4cuda3std3__44plusIdEEE10Policy1000EN6thrust24THRUST_300001_SM_1000_NS10device_ptrIfEEPdjS9_ddNS7_10__identityEEEvT0_T1_T2_T3_T4_T6_E12temp_storage+40];
	add.f64 	%fd323, %fd321, %fd322;
	ld.shared.f64 	%fd324, [_ZZN3cub18CUB_300001_SM_10006detail6reduce28DeviceReduceSingleTileKernelINS2_10policy_hubIdjN4cuda3std3__44plusIdEEE10Policy1000EN6thrust24THRUST_300001_SM_1000_NS10device_ptrIfEEPdjS9_ddNS7_10__identityEEEvT0_T1_T2_T3_T4_T6_E12temp_storage+48];
	add.f64 	%fd325, %fd323, %fd324;
	ld.shared.f64 	%fd326, [_ZZN3cub18CUB_300001_SM_10006detail6reduce28DeviceReduceSingleTileKernelINS2_10policy_hubIdjN4cuda3std3__44plusIdEEE10Policy1000EN6thrust24THRUST_300001_SM_1000_NS10device_ptrIfEEPdjS9_ddNS7_10__identityEEEvT0_T1_T2_T3_T4_T6_E12temp_storage+56];
	add.f64 	%fd327, %fd325, %fd326;
	ld.shared.f64 	%fd328, [_ZZN3cub18CUB_300001_SM_10006detail6reduce28DeviceReduceSingleTileKernelINS2_10policy_hubIdjN4cuda3std3__44plusIdEEE10Policy1000EN6thrust24THRUST_300001_SM_1000_NS10device_ptrIfEEPdjS9_ddNS7_10__identityEEEvT0_T1_T2_T3_T4_T6_E12temp_storage+64];
	add.f64 	%fd329, %fd327, %fd328;
	ld.shared.f64 	%fd330, [_ZZN3cub18CUB_300001_SM_10006detail6reduce28DeviceReduceSingleTileKernelINS2_10policy_hubIdjN4cuda3std3__44plusIdEEE10Policy1000EN6thrust24THRUST_300001_SM_1000_NS10device_ptrIfEEPdjS9_ddNS7_10__identityEEEvT0_T1_T2_T3_T4_T6_E12temp_storage+72];
	add.f64 	%fd331, %fd329, %fd330;
	ld.shared.f64 	%fd332, [_ZZN3cub18CUB_300001_SM_10006detail6reduce28DeviceReduceSingleTileKernelINS2_10policy_hubIdjN4cuda3std3__44plusIdEEE10Policy1000EN6thrust24THRUST_300001_SM_1000_NS10device_ptrIfEEPdjS9_ddNS7_10__identityEEEvT0_T1_T2_T3_T4_T6_E12temp_storage+80];
	add.f64 	%fd333, %fd331, %fd332;
	ld.shared.f64 	%fd334, [_ZZN3cub18CUB_300001_SM_10006detail6reduce28DeviceReduceSingleTileKernelINS2_10policy_hubIdjN4cuda3std3__44plusIdEEE10Policy1000EN6thrust24THRUST_300001_SM_1000_NS10device_ptrIfEEPdjS9_ddNS7_10__identityEEEvT0_T1_T2_T3_T4_T6_E12temp_storage+88];
	add.f64 	%fd335, %fd333, %fd334;
	ld.shared.f64 	%fd336, [_ZZN3cub18CUB_300001_SM_10006detail6reduce28DeviceReduceSingleTileKernelINS2_10policy_hubIdjN4cuda3std3__44plusIdEEE10Policy1000EN6thrust24THRUST_300001_SM_1000_NS10device_ptrIfEEPdjS9_ddNS7_10__identityEEEvT0_T1_T2_T3_T4_T6_E12temp_storage+96];
	add.f64 	%fd337, %fd335, %fd336;
	ld.shared.f64 	%fd338, [_ZZN3cub18CUB_300001_SM_10006detail6reduce28DeviceReduceSingleTileKernelINS2_10policy_hubIdjN4cuda3std3__44plusIdEEE10Policy1000EN6thrust24THRUST_300001_SM_1000_NS10device_ptrIfEEPdjS9_ddNS7_10__identityEEEvT0_T1_T2_T3_T4_T6_E12temp_storage+104];
	add.f64 	%fd339, %fd337, %fd338;
	ld.shared.f64 	%fd340, [_ZZN3cub18CUB_300001_SM_10006detail6reduce28DeviceReduceSingleTileKernelINS2_10policy_hubIdjN4cuda3std3__44plusIdEEE10Policy1000EN6thrust24THRUST_300001_SM_1000_NS10device_ptrIfEEPdjS9_ddNS7_10__identityEEEvT0_T1_T2_T3_T4_T6_E12temp_storage+112];
	add.f64 	%fd341, %fd339, %fd340;
	ld.shared.f64 	%fd342, [_ZZN3cub18CUB_300001_SM_10006detail6reduce28DeviceReduceSingleTileKernelINS2_10policy_hubIdjN4cuda3std3__44plusIdEEE10Policy1000EN6thrust24THRUST_300001_SM_1000_NS10device_ptrIfEEPdjS9_ddNS7_10__identityEEEvT0_T1_T2_T3_T4_T6_E12temp_storage+120];
	add.f64 	%fd343, %fd341, %fd342;
	ld.shared.f64 	%fd344, [_ZZN3cub18CUB_300001_SM_10006detail6reduce28DeviceReduceSingleTileKernelINS2_10policy_hubIdjN4cuda3std3__44plusIdEEE10Policy1000EN6thrust24THRUST_300001_SM_1000_NS10device_ptrIfEEPdjS9_ddNS7_10__identityEEEvT0_T1_T2_T3_T4_T6_E12temp_storage+128];
	add.f64 	%fd345, %fd343, %fd344;
	ld.shared.f64 	%fd346, [_ZZN3cub18CUB_300001_SM_10006detail6reduce28DeviceReduceSingleTileKernelINS2_10policy_hubIdjN4cuda3std3__44plusIdEEE10Policy1000EN6thrust24THRUST_300001_SM_1000_NS10device_ptrIfEEPdjS9_ddNS7_10__identityEEEvT0_T1_T2_T3_T4_T6_E12temp_storage+136];
	add.f64 	%fd347, %fd345, %fd346;
	ld.shared.f64 	%fd348, [_ZZN3cub18CUB_300001_SM_10006detail6reduce28DeviceReduceSingleTileKernelINS2_10policy_hubIdjN4cuda3std3__44plusIdEEE10Policy1000EN6thrust24THRUST_300001_SM_1000_NS10device_ptrIfEEPdjS9_ddNS7_10__identityEEEvT0_T1_T2_T3_T4_T6_E12temp_storage+144];
	add.f64 	%fd349, %fd347, %fd348;
	ld.shared.f64 	%fd350, [_ZZN3cub18CUB_300001_SM_10006detail6reduce28DeviceReduceSingleTileKernelINS2_10policy_hubIdjN4cuda3std3__44plusIdEEE10Policy1000EN6thrust24THRUST_300001_SM_1000_NS10device_ptrIfEEPdjS9_ddNS7_10__identityEEEvT0_T1_T2_T3_T4_T6_E12temp_storage+152];
	add.f64 	%fd351, %fd349, %fd350;
	ld.shared.f64 	%fd352, [_ZZN3cub18CUB_300001_SM_10006detail6reduce28DeviceReduceSingleTileKernelINS2_10policy_hubIdjN4cuda3std3__44plusIdEEE10Policy1000EN6thrust24THRUST_300001_SM_1000_NS10device_ptrIfEEPdjS9_ddNS7_10__identityEEEvT0_T1_T2_T3_T4_T6_E12temp_storage+160];
	add.f64 	%fd353, %fd351, %fd352;
	ld.shared.f64 	%fd354, [_ZZN3cub18CUB_300001_SM_10006detail6reduce28DeviceReduceSingleTileKernelINS2_10policy_hubIdjN4cuda3std3__44plusIdEEE10Policy1000EN6thrust24THRUST_300001_SM_1000_NS10device_ptrIfEEPdjS9_ddNS7_10__identityEEEvT0_T1_T2_T3_T4_T6_E12temp_storage+168];
	add.f64 	%fd355, %fd353, %fd354;
	ld.shared.f64 	%fd356, [_ZZN3cub18CUB_300001_SM_10006detail6reduce28DeviceReduceSingleTileKernelINS2_10policy_hubIdjN4cuda3std3__44plusIdEEE10Policy1000EN6thrust24THRUST_300001_SM_1000_NS10device_ptrIfEEPdjS9_ddNS7_10__identityEEEvT0_T1_T2_T3_T4_T6_E12temp_storage+176];
	add.f64 	%fd379, %fd355, %fd356;
	bra.uni 	$L__BB6_50;
$L__BB6_24:
	// begin inline asm
	mov.u32 %r151, %laneid;
	// end inline asm
	and.b32  	%r202, %r1, 992;
	add.s32 	%r203, %r202, 32;
	setp.gt.u32 	%p35, %r203, %r51;
	not.b32 	%r204, %r202;
	add.s32 	%r205, %r51, %r204;
	selp.b32 	%r200, %r205, 31, %p35;
	mov.b64 	%rd92, %fd367;
	mov.b64 	{%r153, %r158}, %rd92;
	mov.b32 	%r159, 1;
	mov.b32 	%r201, -1;
	// begin inline asm
	shfl.sync.down.b32 %r152, %r153, %r159, %r200, %r201;
	// end inline asm
	// begin inline asm
	shfl.sync.down.b32 %r157, %r158, %r159, %r200, %r201;
	// end inline asm
	mov.b64 	%rd93, {%r152, %r157};
	mov.b64 	%fd237, %rd93;
	setp.lt.s32 	%p36, %r151, %r200;
	add.f64 	%fd238, %fd367, %fd237;
	selp.f64 	%fd239, %fd238, %fd367, %p36;
	mov.b64 	%rd94, %fd239;
	mov.b64 	{%r163, %r168}, %rd94;
	mov.b32 	%r169, 2;
	// begin inline asm
	shfl.sync.down.b32 %r162, %r163, %r169, %r200, %r201;
	// end inline asm
	// begin inline asm
	shfl.sync.down.b32 %r167, %r168, %r169, %r200, %r201;
	// end inline asm
	mov.b64 	%rd95, {%r162, %r167};
	mov.b64 	%fd240, %rd95;
	add.s32 	%r206, %r151, 2;
	setp.gt.s32 	%p37, %r206, %r200;
	add.f64 	%fd241, %fd239, %fd240;
	selp.f64 	%fd242, %fd239, %fd241, %p37;
	mov.b64 	%rd96, %fd242;
	mov.b64 	{%r173, %r178}, %rd96;
	mov.b32 	%r179, 4;
	// begin inline asm
	shfl.sync.down.b32 %r172, %r173, %r179, %r200, %r201;
	// end inline asm
	// begin inline asm
	shfl.sync.down.b32 %r177, %r178, %r179, %r200, %r201;
	// end inline asm
	mov.b64 	%rd97, {%r172, %r177};
	mov.b64 	%fd243, %rd97;
	add.s32 	%r207, %r151, 4;
	setp.gt.s32 	%p38, %r207, %r200;
	add.f64 	%fd244, %fd242, %fd243;
	selp.f64 	%fd245, %fd242, %fd244, %p38;
	mov.b64 	%rd98, %fd245;
	mov.b64 	{%r183, %r188}, %rd98;
	mov.b32 	%r189, 8;
	// begin inline asm
	shfl.sync.down.b32 %r182, %r183, %r189, %r200, %r201;
	// end inline asm
	// begin inline asm
	shfl.sync.down.b32 %r187, %r188, %r189, %r200, %r201;
	// end inline asm
	mov.b64 	%rd99, {%r182, %r187};
	mov.b64 	%fd246, %rd99;
	add.s32 	%r208, %r151, 8;
	setp.gt.s32 	%p39, %r208, %r200;
	add.f64 	%fd247, %fd245, %fd246;
	selp.f64 	%fd248, %fd245, %fd247, %p39;
	mov.b64 	%rd100, %fd248;
	mov.b64 	{%r193, %r198}, %rd100;
	mov.b32 	%r199, 16;
	// begin inline asm
	shfl.sync.down.b32 %r192, %r193, %r199, %r200, %r201;
	// end inline asm
	// begin inline asm
	shfl.sync.down.b32 %r197, %r198, %r199, %r200, %r201;
	// end inline asm
	mov.b64 	%rd101, {%r192, %r197};
	mov.b64 	%fd249, %rd101;
	add.s32 	%r209, %r151, 16;
	setp.gt.s32 	%p40, %r209, %r200;
	add.f64 	%fd250, %fd248, %fd249;
	selp.f64 	%fd379, %fd248, %fd250, %p40;
	setp.ne.s32 	%p41, %r151, 0;
	@%p41 bra 	$L__BB6_26;
	shr.u32 	%r210, %r1, 2;
	and.b32  	%r211, %r210, 248;
	mov.u32 	%r212, _ZZN3cub18CUB_300001_SM_10006detail6reduce28DeviceReduceSingleTileKernelINS2_10policy_hubIdjN4cuda3std3__44plusIdEEE10Policy1000EN6thrust24THRUST_300001_SM_1000_NS10device_ptrIfEEPdjS9_ddNS7_10__identityEEEvT0_T1_T2_T3_T4_T6_E12temp_storage;
	add.s32 	%r213, %r212, %r211;
	st.shared.f64 	[%r213+24], %fd379;
$L__BB6_26:
	bar.sync 	0;
	setp.ne.s32 	%p42, %r1, 0;
	@%p42 bra 	$L__BB6_50;
	setp.gt.u32 	%p43, %r51, 32;
	ld.shared.f64 	%fd251, [_ZZN3cub18CUB_300001_SM_10006detail6reduce28DeviceReduceSingleTileKernelINS2_10policy_hubIdjN4cuda3std3__44plusIdEEE10Policy1000EN6thrust24THRUST_300001_SM_1000_NS10device_ptrIfEEPdjS9_ddNS7_10__identityEEEvT0_T1_T2_T3_T4_T6_E12temp_storage+32];
	add.f64 	%fd252, %fd379, %fd251;
	selp.f64 	%fd253, %fd252, %fd379, %p43;
	setp.gt.u32 	%p44, %r51, 64;
	ld.shared.f64 	%fd254, [_ZZN3cub18CUB_300001_SM_10006detail6reduce28DeviceReduceSingleTileKernelINS2_10policy_hubIdjN4cuda3std3__44plusIdEEE10Policy1000EN6thrust24THRUST_300001_SM_1000_NS10device_ptrIfEEPdjS9_ddNS7_10__identityEEEvT0_T1_T2_T3_T4_T6_E12temp_storage+40];
	add.f64 	%fd255, %fd254, %fd253;
	selp.f64 	%fd256, %fd255, %fd253, %p44;
	setp.gt.u32 	%p45, %r51, 96;
	ld.shared.f64 	%fd257, [_ZZN3cub18CUB_300001_SM_10006detail6reduce28DeviceReduceSingleTileKernelINS2_10policy_hubIdjN4cuda3std3__44plusIdEEE10Policy1000EN6thrust24THRUST_300001_SM_1000_NS10device_ptrIfEEPdjS9_ddNS7_10__identityEEEvT0_T1_T2_T3_T4_T6_E12temp_storage+48];
	add.f64 	%fd258, %fd257, %fd256;
	selp.f64 	%fd259, %fd258, %fd256, %p45;
	setp.gt.u32 	%p46, %r51, 128;
	ld.shared.f64 	%fd260, [_ZZN3cub18CUB_300001_SM_10006detail6reduce28DeviceReduceSingleTileKernelINS2_10policy_hubIdjN4cuda3std3__44plusIdEEE10Policy1000EN6thrust24THRUST_300001_SM_1000_NS10device_ptrIfEEPdjS9_ddNS7_10__identityEEEvT0_T1_T2_T3_T4_T6_E12temp_storage+56];
	add.f64 	%fd261, %fd260, %fd259;
	selp.f64 	%fd262, %fd261, %fd259, %p46;
	setp.gt.u32 	%p47, %r51, 160;
	ld.shared.f64 	%fd263, [_ZZN3cub18CUB_300001_SM_10006detail6reduce28DeviceReduceSingleTileKernelINS2_10policy_hubIdjN4cuda3std3__44plusIdEEE10Policy1000EN6thrust24THRUST_300001_SM_1000_NS10device_ptrIfEEPdjS9_ddNS7_10__identityEEEvT0_T1_T2_T3_T4_T6_E12temp_storage+64];
	add.f64 	%fd264, %fd263, %fd262;
	selp.f64 	%fd265, %fd264, %fd262, %p47;
	setp.gt.u32 	%p48, %r51, 192;
	ld.shared.f64 	%fd266, [_ZZN3cub18CUB_300001_SM_10006detail6reduce28DeviceReduceSingleTileKernelINS2_10policy_hubIdjN4cuda3std3__44plusIdEEE10Policy1000EN6thrust24THRUST_300001_SM_1000_NS10device_ptrIfEEPdjS9_ddNS7_10__identityEEEvT0_T1_T2_T3_T4_T6_E12temp_storage+72];
	add.f64 	%fd267, %fd266, %fd265;
	selp.f64 	%fd268, %fd267, %fd265, %p48;
	setp.gt.u32 	%p49, %r51, 224;
	ld.shared.f64 	%fd269, [_ZZN3cub18CUB_300001_SM_10006detail6reduce28DeviceReduceSingleTileKernelINS2_10policy_hubIdjN4cuda3std3__44plusIdEEE10Policy1000EN6thrust24THRUST_300001_SM_1000_NS10device_ptrIfEEPdjS9_ddNS7_10__identityEEEvT0_T1_T2_T3_T4_T6_E12temp_storage+80];
	add.f64 	%fd270, %fd269, %fd268;
	selp.f64 	%fd271, %fd270, %fd268, %p49;
	setp.gt.u32 	%p50, %r51, 256;
	ld.shared.f64 	%fd272, [_ZZN3cub18CUB_300001_SM_10006detail6reduce28DeviceReduceSingleTileKernelINS2_10policy_hubIdjN4cuda3std3__44plusIdEEE10Policy1000EN6thrust24THRUST_300001_SM_1000_NS10device_ptrIfEEPdjS9_ddNS7_10__identityEEEvT0_T1_T2_T3_T4_T6_E12temp_storage+88];
	add.f64 	%fd273, %fd272, %fd271;
	selp.f64 	%fd274, %fd273, %fd271, %p50;
	setp.gt.u32 	%p51, %r51, 288;
	ld.shared.f64 	%fd275, [_ZZN3cub18CUB_300001_SM_10006detail6reduce28DeviceReduceSingleTileKernelINS2_10policy_hubIdjN4cuda3std3__44plusIdEEE10Policy1000EN6thrust24THRUST_300001_SM_1000_NS10device_ptrIfEEPdjS9_ddNS7_10__identityEEEvT0_T1_T2_T3_T4_T6_E12temp_storage+96];
	add.f64 	%fd276, %fd275, %fd274;
	selp.f64 	%fd277, %fd276, %fd274, %p51;
	setp.gt.u32 	%p52, %r51, 320;
	ld.shared.f64 	%fd278, [_ZZN3cub18CUB_300001_SM_10006detail6reduce28DeviceReduceSingleTileKernelINS2_10policy_hubIdjN4cuda3std3__44plusIdEEE10Policy1000EN6thrust24THRUST_300001_SM_1000_NS10device_ptrIfEEPdjS9_ddNS7_10__identityEEEvT0_T1_T2_T3_T4_T6_E12temp_storage+104];
	add.f64 	%fd279, %fd278, %fd277;
	selp.f64 	%fd280, %fd279, %fd277, %p52;
	setp.gt.u32 	%p53, %r51, 352;
	ld.shared.f64 	%fd281, [_ZZN3cub18CUB_300001_SM_10006detail6reduce28DeviceReduceSingleTileKernelINS2_10policy_hubIdjN4cuda3std3__44plusIdEEE10Policy1000EN6thrust24THRUST_300001_SM_1000_NS10device_ptrIfEEPdjS9_ddNS7_10__identityEEEvT0_T1_T2_T3_T4_T6_E12temp_storage+112];
	add.f64 	%fd282, %fd281, %fd280;
	selp.f64 	%fd283, %fd282, %fd280, %p53;
	setp.gt.u32 	%p54, %r51, 384;
	ld.shared.f64 	%fd284, [_ZZN3cub18CUB_300001_SM_10006detail6reduce28DeviceReduceSingleTileKernelINS2_10policy_hubIdjN4cuda3std3__44plusIdEEE10Policy1000EN6thrust24THRUST_300001_SM_1000_NS10device_ptrIfEEPdjS9_ddNS7_10__identityEEEvT0_T1_T2_T3_T4_T6_E12temp_storage+120];
	add.f64 	%fd285, %fd284, %fd283;
	selp.f64 	%fd286, %fd285, %fd283, %p54;
	setp.gt.u32 	%p55, %r51, 416;
	ld.shared.f64 	%fd287, [_ZZN3cub18CUB_300001_SM_10006detail6reduce28DeviceReduceSingleTileKernelINS2_10policy_hubIdjN4cuda3std3__44plusIdEEE10Policy1000EN6thrust24THRUST_300001_SM_1000_NS10device_ptrIfEEPdjS9_ddNS7_10__identityEEEvT0_T1_T2_T3_T4_T6_E12temp_storage+128];
	add.f64 	%fd288, %fd287, %fd286;
	selp.f64 	%fd289, %fd288, %fd286, %p55;
	setp.gt.u32 	%p56, %r51, 448;
	ld.shared.f64 	%fd290, [_ZZN3cub18CUB_300001_SM_10006detail6reduce28DeviceReduceSingleTileKernelINS2_10policy_hubIdjN4cuda3std3__44plusIdEEE10Policy1000EN6thrust24THRUST_300001_SM_1000_NS10device_ptrIfEEPdjS9_ddNS7_10__identityEEEvT0_T1_T2_T3_T4_T6_E12temp_storage+136];
	add.f64 	%fd291, %fd290, %fd289;
	selp.f64 	%fd292, %fd291, %fd289, %p56;
	setp.gt.u32 	%p57, %r51, 480;
	ld.shared.f64 	%fd293, [_ZZN3cub18CUB_300001_SM_10006detail6reduce28DeviceReduceSingleTileKernelINS2_10policy_hubIdjN4cuda3std3__44plusIdEEE10Policy1000EN6thrust24THRUST_300001_SM_1000_NS10device_ptrIfEEPdjS9_ddNS7_10__identityEEEvT0_T1_T2_T3_T4_T6_E12temp_storage+144];
	add.f64 	%fd294, %fd293, %fd292;
	selp.f64 	%fd295, %fd294, %fd292, %p57;
	setp.gt.u32 	%p58, %r51, 512;
	ld.shared.f64 	%fd296, [_ZZN3cub18CUB_300001_SM_10006detail6reduce28DeviceReduceSingleTileKernelINS2_10policy_hubIdjN4cuda3std3__44plusIdEEE10Policy1000EN6thrust24THRUST_300001_SM_1000_NS10device_ptrIfEEPdjS9_ddNS7_10__identityEEEvT0_T1_T2_T3_T4_T6_E12temp_storage+152];
	add.f64 	%fd297, %fd296, %fd295;
	selp.f64 	%fd298, %fd297, %fd295, %p58;
	setp.gt.u32 	%p59, %r51, 544;
	ld.shared.f64 	%fd299, [_ZZN3cub18CUB_300001_SM_10006detail6reduce28DeviceReduceSingleTileKernelINS2_10policy_hubIdjN4cuda3std3__44plusIdEEE10Policy1000EN6thrust24THRUST_300001_SM_1000_NS10device_ptrIfEEPdjS9_ddNS7_10__identityEEEvT0_T1_T2_T3_T4_T6_E12temp_storage+160];
	add.f64 	%fd300, %fd299, %fd298;
	selp.f64 	%fd301, %fd300, %fd298, %p59;
	setp.gt.u32 	%p60, %r51, 576;
	ld.shared.f64 	%fd302, [_ZZN3cub18CUB_300001_SM_10006detail6reduce28DeviceReduceSingleTileKernelINS2_10policy_hubIdjN4cuda3std3__44plusIdEEE10Policy1000EN6thrust24THRUST_300001_SM_1000_NS10device_ptrIfEEPdjS9_ddNS7_10__identityEEEvT0_T1_T2_T3_T4_T6_E12temp_storage+168];
	add.f64 	%fd303, %fd302, %fd301;
	selp.f64 	%fd304, %fd303, %fd301, %p60;
	setp.gt.u32 	%p61, %r51, 608;
	ld.shared.f64 	%fd305, [_ZZN3cub18CUB_300001_SM_10006detail6reduce28DeviceReduceSingleTileKernelINS2_10policy_hubIdjN4cuda3std3__44plusIdEEE10Policy1000EN6thrust24THRUST_300001_SM_1000_NS10device_ptrIfEEPdjS9_ddNS7_10__identityEEEvT0_T1_T2_T3_T4_T6_E12temp_storage+176];
	add.f64 	%fd306, %fd305, %fd304;
	selp.f64 	%fd379, %fd306, %fd304, %p61;
	bra.uni 	$L__BB6_50;
$L__BB6_28:
	mov.u32 	%r21, %tid.x;
	mul.wide.u32 	%rd11, %r21, 4;
	add.s64 	%rd12, %rd2, %rd11;
	ld.global.f32 	%f1, [%rd12];
	cvt.f64.f32 	%fd43, %f1;
	ld.global.f32 	%f2, [%rd12+2560];
	cvt.f64.f32 	%fd44, %f2;
	ld.global.f32 	%f3, [%rd12+5120];
	cvt.f64.f32 	%fd45, %f3;
	ld.global.f32 	%f4, [%rd12+7680];
	cvt.f64.f32 	%fd46, %f4;
	ld.global.f32 	%f5, [%rd12+10240];
	cvt.f64.f32 	%fd47, %f5;
	ld.global.f32 	%f6, [%rd12+12800];
	cvt.f64.f32 	%fd48, %f6;
	ld.global.f32 	%f7, [%rd12+15360];
	cvt.f64.f32 	%fd49, %f7;
	ld.global.f32 	%f8, [%rd12+17920];
	cvt.f64.f32 	%fd50, %f8;
	add.f64 	%fd51, %fd43, %fd44;
	add.f64 	%fd52, %fd51, %fd45;
	add.f64 	%fd53, %fd52, %fd46;
	add.f64 	%fd54, %fd53, %fd47;
	add.f64 	%fd55, %fd54, %fd48;
	add.f64 	%fd56, %fd55, %fd49;
	add.f64 	%fd378, %fd56, %fd50;
	add.s32 	%r22, %r51, -5120;
	setp.lt.u32 	%p3, %r22, 5120;
	mov.b32 	%r279, 5120;
	@%p3 bra 	$L__BB6_32;
	mov.b32 	%r279, 5120;
$L__BB6_30:
	add.s32 	%r54, %r21, %r279;
	mul.wide.u32 	%rd13, %r54, 4;
	add.s64 	%rd14, %rd2, %rd13;
	ld.global.f32 	%f9, [%rd14];
	cvt.f64.f32 	%fd57, %f9;
	ld.global.f32 	%f10, [%rd14+2560];
	cvt.f64.f32 	%fd58, %f10;
	ld.global.f32 	%f11, [%rd14+5120];
	cvt.f64.f32 	%fd59, %f11;
	ld.global.f32 	%f12, [%rd14+7680];
	cvt.f64.f32 	%fd60, %f12;
	ld.global.f32 	%f13, [%rd14+10240];
	cvt.f64.f32 	%fd61, %f13;
	ld.global.f32 	%f14, [%rd14+12800];
	cvt.f64.f32 	%fd62, %f14;
	ld.global.f32 	%f15, [%rd14+15360];
	cvt.f64.f32 	%fd63, %f15;
	ld.global.f32 	%f16, [%rd14+17920];
	cvt.f64.f32 	%fd64, %f16;
	add.f64 	%fd65, %fd378, %fd57;
	add.f64 	%fd66, %fd65, %fd58;
	add.f64 	%fd67, %fd66, %fd59;
	add.f64 	%fd68, %fd67, %fd60;
	add.f64 	%fd69, %fd68, %fd61;
	add.f64 	%fd70, %fd69, %fd62;
	add.f64 	%fd71, %fd70, %fd63;
	add.f64 	%fd378, %fd71, %fd64;
	sub.s32 	%r55, %r51, %r279;
	setp.lt.u32 	%p4, %r55, 5120;
	@%p4 bra 	$L__BB6_46;
	add.s32 	%r279, %r279, 5120;
	setp.le.u32 	%p5, %r279, %r22;
	@%p5 bra 	$L__BB6_30;
$L__BB6_32:
	setp.le.u32 	%p6, %r51, %r279;
	sub.s32 	%r56, %r51, %r279;
	setp.ge.s32 	%p7, %r21, %r56;
	or.pred  	%p8, %p6, %p7;
	@%p8 bra 	$L__BB6_46;
	not.b32 	%r58, %r21;
	add.s32 	%r59, %r51, %r58;
	sub.s32 	%r60, %r59, %r279;
	mul.hi.u32 	%r61, %r60, -858993459;
	shr.u32 	%r62, %r61, 9;
	add.s32 	%r26, %r62, 1;
	and.b32  	%r27, %r26, 15;
	setp.lt.u32 	%p9, %r60, 9600;
	mov.u32 	%r284, %r21;
	@%p9 bra 	$L__BB6_37;
	or.b32  	%r282, %r21, 5120;
	add.s32 	%r281, %r21, %r279;
	and.b32  	%r63, %r26, 16777200;
	neg.s32 	%r280, %r63;
$L__BB6_35:
	.pragma "nounroll";
	mul.wide.u32 	%rd15, %r281, 4;
	add.s64 	%rd16, %rd2, %rd15;
	ld.global.f32 	%f17, [%rd16];
	cvt.f64.f32 	%fd73, %f17;
	add.f64 	%fd74, %fd378, %fd73;
	add.s32 	%r64, %r281, 640;
	mul.wide.u32 	%rd17, %r64, 4;
	add.s64 	%rd18, %rd2, %rd17;
	ld.global.f32 	%f18, [%rd18];
	cvt.f64.f32 	%fd75, %f18;
	add.f64 	%fd76, %fd74, %fd75;
	add.s32 	%r65, %r281, 1280;
	mul.wide.u32 	%rd19, %r65, 4;
	add.s64 	%rd20, %rd2, %rd19;
	ld.global.f32 	%f19, [%rd20];
	cvt.f64.f32 	%fd77, %f19;
	add.f64 	%fd78, %fd76, %fd77;
	add.s32 	%r66, %r281, 1920;
	mul.wide.u32 	%rd21, %r66, 4;
	add.s64 	%rd22, %rd2, %rd21;
	ld.global.f32 	%f20, [%rd22];
	cvt.f64.f32 	%fd79, %f20;
	add.f64 	%fd80, %fd78, %fd79;
	add.s32 	%r67, %r281, 2560;
	mul.wide.u32 	%rd23, %r67, 4;
	add.s64 	%rd24, %rd2, %rd23;
	ld.global.f32 	%f21, [%rd24];
	cvt.f64.f32 	%fd81, %f21;
	add.f64 	%fd82, %fd80, %fd81;
	add.s32 	%r68, %r281, 3200;
	mul.wide.u32 	%rd25, %r68, 4;
	add.s64 	%rd26, %rd2, %rd25;
	ld.global.f32 	%f22, [%rd26];
	cvt.f64.f32 	%fd83, %f22;
	add.f64 	%fd84, %fd82, %fd83;
	add.s32 	%r69, %r281, 3840;
	mul.wide.u32 	%rd27, %r69, 4;
	add.s64 	%rd28, %rd2, %rd27;
	ld.global.f32 	%f23, [%rd28];
	cvt.f64.f32 	%fd85, %f23;
	add.f64 	%fd86, %fd84, %fd85;
	add.s32 	%r70, %r281, 4480;
	mul.wide.u32 	%rd29, %r70, 4;
	add.s64 	%rd30, %rd2, %rd29;
	ld.global.f32 	%f24, [%rd30];
	cvt.f64.f32 	%fd87, %f24;
	add.f64 	%fd88, %fd86, %fd87;
	add.s32 	%r71, %r281, 5120;
	mul.wide.u32 	%rd31, %r71, 4;
	add.s64 	%rd32, %rd2, %rd31;
	ld.global.f32 	%f25, [%rd32];
	cvt.f64.f32 	%fd89, %f25;
	add.f64 	%fd90, %fd88, %fd89;
	add.s32 	%r72, %r281, 5760;
	mul.wide.u32 	%rd33, %r72, 4;
	add.s64 	%rd34, %rd2, %rd33;
	ld.global.f32 	%f26, [%rd34];
	cvt.f64.f32 	%fd91, %f26;
	add.f64 	%fd92, %fd90, %fd91;
	add.s32 	%r73, %r281, 6400;
	mul.wide.u32 	%rd35, %r73, 4;
	add.s64 	%rd36, %rd2, %rd35;
	ld.global.f32 	%f27, [%rd36];
	cvt.f64.f32 	%fd93, %f27;
	add.f64 	%fd94, %fd92, %fd93;
	add.s32 	%r74, %r281, 7040;
	mul.wide.u32 	%rd37, %r74, 4;
	add.s64 	%rd38, %rd2, %rd37;
	ld.global.f32 	%f28, [%rd38];
	cvt.f64.f32 	%fd95, %f28;
	add.f64 	%fd96, %fd94, %fd95;
	add.s32 	%r75, %r281, 7680;
	mul.wide.u32 	%rd39, %r75, 4;
	add.s64 	%rd40, %rd2, %rd39;
	ld.global.f32 	%f29, [%rd40];
	cvt.f64.f32 	%fd97, %f29;
	add.f64 	%fd98, %fd96, %fd97;
	add.s32 	%r76, %r281, 8320;
	mul.wide.u32 	%rd41, %r76, 4;
	add.s64 	%rd42, %rd2, %rd41;
	ld.global.f32 	%f30, [%rd42];
	cvt.f64.f32 	%fd99, %f30;
	add.f64 	%fd100, %fd98, %fd99;
	add.s32 	%r77, %r281, 8960;
	mul.wide.u32 	%rd43, %r77, 4;
	add.s64 	%rd44, %rd2, %rd43;
	ld.global.f32 	%f31, [%rd44];
	cvt.f64.f32 	%fd101, %f31;
	add.f64 	%fd102, %fd100, %fd101;
	add.s32 	%r78, %r281, 9600;
	mul.wide.u32 	%rd45, %r78, 4;
	add.s64 	%rd46, %rd2, %rd45;
	ld.global.f32 	%f32, [%rd46];
	cvt.f64.f32 	%fd103, %f32;
	add.f64 	%fd378, %fd102, %fd103;
	add.s32 	%r282, %r282, 10240;
	add.s32 	%r281, %r281, 10240;
	add.s32 	%r280, %r280, 16;
	setp.ne.s32 	%p10, %r280, 0;
	@%p10 bra 	$L__BB6_35;
	add.s32 	%r284, %r282, -5120;
$L__BB6_37:
	setp.eq.s32 	%p11, %r27, 0;
	@%p11 bra 	$L__BB6_46;
	and.b32  	%r39, %r26, 7;
	setp.lt.u32 	%p12, %r27, 8;
	@%p12 bra 	$L__BB6_40;
	add.s32 	%r79, %r284, %r279;
	mul.wide.u32 	%rd47, %r79, 4;
	add.s64 	%rd48, %rd2, %rd47;
	ld.global.f32 	%f33, [%rd48];
	cvt.f64.f32 	%fd105, %f33;
	add.f64 	%fd106, %fd378, %fd105;
	add.s32 	%r80, %r79, 640;
	mul.wide.u32 	%rd49, %r80, 4;
	add.s64 	%rd50, %rd2, %rd49;
	ld.global.f32 	%f34, [%rd50];
	cvt.f64.f32 	%fd107, %f34;
	add.f64 	%fd108, %fd106, %fd107;
	add.s32 	%r81, %r79, 1280;
	mul.wide.u32 	%rd51, %r81, 4;
	add.s64 	%rd52, %rd2, %rd51;
	ld.global.f32 	%f35, [%rd52];
	cvt.f64.f32 	%fd109, %f35;
	add.f64 	%fd110, %fd108, %fd109;
	add.s32 	%r82, %r79, 1920;
	mul.wide.u32 	%rd53, %r82, 4;
	add.s64 	%rd54, %rd2, %rd53;
	ld.global.f32 	%f36, [%rd54];
	cvt.f64.f32 	%fd111, %f36;
	add.f64 	%fd112, %fd110, %fd111;
	add.s32 	%r83, %r79, 2560;
	mul.wide.u32 	%rd55, %r83, 4;
	add.s64 	%rd56, %rd2, %rd55;
	ld.global.f32 	%f37, [%rd56];
	cvt.f64.f32 	%fd113, %f37;
	add.f64 	%fd114, %fd112, %fd113;
	add.s32 	%r84, %r79, 3200;
	mul.wide.u32 	%rd57, %r84, 4;
	add.s64 	%rd58, %rd2, %rd57;
	ld.global.f32 	%f38, [%rd58];
	cvt.f64.f32 	%fd115, %f38;
	add.f64 	%fd116, %fd114, %fd115;
	add.s32 	%r85, %r79, 3840;
	mul.wide.u32 	%rd59, %r85, 4;
	add.s64 	%rd60, %rd2, %rd59;
	ld.global.f32 	%f39, [%rd60];
	cvt.f64.f32 	%fd117, %f39;
	add.f64 	%fd118, %fd116, %fd117;
	add.s32 	%r86, %r79, 4480;
	mul.wide.u32 	%rd61, %r86, 4;
	add.s64 	%rd62, %rd2, %rd61;
	ld.global.f32 	%f40, [%rd62];
	cvt.f64.f32 	%fd119, %f40;
	add.f64 	%fd378, %fd118, %fd119;
	add.s32 	%r284, %r284, 5120;
$L__BB6_40:
	setp.eq.s32 	%p13, %r39, 0;
	@%p13 bra 	$L__BB6_46;
	and.b32  	%r42, %r26, 3;
	setp.lt.u32 	%p14, %r39, 4;
	@%p14 bra 	$L__BB6_43;
	add.s32 	%r87, %r284, %r279;
	mul.wide.u32 	%rd63, %r87, 4;
	add.s64 	%rd64, %rd2, %rd63;
	ld.global.f32 	%f41, [%rd64];
	cvt.f64.f32 	%fd121, %f41;
	add.f64 	%fd122, %fd378, %fd121;
	add.s32 	%r88, %r87, 640;
	mul.wide.u32 	%rd65, %r88, 4;
	add.s64 	%rd66, %rd2, %rd65;
	ld.global.f32 	%f42, [%rd66];
	cvt.f64.f32 	%fd123, %f42;
	add.f64 	%fd124, %fd122, %fd123;
	add.s32 	%r89, %r87, 1280;
	mul.wide.u32 	%rd67, %r89, 4;
	add.s64 	%rd68, %rd2, %rd67;
	ld.global.f32 	%f43, [%rd68];
	cvt.f64.f32 	%fd125, %f43;
	add.f64 	%fd126, %fd124, %fd125;
	add.s32 	%r90, %r87, 1920;
	mul.wide.u32 	%rd69, %r90, 4;
	add.s64 	%rd70, %rd2, %rd69;
	ld.global.f32 	%f44, [%rd70];
	cvt.f64.f32 	%fd127, %f44;
	add.f64 	%fd378, %fd126, %fd127;
	add.s32 	%r284, %r284, 2560;
$L__BB6_43:
	setp.eq.s32 	%p15, %r42, 0;
	@%p15 bra 	$L__BB6_46;
	add.s32 	%r287, %r284, %r279;
	neg.s32 	%r286, %r42;
$L__BB6_45:
	.pragma "nounroll";
	mul.wide.u32 	%rd71, %r287, 4;
	add.s64 	%rd72, %rd2, %rd71;
	ld.global.f32 	%f45, [%rd72];
	cvt.f64.f32 	%fd128, %f45;
	add.f64 	%fd378, %fd378, %fd128;
	add.s32 	%r287, %r287, 640;
	add.s32 	%r286, %r286, 1;
	setp.ne.s32 	%p16, %r286, 0;
	@%p16 bra 	$L__BB6_45;
$L__BB6_46:
	// begin inline asm
	mov.u32 %r91, %laneid;
	// end inline asm
	mov.b64 	%rd73, %fd378;
	mov.b64 	{%r93, %r98}, %rd73;
	mov.b32 	%r99, 1;
	mov.b32 	%r140, 31;
	mov.b32 	%r141, -1;
	// begin inline asm
	shfl.sync.down.b32 %r92, %r93, %r99, %r140, %r141;
	// end inline asm
	// begin inline asm
	shfl.sync.down.b32 %r97, %r98, %r99, %r140, %r141;
	// end inline asm
	mov.b64 	%rd74, {%r92, %r97};
	mov.b64 	%fd129, %rd74;
	setp.gt.s32 	%p17, %r91, 30;
	add.f64 	%fd130, %fd378, %fd129;
	selp.f64 	%fd131, %fd378, %fd130, %p17;
	mov.b64 	%rd75, %fd131;
	mov.b64 	{%r103, %r108}, %rd75;
	mov.b32 	%r109, 2;
	// begin inline asm
	shfl.sync.down.b32 %r102, %r103, %r109, %r140, %r141;
	// end inline asm
	// begin inline asm
	shfl.sync.down.b32 %r107, %r108, %r109, %r140, %r141;
	// end inline asm
	mov.b64 	%rd76, {%r102, %r107};
	mov.b64 	%fd132, %rd76;
	setp.gt.s32 	%p18, %r91, 29;
	add.f64 	%fd133, %fd131, %fd132;
	selp.f64 	%fd134, %fd131, %fd133, %p18;
	mov.b64 	%rd77, %fd134;
	mov.b64 	{%r113, %r118}, %rd77;
	mov.b32 	%r119, 4;
	// begin inline asm
	shfl.sync.down.b32 %r112, %r113, %r119, %r140, %r141;
	// end inline asm
	// begin inline asm
	shfl.sync.down.b32 %r117, %r118, %r119, %r140, %r141;
	// end inline asm
	mov.b64 	%rd78, {%r112, %r117};
	mov.b64 	%fd135, %rd78;
	setp.gt.s32 	%p19, %r91, 27;
	add.f64 	%fd136, %fd134, %fd135;
	selp.f64 	%fd137, %fd134, %fd136, %p19;
	mov.b64 	%rd79, %fd137;
	mov.b64 	{%r123, %r128}, %rd79;
	mov.b32 	%r129, 8;
	// begin inline asm
	shfl.sync.down.b32 %r122, %r123, %r129, %r140, %r141;
	// end inline asm
	// begin inline asm
	shfl.sync.down.b32 %r127, %r128, %r129, %r140, %r141;
	// end inline asm
	mov.b64 	%rd80, {%r122, %r127};
	mov.b64 	%fd138, %rd80;
	setp.gt.s32 	%p20, %r91, 23;
	add.f64 	%fd139, %fd137, %fd138;
	selp.f64 	%fd140, %fd137, %fd139, %p20;
	mov.b64 	%rd81, %fd140;
	mov.b64 	{%r133, %r138}, %rd81;
	mov.b32 	%r139, 16;
	// begin inline asm
	shfl.sync.down.b32 %r132, %r133, %r139, %r140, %r141;
	// end inline asm
	// begin inline asm
	shfl.sync.down.b32 %r137, %r138, %r139, %r140, %r141;
	// end inline asm
	mov.b64 	%rd82, {%r132, %r137};
	mov.b64 	%fd141, %rd82;
	setp.gt.s32 	%p21, %r91, 15;
	add.f64 	%fd38, %fd140, %fd141;
	selp.f64 	%fd379, %fd140, %fd38, %p21;
	setp.ne.s32 	%p22, %r91, 0;
	@%p22 bra 	$L__BB6_48;
	shr.u32 	%r142, %r21, 2;
	and.b32  	%r143, %r142, 248;
	mov.u32 	%r144, _ZZN3cub18CUB_300001_SM_10006detail6reduce28DeviceReduceSingleTileKernelINS2_10policy_hubIdjN4cuda3std3__44plusIdEEE10Policy1000EN6thrust24THRUST_300001_SM_1000_NS10device_ptrIfEEPdjS9_ddNS7_10__identityEEEvT0_T1_T2_T3_T4_T6_E12temp_storage;
	add.s32 	%r145, %r144, %r143;
	st.shared.f64 	[%r145+24], %fd38;
$L__BB6_48:
	bar.sync 	0;
	setp.ne.s32 	%p23, %r21, 0;
	@%p23 bra 	$L__BB6_50;
	ld.shared.f64 	%fd142, [_ZZN3cub18CUB_300001_SM_10006detail6reduce28DeviceReduceSingleTileKernelINS2_10policy_hubIdjN4cuda3std3__44plusIdEEE10Policy1000EN6thrust24THRUST_300001_SM_1000_NS10device_ptrIfEEPdjS9_ddNS7_10__identityEEEvT0_T1_T2_T3_T4_T6_E12temp_storage+32];
	add.f64 	%fd143, %fd379, %fd142;
	ld.shared.f64 	%fd144, [_ZZN3cub18CUB_300001_SM_10006detail6reduce28DeviceReduceSingleTileKernelINS2_10policy_hubIdjN4cuda3std3__44plusIdEEE10Policy1000EN6thrust24THRUST_300001_SM_1000_NS10device_ptrIfEEPdjS9_ddNS7_10__identityEEEvT0_T1_T2_T3_T4_T6_E12temp_storage+40];
	add.f64 	%fd145, %fd143, %fd144;
	ld.shared.f64 	%fd146, [_ZZN3cub18CUB_300001_SM_10006detail6reduce28DeviceReduceSingleTileKernelINS2_10policy_hubIdjN4cuda3std3__44plusIdEEE10Policy1000EN6thrust24THRUST_300001_SM_1000_NS10device_ptrIfEEPdjS9_ddNS7_10__identityEEEvT0_T1_T2_T3_T4_T6_E12temp_storage+48];
	add.f64 	%fd147, %fd145, %fd146;
	ld.shared.f64 	%fd148, [_ZZN3cub18CUB_300001_SM_10006detail6reduce28DeviceReduceSingleTileKernelINS2_10policy_hubIdjN4cuda3std3__44plusIdEEE10Policy1000EN6thrust24THRUST_300001_SM_1000_NS10device_ptrIfEEPdjS9_ddNS7_10__identityEEEvT0_T1_T2_T3_T4_T6_E12temp_storage+56];
	add.f64 	%fd149, %fd147, %fd148;
	ld.shared.f64 	%fd150, [_ZZN3cub18CUB_300001_SM_10006detail6reduce28DeviceReduceSingleTileKernelINS2_10policy_hubIdjN4cuda3std3__44plusIdEEE10Policy1000EN6thrust24THRUST_300001_SM_1000_NS10device_ptrIfEEPdjS9_ddNS7_10__identityEEEvT0_T1_T2_T3_T4_T6_E12temp_storage+64];
	add.f64 	%fd151, %fd149, %fd150;
	ld.shared.f64 	%fd152, [_ZZN3cub18CUB_300001_SM_10006detail6reduce28DeviceReduceSingleTileKernelINS2_10policy_hubIdjN4cuda3std3__44plusIdEEE10Policy1000EN6thrust24THRUST_300001_SM_1000_NS10device_ptrIfEEPdjS9_ddNS7_10__identityEEEvT0_T1_T2_T3_T4_T6_E12temp_storage+72];
	add.f64 	%fd153, %fd151, %fd152;
	ld.shared.f64 	%fd154, [_ZZN3cub18CUB_300001_SM_10006detail6reduce28DeviceReduceSingleTileKernelINS2_10policy_hubIdjN4cuda3std3__44plusIdEEE10Policy1000EN6thrust24THRUST_300001_SM_1000_NS10device_ptrIfEEPdjS9_ddNS7_10__identityEEEvT0_T1_T2_T3_T4_T6_E12temp_storage+80];
	add.f64 	%fd155, %fd153, %fd154;
	ld.shared.f64 	%fd156, [_ZZN3cub18CUB_300001_SM_10006detail6reduce28DeviceReduceSingleTileKernelINS2_10policy_hubIdjN4cuda3std3__44plusIdEEE10Policy1000EN6thrust24THRUST_300001_SM_1000_NS10device_ptrIfEEPdjS9_ddNS7_10__identityEEEvT0_T1_T2_T3_T4_T6_E12temp_storage+88];
	add.f64 	%fd157, %fd155, %fd156;
	ld.shared.f64 	%fd158, [_ZZN3cub18CUB_300001_SM_10006detail6reduce28DeviceReduceSingleTileKernelINS2_10policy_hubIdjN4cuda3std3__44plusIdEEE10Policy1000EN6thrust24THRUST_300001_SM_1000_NS10device_ptrIfEEPdjS9_ddNS7_10__identityEEEvT0_T1_T2_T3_T4_T6_E12temp_storage+96];
	add.f64 	%fd159, %fd157, %fd158;
	ld.shared.f64 	%fd160, [_ZZN3cub18CUB_300001_SM_10006detail6reduce28DeviceReduceSingleTileKernelINS2_10policy_hubIdjN4cuda3std3__44plusIdEEE10Policy1000EN6thrust24THRUST_300001_SM_1000_NS10device_ptrIfEEPdjS9_ddNS7_10__identityEEEvT0_T1_T2_T3_T4_T6_E12temp_storage+104];
	add.f64 	%fd161, %fd159, %fd160;
	ld.shared.f64 	%fd162, [_ZZN3cub18CUB_300001_SM_10006detail6reduce28DeviceReduceSingleTileKernelINS2_10policy_hubIdjN4cuda3std3__44plusIdEEE10Policy1000EN6thrust24THRUST_300001_SM_1000_NS10device_ptrIfEEPdjS9_ddNS7_10__identityEEEvT0_T1_T2_T3_T4_T6_E12temp_storage+112];
	add.f64 	%fd163, %fd161, %fd162;
	ld.shared.f64 	%fd164, [_ZZN3cub18CUB_300001_SM_10006detail6reduce28DeviceReduceSingleTileKernelINS2_10policy_hubIdjN4cuda3std3__44plusIdEEE10Policy1000EN6thrust24THRUST_300001_SM_1000_NS10device_ptrIfEEPdjS9_ddNS7_10__identityEEEvT0_T1_T2_T3_T4_T6_E12temp_storage+120];
	add.f64 	%fd165, %fd163, %fd164;
	ld.shared.f64 	%fd166, [_ZZN3cub18CUB_300001_SM_10006detail6reduce28DeviceReduceSingleTileKernelINS2_10policy_hubIdjN4cuda3std3__44plusIdEEE10Policy1000EN6thrust24THRUST_300001_SM_1000_NS10device_ptrIfEEPdjS9_ddNS7_10__identityEEEvT0_T1_T2_T3_T4_T6_E12temp_storage+128];
	add.f64 	%fd167, %fd165, %fd166;
	ld.shared.f64 	%fd168, [_ZZN3cub18CUB_300001_SM_10006detail6reduce28DeviceReduceSingleTileKernelINS2_10policy_hubIdjN4cuda3std3__44plusIdEEE10Policy1000EN6thrust24THRUST_300001_SM_1000_NS10device_ptrIfEEPdjS9_ddNS7_10__identityEEEvT0_T1_T2_T3_T4_T6_E12temp_storage+136];
	add.f64 	%fd169, %fd167, %fd168;
	ld.shared.f64 	%fd170, [_ZZN3cub18CUB_300001_SM_10006detail6reduce28DeviceReduceSingleTileKernelINS2_10policy_hubIdjN4cuda3std3__44plusIdEEE10Policy1000EN6thrust24THRUST_300001_SM_1000_NS10device_ptrIfEEPdjS9_ddNS7_10__identityEEEvT0_T1_T2_T3_T4_T6_E12temp_storage+144];
	add.f64 	%fd171, %fd169, %fd170;
	ld.shared.f64 	%fd172, [_ZZN3cub18CUB_300001_SM_10006detail6reduce28DeviceReduceSingleTileKernelINS2_10policy_hubIdjN4cuda3std3__44plusIdEEE10Policy1000EN6thrust24THRUST_300001_SM_1000_NS10device_ptrIfEEPdjS9_ddNS7_10__identityEEEvT0_T1_T2_T3_T4_T6_E12temp_storage+152];
	add.f64 	%fd173, %fd171, %fd172;
	ld.shared.f64 	%fd174, [_ZZN3cub18CUB_300001_SM_10006detail6reduce28DeviceReduceSingleTileKernelINS2_10policy_hubIdjN4cuda3std3__44plusIdEEE10Policy1000EN6thrust24THRUST_300001_SM_1000_NS10device_ptrIfEEPdjS9_ddNS7_10__identityEEEvT0_T1_T2_T3_T4_T6_E12temp_storage+160];
	add.f64 	%fd175, %fd173, %fd174;
	ld.shared.f64 	%fd176, [_ZZN3cub18CUB_300001_SM_10006detail6reduce28DeviceReduceSingleTileKernelINS2_10policy_hubIdjN4cuda3std3__44plusIdEEE10Policy1000EN6thrust24THRUST_300001_SM_1000_NS10device_ptrIfEEPdjS9_ddNS7_10__identityEEEvT0_T1_T2_T3_T4_T6_E12temp_storage+168];
	add.f64 	%fd177, %fd175, %fd176;
	ld.shared.f64 	%fd178, [_ZZN3cub18CUB_300001_SM_10006detail6reduce28DeviceReduceSingleTileKernelINS2_10policy_hubIdjN4cuda3std3__44plusIdEEE10Policy1000EN6thrust24THRUST_300001_SM_1000_NS10device_ptrIfEEPdjS9_ddNS7_10__identityEEEvT0_T1_T2_T3_T4_T6_E12temp_storage+176];
	add.f64 	%fd379, %fd177, %fd178;
$L__BB6_50:
	mov.u32 	%r269, %tid.x;
	setp.ne.s32 	%p69, %r269, 0;
	@%p69 bra 	$L__BB6_52;
	add.f64 	%fd357, %fd42, %fd379;
	st.global.f64 	[%rd1], %fd357;
$L__BB6_52:
	ret;

}
	// .globl	_ZN3cub18CUB_300001_SM_10006detail6reduce18DeviceReduceKernelINS2_10policy_hubIdjN4cuda3std3__44plusIdEEE10Policy1000EN6thrust24THRUST_300001_SM_1000_NS10device_ptrIfEEjS9_dNS7_10__identityEEEvT0_PT3_T1_NS0_13GridEvenShareISK_EET2_T4_
.visible .entry _ZN3cub18CUB_300001_SM_10006detail6reduce18DeviceReduceKernelINS2_10policy_hubIdjN4cuda3std3__44plusIdEEE10Policy1000EN6thrust24THRUST_300001_SM_1000_NS10device_ptrIfEEjS9_dNS7_10__identityEEEvT0_PT3_T1_NS0_13GridEvenShareISK_EET2_T4_(
	.param .align 8 .b8 _ZN3cub18CUB_300001_SM_10006detail6reduce18DeviceReduceKernelINS2_10policy_hubIdjN4cuda3std3__44plusIdEEE10Policy1000EN6thrust24THRUST_300001_SM_1000_NS10device_ptrIfEEjS9_dNS7_10__identityEEEvT0_PT3_T1_NS0_13GridEvenShareISK_EET2_T4__param_0[8],
	.param .u64 .ptr .align 1 _ZN3cub18CUB_300001_SM_10006detail6reduce18DeviceReduceKernelINS2_10policy_hubIdjN4cuda3std3__44plusIdEEE10Policy1000EN6thrust24THRUST_300001_SM_1000_NS10device_ptrIfEEjS9_dNS7_10__identityEEEvT0_PT3_T1_NS0_13GridEvenShareISK_EET2_T4__param_1,
	.param .u32 _ZN3cub18CUB_300001_SM_10006detail6reduce18DeviceReduceKernelINS2_10policy_hubIdjN4cuda3std3__44plusIdEEE10Policy1000EN6thrust24THRUST_300001_SM_1000_NS10device_ptrIfEEjS9_dNS7_10__identityEEEvT0_PT3_T1_NS0_13GridEvenShareISK_EET2_T4__param_2,
	.param .align 4 .b8 _ZN3cub18CUB_300001_SM_10006detail6reduce18DeviceReduceKernelINS2_10policy_hubIdjN4cuda3std3__44plusIdEEE10Policy1000EN6thrust24THRUST_300001_SM_1000_NS10device_ptrIfEEjS9_dNS7_10__identityEEEvT0_PT3_T1_NS0_13GridEvenShareISK_EET2_T4__param_3[40],
	.param .align 1 .b8 _ZN3cub18CUB_300001_SM_10006detail6reduce18DeviceReduceKernelINS2_10policy_hubIdjN4cuda3std3__44plusIdEEE10Policy1000EN6thrust24THRUST_300001_SM_1000_NS10device_ptrIfEEjS9_dNS7_10__identityEEEvT0_PT3_T1_NS0_13GridEvenShareISK_EET2_T4__param_4[1],
	.param .align 1 .b8 _ZN3cub18CUB_300001_SM_10006detail6reduce18DeviceReduceKernelINS2_10policy_hubIdjN4cuda3std3__44plusIdEEE10Policy1000EN6thrust24THRUST_300001_SM_1000_NS10device_ptrIfEEjS9_dNS7_10__identityEEEvT0_PT3_T1_NS0_13GridEvenShareISK_EET2_T4__param_5[1]
)
.maxntid 640
{
	.reg .pred 	%p<69>;
	.reg .b16 	%rs<4>;
	.reg .b32 	%r<356>;
	.reg .b32 	%f<76>;
	.reg .b64 	%rd<160>;
	.reg .b64 	%fd<376>;
	// demoted variable
	.shared .align 8 .b8 _ZZN3cub18CUB_300001_SM_10006detail6reduce18DeviceReduceKernelINS2_10policy_hubIdjN4cuda3std3__44plusIdEEE10Policy1000EN6thrust24THRUST_300001_SM_1000_NS10device_ptrIfEEjS9_dNS7_10__identityEEEvT0_PT3_T1_NS0_13GridEvenShareISK_EET2_T4_E12temp_storage[192];
	ld.param.u32 	%r1, [_ZN3cub18CUB_300001_SM_10006detail6reduce18DeviceReduceKernelINS2_10policy_hubIdjN4cuda3std3__44plusIdEEE10Policy1000EN6thrust24THRUST_300001_SM_1000_NS10device_ptrIfEEjS9_dNS7_10__identityEEEvT0_PT3_T1_NS0_13GridEvenShareISK_EET2_T4__param_3+20];
	ld.param.u32 	%r2, [_ZN3cub18CUB_300001_SM_10006detail6reduce18DeviceReduceKernelINS2_10policy_hubIdjN4cuda3std3__44plusIdEEE10Policy1000EN6thrust24THRUST_300001_SM_1000_NS10device_ptrIfEEjS9_dNS7_10__identityEEEvT0_PT3_T1_NS0_13GridEvenShareISK_EET2_T4__param_3+24];
	ld.param.u64 	%rd3, [_ZN3cub18CUB_300001_SM_10006detail6reduce18DeviceReduceKernelINS2_10policy_hubIdjN4cuda3std3__44plusIdEEE10Policy1000EN6thrust24THRUST_300001_SM_1000_NS10device_ptrIfEEjS9_dNS7_10__identityEEEvT0_PT3_T1_NS0_13GridEvenShareISK_EET2_T4__param_0];
	cvta.to.global.u64 	%rd1, %rd3;
	mov.u32 	%r3, %ctaid.x;
	mul.lo.s32 	%r4, %r2, 5120;
	mul.lo.s32 	%r347, %r3, 5120;
	sub.s32 	%r6, %r1, %r347;
	setp.gt.u32 	%p1, %r6, 5119;
	@%p1 bra 	$L__BB7_26;
	mov.u32 	%r7, %tid.x;
	setp.ge.u32 	%p23, %r7, %r6;
	mov.f64 	%fd364, 0d0000000000000000;
	mov.u32 	%r338, %r7;
	@%p23 bra 	$L__BB7_3;
	add.s32 	%r181, %r347, %r7;
	mul.wide.u32 	%rd76, %r181, 4;
	add.s64 	%rd77, %rd1, %rd76;
	ld.global.f32 	%f46, [%rd77];
	cvt.f64.f32 	%fd364, %f46;
	add.s32 	%r338, %r7, 640;
$L__BB7_3:
	setp.ge.u32 	%p24, %r338, %r6;
	@%p24 bra 	$L__BB7_17;
	not.b32 	%r182, %r338;
	add.s32 	%r183, %r1, %r182;
	sub.s32 	%r184, %r183, %r347;
	mul.hi.u32 	%r185, %r184, -858993459;
	shr.u32 	%r186, %r185, 9;
	add.s32 	%r10, %r186, 1;
	and.b32  	%r11, %r10, 15;
	setp.lt.u32 	%p25, %r184, 9600;
	@%p25 bra 	$L__BB7_8;
	add.s32 	%r337, %r338, 5120;
	add.s32 	%r336, %r338, %r347;
	and.b32  	%r187, %r10, 16777200;
	neg.s32 	%r335, %r187;
$L__BB7_6:
	.pragma "nounroll";
	mul.wide.u32 	%rd78, %r336, 4;
	add.s64 	%rd79, %rd1, %rd78;
	ld.global.f32 	%f47, [%rd79];
	cvt.f64.f32 	%fd179, %f47;
	add.f64 	%fd180, %fd364, %fd179;
	add.s32 	%r188, %r336, 640;
	mul.wide.u32 	%rd80, %r188, 4;
	add.s64 	%rd81, %rd1, %rd80;
	ld.global.f32 	%f48, [%rd81];
	cvt.f64.f32 	%fd181, %f48;
	add.f64 	%fd182, %fd180, %fd181;
	add.s32 	%r189, %r336, 1280;
	mul.wide.u32 	%rd82, %r189, 4;
	add.s64 	%rd83, %rd1, %rd82;
	ld.global.f32 	%f49, [%rd83];
	cvt.f64.f32 	%fd183, %f49;
	add.f64 	%fd184, %fd182, %fd183;
	add.s32 	%r190, %r336, 1920;
	mul.wide.u32 	%rd84, %r190, 4;
	add.s64 	%rd85, %rd1, %rd84;
	ld.global.f32 	%f50, [%rd85];
	cvt.f64.f32 	%fd185, %f50;
	add.f64 	%fd186, %fd184, %fd185;
	add.s32 	%r191, %r336, 2560;
	mul.wide.u32 	%rd86, %r191, 4;
	add.s64 	%rd87, %rd1, %rd86;
	ld.global.f32 	%f51, [%rd87];
	cvt.f64.f32 	%fd187, %f51;
	add.f64 	%fd188, %fd186, %fd187;
	add.s32 	%r192, %r336, 3200;
	mul.wide.u32 	%rd88, %r192, 4;
	add.s64 	%rd89, %rd1, %rd88;
	ld.global.f32 	%f52, [%rd89];
	cvt.f64.f32 	%fd189, %f52;
	add.f64 	%fd190, %fd188, %fd189;
	add.s32 	%r193, %r336, 3840;
	mul.wide.u32 	%rd90, %r193, 4;
	add.s64 	%rd91, %rd1, %rd90;
	ld.global.f32 	%f53, [%rd91];
	cvt.f64.f32 	%fd191, %f53;
	add.f64 	%fd192, %fd190, %fd191;
	add.s32 	%r194, %r336, 4480;
	mul.wide.u32 	%rd92, %r194, 4;
	add.s64 	%rd93, %rd1, %rd92;
	ld.global.f32 	%f54, [%rd93];
	cvt.f64.f32 	%fd193, %f54;
	add.f64 	%fd194, %fd192, %fd193;
	add.s32 	%r195, %r336, 5120;
	mul.wide.u32 	%rd94, %r195, 4;
	add.s64 	%rd95, %rd1, %rd94;
	ld.global.f32 	%f55, [%rd95];
	cvt.f64.f32 	%fd195, %f55;
	add.f64 	%fd196, %fd194, %fd195;
	add.s32 	%r196, %r336, 5760;
	mul.wide.u32 	%rd96, %r196, 4;
	add.s64 	%rd97, %rd1, %rd96;
	ld.global.f32 	%f56, [%rd97];
	cvt.f64.f32 	%fd197, %f56;
	add.f64 	%fd198, %fd196, %fd197;
	add.s32 	%r197, %r336, 6400;
	mul.wide.u32 	%rd98, %r197, 4;
	add.s64 	%rd99, %rd1, %rd98;
	ld.global.f32 	%f57, [%rd99];
	cvt.f64.f32 	%fd199, %f57;
	add.f64 	%fd200, %fd198, %fd199;
	add.s32 	%r198, %r336, 7040;
	mul.wide.u32 	%rd100, %r198, 4;
	add.s64 	%rd101, %rd1, %rd100;
	ld.global.f32 	%f58, [%rd101];
	cvt.f64.f32 	%fd201, %f58;
	add.f64 	%fd202, %fd200, %fd201;
	add.s32 	%r199, %r336, 7680;
	mul.wide.u32 	%rd102, %r199, 4;
	add.s64 	%rd103, %rd1, %rd102;
	ld.global.f32 	%f59, [%rd103];
	cvt.f64.f32 	%fd203, %f59;
	add.f64 	%fd204, %fd202, %fd203;
	add.s32 	%r200, %r336, 8320;
	mul.wide.u32 	%rd104, %r200, 4;
	add.s64 	%rd105, %rd1, %rd104;
	ld.global.f32 	%f60, [%rd105];
	cvt.f64.f32 	%fd205, %f60;
	add.f64 	%fd206, %fd204, %fd205;
	add.s32 	%r201, %r336, 8960;
	mul.wide.u32 	%rd106, %r201, 4;
	add.s64 	%rd107, %rd1, %rd106;
	ld.global.f32 	%f61, [%rd107];
	cvt.f64.f32 	%fd207, %f61;
	add.f64 	%fd208, %fd206, %fd207;
	add.s32 	%r202, %r336, 9600;
	mul.wide.u32 	%rd108, %r202, 4;
	add.s64 	%rd109, %rd1, %rd108;
	ld.global.f32 	%f62, [%rd109];
	cvt.f64.f32 	%fd209, %f62;
	add.f64 	%fd364, %fd208, %fd209;
	add.s32 	%r337, %r337, 10240;
	add.s32 	%r336, %r336, 10240;
	add.s32 	%r335, %r335, 16;
	setp.ne.s32 	%p26, %r335, 0;
	@%p26 bra 	$L__BB7_6;
	add.s32 	%r338, %r337, -5120;
$L__BB7_8:
	setp.eq.s32 	%p27, %r11, 0;
	@%p27 bra 	$L__BB7_17;
	and.b32  	%r23, %r10, 7;
	setp.lt.u32 	%p28, %r11, 8;
	@%p28 bra 	$L__BB7_11;
	add.s32 	%r203, %r338, %r347;
	mul.wide.u32 	%rd110, %r203, 4;
	add.s64 	%rd111, %rd1, %rd110;
	ld.global.f32 	%f63, [%rd111];
	cvt.f64.f32 	%fd211, %f63;
	add.f64 	%fd212, %fd364, %fd211;
	add.s32 	%r204, %r203, 640;
	mul.wide.u32 	%rd112, %r204, 4;
	add.s64 	%rd113, %rd1, %rd112;
	ld.global.f32 	%f64, [%rd113];
	cvt.f64.f32 	%fd213, %f64;
	add.f64 	%fd214, %fd212, %fd213;
	add.s32 	%r205, %r203, 1280;
	mul.wide.u32 	%rd114, %r205, 4;
	add.s64 	%rd115, %rd1, %rd114;
	ld.global.f32 	%f65, [%rd115];
	cvt.f64.f32 	%fd215, %f65;
	add.f64 	%fd216, %fd214, %fd215;
	add.s32 	%r206, %r203, 1920;
	mul.wide.u32 	%rd116, %r206, 4;
	add.s64 	%rd117, %rd1, %rd116;
	ld.global.f32 	%f66, [%rd117];
	cvt.f64.f32 	%fd217, %f66;
	add.f64 	%fd218, %fd216, %fd217;
	add.s32 	%r207, %r203, 2560;
	mul.wide.u32 	%rd118, %r207, 4;
	add.s64 	%rd119, %rd1, %rd118;
	ld.global.f32 	%f67, [%rd119];
	cvt.f64.f32 	%fd219, %f67;
	add.f64 	%fd220, %fd218, %fd219;
	add.s32 	%r208, %r203, 3200;
	mul.wide.u32 	%rd120, %r208, 4;
	add.s64 	%rd121, %rd1, %rd120;
	ld.global.f32 	%f68, [%rd121];
	cvt.f64.f32 	%fd221, %f68;
	add.f64 	%fd222, %fd220, %fd221;
	add.s32 	%r209, %r203, 3840;
	mul.wide.u32 	%rd122, %r209, 4;
	add.s64 	%rd123, %rd1, %rd122;
	ld.global.f32 	%f69, [%rd123];
	cvt.f64.f32 	%fd223, %f69;
	add.f64 	%fd224, %fd222, %fd223;
	add.s32 	%r210, %r203, 4480;
	mul.wide.u32 	%rd124, %r210, 4;
	add.s64 	%rd125, %rd1, %rd124;
	ld.global.f32 	%f70, [%rd125];
	cvt.f64.f32 	%fd225, %f70;
	add.f64 	%fd364, %fd224, %fd225;
	add.s32 	%r338, %r338, 5120;
$L__BB7_11:
	setp.eq.s32 	%p29, %r23, 0;
	@%p29 bra 	$L__BB7_17;
	and.b32  	%r26, %r10, 3;
	setp.lt.u32 	%p30, %r23, 4;
	@%p30 bra 	$L__BB7_14;
	add.s32 	%r211, %r338, %r347;
	mul.wide.u32 	%rd126, %r211, 4;
	add.s64 	%rd127, %rd1, %rd126;
	ld.global.f32 	%f71, [%rd127];
	cvt.f64.f32 	%fd227, %f71;
	add.f64 	%fd228, %fd364, %fd227;
	add.s32 	%r212, %r211, 640;
	mul.wide.u32 	%rd128, %r212, 4;
	add.s64 	%rd129, %rd1, %rd128;
	ld.global.f32 	%f72, [%rd129];
	cvt.f64.f32 	%fd229, %f72;
	add.f64 	%fd230, %fd228, %fd229;
	add.s32 	%r213, %r211, 1280;
	mul.wide.u32 	%rd130, %r213, 4;
	add.s64 	%rd131, %rd1, %rd130;
	ld.global.f32 	%f73, [%rd131];
	cvt.f64.f32 	%fd231, %f73;
	add.f64 	%fd232, %fd230, %fd231;
	add.s32 	%r214, %r211, 1920;
	mul.wide.u32 	%rd132, %r214, 4;
	add.s64 	%rd133, %rd1, %rd132;
	ld.global.f32 	%f74, [%rd133];
	cvt.f64.f32 	%fd233, %f74;
	add.f64 	%fd364, %fd232, %fd233;
	add.s32 	%r338, %r338, 2560;
$L__BB7_14:
	setp.eq.s32 	%p31, %r26, 0;
	@%p31 bra 	$L__BB7_17;
	add.s32 	%r342, %r338, %r347;
	neg.s32 	%r341, %r26;
$L__BB7_16:
	.pragma "nounroll";
	mul.wide.u32 	%rd134, %r342, 4;
	add.s64 	%rd135, %rd1, %rd134;
	ld.global.f32 	%f75, [%rd135];
	cvt.f64.f32 	%fd234, %f75;
	add.f64 	%fd364, %fd364, %fd234;
	add.s32 	%r342, %r342, 640;
	add.s32 	%r341, %r341, 1;
	setp.ne.s32 	%p32, %r341, 0;
	@%p32 bra 	$L__BB7_16;
$L__BB7_17:
	setp.lt.u32 	%p33, %r6, 640;
	@%p33 bra 	$L__BB7_22;
	// begin inline asm
	mov.u32 %r278, %laneid;
	// end inline asm
	mov.b64 	%rd146, %fd364;
	mov.b64 	{%r280, %r285}, %rd146;
	mov.b32 	%r286, 1;
	mov.b32 	%r327, 31;
	mov.b32 	%r328, -1;
	// begin inline asm
	shfl.sync.down.b32 %r279, %r280, %r286, %r327, %r328;
	// end inline asm
	// begin inline asm
	shfl.sync.down.b32 %r284, %r285, %r286, %r327, %r328;
	// end inline asm
	mov.b64 	%rd147, {%r279, %r284};
	mov.b64 	%fd305, %rd147;
	setp.gt.s32 	%p61, %r278, 30;
	add.f64 	%fd306, %fd364, %fd305;
	selp.f64 	%fd307, %fd364, %fd306, %p61;
	mov.b64 	%rd148, %fd307;
	mov.b64 	{%r290, %r295}, %rd148;
	mov.b32 	%r296, 2;
	// begin inline asm
	shfl.sync.down.b32 %r289, %r290, %r296, %r327, %r328;
	// end inline asm
	// begin inline asm
	shfl.sync.down.b32 %r294, %r295, %r296, %r327, %r328;
	// end inline asm
	mov.b64 	%rd149, {%r289, %r294};
	mov.b64 	%fd308, %rd149;
	setp.gt.s32 	%p62, %r278, 29;
	add.f64 	%fd309, %fd307, %fd308;
	selp.f64 	%fd310, %fd307, %fd309, %p62;
	mov.b64 	%rd150, %fd310;
	mov.b64 	{%r300, %r305}, %rd150;
	mov.b32 	%r306, 4;
	// begin inline asm
	shfl.sync.down.b32 %r299, %r300, %r306, %r327, %r328;
	// end inline asm
	// begin inline asm
	shfl.sync.down.b32 %r304, %r305, %r306, %r327, %r328;
	// end inline asm
	mov.b64 	%rd151, {%r299, %r304};
	mov.b64 	%fd311, %rd151;
	setp.gt.s32 	%p63, %r278, 27;
	add.f64 	%fd312, %fd310, %fd311;
	selp.f64 	%fd313, %fd310, %fd312, %p63;
	mov.b64 	%rd152, %fd313;
	mov.b64 	{%r310, %r315}, %rd152;
	mov.b32 	%r316, 8;
	// begin inline asm
	shfl.sync.down.b32 %r309, %r310, %r316, %r327, %r328;
	// end inline asm
	// begin inline asm
	shfl.sync.down.b32 %r314, %r315, %r316, %r327, %r328;
	// end inline asm
	mov.b64 	%rd153, {%r309, %r314};
	mov.b64 	%fd314, %rd153;
	setp.gt.s32 	%p64, %r278, 23;
	add.f64 	%fd315, %fd313, %fd314;
	selp.f64 	%fd316, %fd313, %fd315, %p64;
	mov.b64 	%rd154, %fd316;
	mov.b64 	{%r320, %r325}, %rd154;
	mov.b32 	%r326, 16;
	// begin inline asm
	shfl.sync.down.b32 %r319, %r320, %r326, %r327, %r328;
	// end inline asm
	// begin inline asm
	shfl.sync.down.b32 %r324, %r325, %r326, %r327, %r328;
	// end inline asm
	mov.b64 	%rd155, {%r319, %r324};
	mov.b64 	%fd317, %rd155;
	setp.gt.s32 	%p65, %r278, 15;
	add.f64 	%fd16, %fd316, %fd317;
	selp.f64 	%fd375, %fd316, %fd16, %p65;
	setp.ne.s32 	%p66, %r278, 0;
	@%p66 bra 	$L__BB7_20;
	shr.u32 	%r329, %r7, 2;
	and.b32  	%r330, %r329, 248;
	mov.u32 	%r331, _ZZN3cub18CUB_300001_SM_10006detail6reduce18DeviceReduceKernelINS2_10policy_hubIdjN4cuda3std3__44plusIdEEE10Policy1000EN6thrust24THRUST_300001_SM_1000_NS10device_ptrIfEEjS9_dNS7_10__identityEEEvT0_PT3_T1_NS0_13GridEvenShareISK_EET2_T4_E12temp_storage;
	add.s32 	%r332, %r331, %r330;
	st.shared.f64 	[%r332+24], %fd16;
$L__BB7_20:
	bar.sync 	0;
	setp.ne.s32 	%p67, %r7, 0;
	@%p67 bra 	$L__BB7_48;
	ld.shared.f64 	%fd318, [_ZZN3cub18CUB_300001_SM_10006detail6reduce18DeviceReduceKernelINS2_10policy_hubIdjN4cuda3std3__44plusIdEEE10Policy1000EN6thrust24THRUST_300001_SM_1000_NS10device_ptrIfEEjS9_dNS7_10__identityEEEvT0_PT3_T1_NS0_13GridEvenShareISK_EET2_T4_E12temp_storage+32];
	add.f64 	%fd319, %fd375, %fd318;
	ld.shared.f64 	%fd320, [_ZZN3cub18CUB_300001_SM_10006detail6reduce18DeviceReduceKernelINS2_10policy_hubIdjN4cuda3std3__44plusIdEEE10Policy1000EN6thrust24THRUST_300001_SM_1000_NS10device_ptrIfEEjS9_dNS7_10__identityEEEvT0_PT3_T1_NS0_13GridEvenShareISK_EET2_T4_E12temp_storage+40];
	add.f64 	%fd321, %fd319, %fd320;
	ld.shared.f64 	%fd322, [_ZZN3cub18CUB_300001_SM_10006detail6reduce18DeviceReduceKernelINS2_10policy_hubIdjN4cuda3std3__44plusIdEEE10Policy1000EN6thrust24THRUST_300001_SM_1000_NS10device_ptrIfEEjS9_dNS7_10__identityEEEvT0_PT3_T1_NS0_13GridEvenShareISK_EET2_T4_E12temp_storage+48];
	add.f64 	%fd323, %fd321, %fd322;
	ld.shared.f64 	%fd324, [_ZZN3cub18CUB_300001_SM_10006detail6reduce18DeviceReduceKernelINS2_10policy_hubIdjN4cuda3std3__44plusIdEEE10Policy1000EN6thrust24THRUST_300001_SM_1000_NS10device_ptrIfEEjS9_dNS7_10__identityEEEvT0_PT3_T1_NS0_13GridEvenShareISK_EET2_T4_E12temp_storage+56];
	add.f64 	%fd325, %fd323, %fd324;
	ld.shared.f64 	%fd326, [_ZZN3cub18CUB_300001_SM_10006detail6reduce18DeviceReduceKernelINS2_10policy_hubIdjN4cuda3std3__44plusIdEEE10Policy1000EN6thrust24THRUST_300001_SM_1000_NS10device_ptrIfEEjS9_dNS7_10__identityEEEvT0_PT3_T1_NS0_13GridEvenShareISK_EET2_T4_E12temp_storage+64];
	add.f64 	%fd327, %fd325, %fd326;
	ld.shared.f64 	%fd328, [_ZZN3cub18CUB_300001_SM_10006detail6reduce18DeviceReduceKernelINS2_10policy_hubIdjN4cuda3std3__44plusIdEEE10Policy1000EN6thrust24THRUST_300001_SM_1000_NS10device_ptrIfEEjS9_dNS7_10__identityEEEvT0_PT3_T1_NS0_13GridEvenShareISK_EET2_T4_E12temp_storage+72];
	add.f64 	%fd329, %fd327, %fd328;
	ld.shared.f64 	%fd330, [_ZZN3cub18CUB_300001_SM_10006detail6reduce18DeviceReduceKernelINS2_10policy_hubIdjN4cuda3std3__44plusIdEEE10Policy1000EN6thrust24THRUST_300001_SM_1000_NS10device_ptrIfEEjS9_dNS7_10__identityEEEvT0_PT3_T1_NS0_13GridEvenShareISK_EET2_T4_E12temp_storage+80];
	add.f64 	%fd331, %fd329, %fd330;
	ld.shared.f64 	%fd332, [_ZZN3cub18CUB_300001_SM_10006detail6reduce18DeviceReduceKernelINS2_10policy_hubIdjN4cuda3std3__44plusIdEEE10Policy1000EN6thrust24THRUST_300001_SM_1000_NS10device_ptrIfEEjS9_dNS7_10__identityEEEvT0_PT3_T1_NS0_13GridEvenShareISK_EET2_T4_E12temp_storage+88];
	add.f64 	%fd333, %fd331, %fd332;
	ld.shared.f64 	%fd334, [_ZZN3cub18CUB_300001_SM_10006detail6reduce18DeviceReduceKernelINS2_10policy_hubIdjN4cuda3std3__44plusIdEEE10Policy1000EN6thrust24THRUST_300001_SM_1000_NS10device_ptrIfEEjS9_dNS7_10__identityEEEvT0_PT3_T1_NS0_13GridEvenShareISK_EET2_T4_E12temp_storage+96];
	add.f64 	%fd335, %fd333, %fd334;
	ld.shared.f64 	%fd336, [_ZZN3cub18CUB_300001_SM_10006detail6reduce18DeviceReduceKernelINS2_10policy_hubIdjN4cuda3std3__44plusIdEEE10Policy1000EN6thrust24THRUST_300001_SM_1000_NS10device_ptrIfEEjS9_dNS7_10__identityEEEvT0_PT3_T1_NS0_13GridEvenShareISK_EET2_T4_E12temp_storage+104];
	add.f64 	%fd337, %fd335, %fd336;
	ld.shared.f64 	%fd338, [_ZZN3cub18CUB_300001_SM_10006detail6reduce18DeviceReduceKernelINS2_10policy_hubIdjN4cuda3std3__44plusIdEEE10Policy1000EN6thrust24THRUST_300001_SM_1000_NS10device_ptrIfEEjS9_dNS7_10__identityEEEvT0_PT3_T1_NS0_13GridEvenShareISK_EET2_T4_E12temp_storage+112];
	add.f64 	%fd339, %fd337, %fd338;
	ld.shared.f64 	%fd340, [_ZZN3cub18CUB_300001_SM_10006detail6reduce18DeviceReduceKernelINS2_10policy_hubIdjN4cuda3std3__44plusIdEEE10Policy1000EN6thrust24THRUST_300001_SM_1000_NS10device_ptrIfEEjS9_dNS7_10__identityEEEvT0_PT3_T1_NS0_13GridEvenShareISK_EET2_T4_E12temp_storage+120];
	add.f64 	%fd341, %fd339, %fd340;
	ld.shared.f64 	%fd342, [_ZZN3cub18CUB_300001_SM_10006detail6reduce18DeviceReduceKernelINS2_10policy_hubIdjN4cuda3std3__44plusIdEEE10Policy1000EN6thrust24THRUST_300001_SM_1000_NS10device_ptrIfEEjS9_dNS7_10__identityEEEvT0_PT3_T1_NS0_13GridEvenShareISK_EET2_T4_E12temp_storage+128];
	add.f64 	%fd343, %fd341, %fd342;
	ld.shared.f64 	%fd344, [_ZZN3cub18CUB_300001_SM_10006detail6reduce18DeviceReduceKernelINS2_10policy_hubIdjN4cuda3std3__44plusIdEEE10Policy1000EN6thrust24THRUST_300001_SM_1000_NS10device_ptrIfEEjS9_dNS7_10__identityEEEvT0_PT3_T1_NS0_13GridEvenShareISK_EET2_T4_E12temp_storage+136];
	add.f64 	%fd345, %fd343, %fd344;
	ld.shared.f64 	%fd346, [_ZZN3cub18CUB_300001_SM_10006detail6reduce18DeviceReduceKernelINS2_10policy_hubIdjN4cuda3std3__44plusIdEEE10Policy1000EN6thrust24THRUST_300001_SM_1000_NS10device_ptrIfEEjS9_dNS7_10__identityEEEvT0_PT3_T1_NS0_13GridEvenShareISK_EET2_T4_E12temp_storage+144];
	add.f64 	%fd347, %fd345, %fd346;
	ld.shared.f64 	%fd348, [_ZZN3cub18CUB_300001_SM_10006detail6reduce18DeviceReduceKernelINS2_10policy_hubIdjN4cuda3std3__44plusIdEEE10Policy1000EN6thrust24THRUST_300001_SM_1000_NS10device_ptrIfEEjS9_dNS7_10__identityEEEvT0_PT3_T1_NS0_13GridEvenShareISK_EET2_T4_E12temp_storage+152];
	add.f64 	%fd349, %fd347, %fd348;
	ld.shared.f64 	%fd350, [_ZZN3cub18CUB_300001_SM_10006detail6reduce18DeviceReduceKernelINS2_10policy_hubIdjN4cuda3std3__44plusIdEEE10Policy1000EN6thrust24THRUST_300001_SM_1000_NS10device_ptrIfEEjS9_dNS7_10__identityEEEvT0_PT3_T1_NS0_13GridEvenShareISK_EET2_T4_E12temp_storage+160];
	add.f64 	%fd351, %fd349, %fd350;
	ld.shared.f64 	%fd352, [_ZZN3cub18CUB_300001_SM_10006detail6reduce18DeviceReduceKernelINS2_10policy_hubIdjN4cuda3std3__44plusIdEEE10Policy1000EN6thrust24THRUST_300001_SM_1000_NS10device_ptrIfEEjS9_dNS7_10__identityEEEvT0_PT3_T1_NS0_13GridEvenShareISK_EET2_T4_E12temp_storage+168];
	add.f64 	%fd353, %fd351, %fd352;
	ld.shared.f64 	%fd354, [_ZZN3cub18CUB_300001_SM_10006detail6reduce18DeviceReduceKernelINS2_10policy_hubIdjN4cuda3std3__44plusIdEEE10Policy1000EN6thrust24THRUST_300001_SM_1000_NS10device_ptrIfEEjS9_dNS7_10__identityEEEvT0_PT3_T1_NS0_13GridEvenShareISK_EET2_T4_E12temp_storage+176];
	add.f64 	%fd375, %fd353, %fd354;
	bra.uni 	$L__BB7_48;
$L__BB7_22:
	// begin inline asm
	mov.u32 %r215, %laneid;
	// end inline asm
	and.b32  	%r266, %r7, 992;
	add.s32 	%r267, %r266, 32;
	setp.gt.u32 	%p34, %r267, %r6;
	not.b32 	%r268, %r266;
	add.s32 	%r269, %r6, %r268;
	selp.b32 	%r264, %r269, 31, %p34;
	mov.b64 	%rd136, %fd364;
	mov.b64 	{%r217, %r222}, %rd136;
	mov.b32 	%r223, 1;
	mov.b32 	%r265, -1;
	// begin inline asm
	shfl.sync.down.b32 %r216, %r217, %r223, %r264, %r265;
	// end inline asm
	// begin inline asm
	shfl.sync.down.b32 %r221, %r222, %r223, %r264, %r265;
	// end inline asm
	mov.b64 	%rd137, {%r216, %r221};
	mov.b64 	%fd235, %rd137;
	setp.lt.s32 	%p35, %r215, %r264;
	add.f64 	%fd236, %fd364, %fd235;
	selp.f64 	%fd237, %fd236, %fd364, %p35;
	mov.b64 	%rd138, %fd237;
	mov.b64 	{%r227, %r232}, %rd138;
	mov.b32 	%r233, 2;
	// begin inline asm
	shfl.sync.down.b32 %r226, %r227, %r233, %r264, %r265;
	// end inline asm
	// begin inline asm
	shfl.sync.down.b32 %r231, %r232, %r233, %r264, %r265;
	// end inline asm
	mov.b64 	%rd139, {%r226, %r231};
	mov.b64 	%fd238, %rd139;
	add.s32 	%r270, %r215, 2;
	setp.gt.s32 	%p36, %r270, %r264;
	add.f64 	%fd239, %fd237, %fd238;
	selp.f64 	%fd240, %fd237, %fd239, %p36;
	mov.b64 	%rd140, %fd240;
	mov.b64 	{%r237, %r242}, %rd140;
	mov.b32 	%r243, 4;
	// begin inline asm
	shfl.sync.down.b32 %r236, %r237, %r243, %r264, %r265;
	// end inline asm
	// begin inline asm
	shfl.sync.down.b32 %r241, %r242, %r243, %r264, %r265;
	// end inline asm
	mov.b64 	%rd141, {%r236, %r241};
	mov.b64 	%fd241, %rd141;
	add.s32 	%r271, %r215, 4;
	setp.gt.s32 	%p37, %r271, %r264;
	add.f64 	%fd242, %fd240, %fd241;
	selp.f64 	%fd243, %fd240, %fd242, %p37;
	mov.b64 	%rd142, %fd243;
	mov.b64 	{%r247, %r252}, %rd142;
	mov.b32 	%r253, 8;
	// begin inline asm
	shfl.sync.down.b32 %r246, %r247, %r253, %r264, %r265;
	// end inline asm
	// begin inline asm
	shfl.sync.down.b32 %r251, %r252, %r253, %r264, %r265;
	// end inline asm
	mov.b64 	%rd143, {%r246, %r251};
	mov.b64 	%fd244, %rd143;
	add.s32 	%r272, %r215, 8;
	setp.gt.s32 	%p38, %r272, %r264;
	add.f64 	%fd245, %fd243, %fd244;
	selp.f64 	%fd246, %fd243, %fd245, %p38;
	mov.b64 	%rd144, %fd246;
	mov.b64 	{%r257, %r262}, %rd144;
	mov.b32 	%r263, 16;
	// begin inline asm
	shfl.sync.down.b32 %r256, %r257, %r263, %r264, %r265;
	// end inline asm
	// begin inline asm
	shfl.sync.down.b32 %r261, %r262, %r263, %r264, %r265;
	// end inline asm
	mov.b64 	%rd145, {%r256, %r261};
	mov.b64 	%fd247, %rd145;
	add.s32 	%r273, %r215, 16;
	setp.gt.s32 	%p39, %r273, %r264;
	add.f64 	%fd248, %fd246, %fd247;
	selp.f64 	%fd375, %fd246, %fd248, %p39;
	setp.ne.s32 	%p40, %r215, 0;
	@%p40 bra 	$L__BB7_24;
	shr.u32 	%r274, %r7, 2;
	and.b32  	%r275, %r274, 248;
	mov.u32 	%r276, _ZZN3cub18CUB_300001_SM_10006detail6reduce18DeviceReduceKernelINS2_10policy_hubIdjN4cuda3std3__44plusIdEEE10Policy1000EN6thrust24THRUST_300001_SM_1000_NS10device_ptrIfEEjS9_dNS7_10__identityEEEvT0_PT3_T1_NS0_13GridEvenShareISK_EET2_T4_E12temp_storage;
	add.s32 	%r277, %r276, %r275;
	st.shared.f64 	[%r277+24], %fd375;
$L__BB7_24:
	bar.sync 	0;
	setp.ne.s32 	%p41, %r7, 0;
	@%p41 bra 	$L__BB7_48;
	setp.gt.u32 	%p42, %r6, 32;
	ld.shared.f64 	%fd249, [_ZZN3cub18CUB_300001_SM_10006detail6reduce18DeviceReduceKernelINS2_10policy_hubIdjN4cuda3std3__44plusIdEEE10Policy1000EN6thrust24THRUST_300001_SM_1000_NS10device_ptrIfEEjS9_dNS7_10__identityEEEvT0_PT3_T1_NS0_13GridEvenShareISK_EET2_T4_E12temp_storage+32];
	add.f64 	%fd250, %fd375, %fd249;
	selp.f64 	%fd251, %fd250, %fd375, %p42;
	setp.gt.u32 	%p43, %r6, 64;
	ld.shared.f64 	%fd252, [_ZZN3cub18CUB_300001_SM_10006detail6reduce18DeviceReduceKernelINS2_10policy_hubIdjN4cuda3std3__44plusIdEEE10Policy1000EN6thrust24THRUST_300001_SM_1000_NS10device_ptrIfEEjS9_dNS7_10__identityEEEvT0_PT3_T1_NS0_13GridEvenShareISK_EET2_T4_E12temp_storage+40];
	add.f64 	%fd253, %fd252, %fd251;
	selp.f64 	%fd254, %fd253, %fd251, %p43;
	setp.gt.u32 	%p44, %r6, 96;
	ld.shared.f64 	%fd255, [_ZZN3cub18CUB_300001_SM_10006detail6reduce18DeviceReduceKernelINS2_10policy_hubIdjN4cuda3std3__44plusIdEEE10Policy1000EN6thrust24THRUST_300001_SM_1000_NS10device_ptrIfEEjS9_dNS7_10__identityEEEvT0_PT3_T1_NS0_13GridEvenShareISK_EET2_T4_E12temp_storage+48];
	add.f64 	%fd256, %fd255, %fd254;
	selp.f64 	%fd257, %fd256, %fd254, %p44;
	setp.gt.u32 	%p45, %r6, 128;
	ld.shared.f64 	%fd258, [_ZZN3cub18CUB_300001_SM_10006detail6reduce18DeviceReduceKernelINS2_10policy_hubIdjN4cuda3std3__44plusIdEEE10Policy1000EN6thrust24THRUST_300001_SM_1000_NS10device_ptrIfEEjS9_dNS7_10__identityEEEvT0_PT3_T1_NS0_13GridEvenShareISK_EET2_T4_E12temp_storage+56];
	add.f64 	%fd259, %fd258, %fd257;
	selp.f64 	%fd260, %fd259, %fd257, %p45;
	setp.gt.u32 	%p46, %r6, 160;
	ld.shared.f64 	%fd261, [_ZZN3cub18CUB_300001_SM_10006detail6reduce18DeviceReduceKernelINS2_10policy_hubIdjN4cuda3std3__44plusIdEEE10Policy1000EN6thrust24THRUST_300001_SM_1000_NS10device_ptrIfEEjS9_dNS7_10__identityEEEvT0_PT3_T1_NS0_13GridEvenShareISK_EET2_T4_E12temp_storage+64];
	add.f64 	%fd262, %fd261, %fd260;
	selp.f64 	%fd263, %fd262, %fd260, %p46;
	setp.gt.u32 	%p47, %r6, 192;
	ld.shared.f64 	%fd264, [_ZZN3cub18CUB_300001_SM_10006detail6reduce18DeviceReduceKernelINS2_10policy_hubIdjN4cuda3std3__44plusIdEEE10Policy1000EN6thrust24THRUST_300001_SM_1000_NS10device_ptrIfEEjS9_dNS7_10__identityEEEvT0_PT3_T1_NS0_13GridEvenShareISK_EET2_T4_E12temp_storage+72];
	add.f64 	%fd265, %fd264, %fd263;
	selp.f64 	%fd266, %fd265, %fd263, %p47;
	setp.gt.u32 	%p48, %r6, 224;
	ld.shared.f64 	%fd267, [_ZZN3cub18CUB_300001_SM_10006detail6reduce18DeviceReduceKernelINS2_10policy_hubIdjN4cuda3std3__44plusIdEEE10Policy1000EN6thrust24THRUST_300001_SM_1000_NS10device_ptrIfEEjS9_dNS7_10__identityEEEvT0_PT3_T1_NS0_13GridEvenShareISK_EET2_T4_E12temp_storage+80];
	add.f64 	%fd268, %fd267, %fd266;
	selp.f64 	%fd269, %fd268, %fd266, %p48;
	setp.gt.u32 	%p49, %r6, 256;
	ld.shared.f64 	%fd270, [_ZZN3cub18CUB_300001_SM_10006detail6reduce18DeviceReduceKernelINS2_10policy_hubIdjN4cuda3std3__44plusIdEEE10Policy1000EN6thrust24THRUST_300001_SM_1000_NS10device_ptrIfEEjS9_dNS7_10__identityEEEvT0_PT3_T1_NS0_13GridEvenShareISK_EET2_T4_E12temp_storage+88];
	add.f64 	%fd271, %fd270, %fd269;
	selp.f64 	%fd272, %fd271, %fd269, %p49;
	setp.gt.u32 	%p50, %r6, 288;
	ld.shared.f64 	%fd273, [_ZZN3cub18CUB_300001_SM_10006detail6reduce18DeviceReduceKernelINS2_10policy_hubIdjN4cuda3std3__44plusIdEEE10Policy1000EN6thrust24THRUST_300001_SM_1000_NS10device_ptrIfEEjS9_dNS7_10__identityEEEvT0_PT3_T1_NS0_13GridEvenShareISK_EET2_T4_E12temp_storage+96];
	add.f64 	%fd274, %fd273, %fd272;
	selp.f64 	%fd275, %fd274, %fd272, %p50;
	setp.gt.u32 	%p51, %r6, 320;
	ld.shared.f64 	%fd276, [_ZZN3cub18CUB_300001_SM_10006detail6reduce18DeviceReduceKernelINS2_10policy_hubIdjN4cuda3std3__44plusIdEEE10Policy1000EN6thrust24THRUST_300001_SM_1000_NS10device_ptrIfEEjS9_dNS7_10__identityEEEvT0_PT3_T1_NS0_13GridEvenShareISK_EET2_T4_E12temp_storage+104];
	add.f64 	%fd277, %fd276, %fd275;
	selp.f64 	%fd278, %fd277, %fd275, %p51;
	setp.gt.u32 	%p52, %r6, 352;
	ld.shared.f64 	%fd279, [_ZZN3cub18CUB_300001_SM_10006detail6reduce18DeviceReduceKernelINS2_10policy_hubIdjN4cuda3std3__44plusIdEEE10Policy1000EN6thrust24THRUST_300001_SM_1000_NS10device_ptrIfEEjS9_dNS7_10__identityEEEvT0_PT3_T1_NS0_13GridEvenShareISK_EET2_T4_E12temp_storage+112];
	add.f64 	%fd280, %fd279, %fd278;
	selp.f64 	%fd281, %fd280, %fd278, %p52;
	setp.gt.u32 	%p53, %r6, 384;
	ld.shared.f64 	%fd282, [_ZZN3cub18CUB_300001_SM_10006detail6reduce18DeviceReduceKernelINS2_10policy_hubIdjN4cuda3std3__44plusIdEEE10Policy1000EN6thrust24THRUST_300001_SM_1000_NS10device_ptrIfEEjS9_dNS7_10__identityEEEvT0_PT3_T1_NS0_13GridEvenShareISK_EET2_T4_E12temp_storage+120];
	add.f64 	%fd283, %fd282, %fd281;
	selp.f64 	%fd284, %fd283, %fd281, %p53;
	setp.gt.u32 	%p54, %r6, 416;
	ld.shared.f64 	%fd285, [_ZZN3cub18CUB_300001_SM_10006detail6reduce18DeviceReduceKernelINS2_10policy_hubIdjN4cuda3std3__44plusIdEEE10Policy1000EN6thrust24THRUST_300001_SM_1000_NS10device_ptrIfEEjS9_dNS7_10__identityEEEvT0_PT3_T1_NS0_13GridEvenShareISK_EET2_T4_E12temp_storage+128];
	add.f64 	%fd286, %fd285, %fd284;
	selp.f64 	%fd287, %fd286, %fd284, %p54;
	setp.gt.u32 	%p55, %r6, 448;
	ld.shared.f64 	%fd288, [_ZZN3cub18CUB_300001_SM_10006detail6reduce18DeviceReduceKernelINS2_10policy_hubIdjN4cuda3std3__44plusIdEEE10Policy1000EN6thrust24THRUST_300001_SM_1000_NS10device_ptrIfEEjS9_dNS7_10__identityEEEvT0_PT3_T1_NS0_13GridEvenShareISK_EET2_T4_E12temp_storage+136];
	add.f64 	%fd289, %fd288, %fd287;
	selp.f64 	%fd290, %fd289, %fd287, %p55;
	setp.gt.u32 	%p56, %r6, 480;
	ld.shared.f64 	%fd291, [_ZZN3cub18CUB_300001_SM_10006detail6reduce18DeviceReduceKernelINS2_10policy_hubIdjN4cuda3std3__44plusIdEEE10Policy1000EN6thrust24THRUST_300001_SM_1000_NS10device_ptrIfEEjS9_dNS7_10__identityEEEvT0_PT3_T1_NS0_13GridEvenShareISK_EET2_T4_E12temp_storage+144];
	add.f64 	%fd292, %fd291, %fd290;
	selp.f64 	%fd293, %fd292, %fd290, %p56;
	setp.gt.u32 	%p57, %r6, 512;
	ld.shared.f64 	%fd294, [_ZZN3cub18CUB_300001_SM_10006detail6reduce18DeviceReduceKernelINS2_10policy_hubIdjN4cuda3std3__44plusIdEEE10Policy1000EN6thrust24THRUST_300001_SM_1000_NS10device_ptrIfEEjS9_dNS7_10__identityEEEvT0_PT3_T1_NS0_13GridEvenShareISK_EET2_T4_E12temp_storage+152];
	add.f64 	%fd295, %fd294, %fd293;
	selp.f64 	%fd296, %fd295, %fd293, %p57;
	setp.gt.u32 	%p58, %r6, 544;
	ld.shared.f64 	%fd297, [_ZZN3cub18CUB_300001_SM_10006detail6reduce18DeviceReduceKernelINS2_10policy_hubIdjN4cuda3std3__44plusIdEEE10Policy1000EN6thrust24THRUST_300001_SM_1000_NS10device_ptrIfEEjS9_dNS7_10__identityEEEvT0_PT3_T1_NS0_13GridEvenShareISK_EET2_T4_E12temp_storage+160];
	add.f64 	%fd298, %fd297, %fd296;
	selp.f64 	%fd299, %fd298, %fd296, %p58;
	setp.gt.u32 	%p59, %r6, 576;
	ld.shared.f64 	%fd300, [_ZZN3cub18CUB_300001_SM_10006detail6reduce18DeviceReduceKernelINS2_10policy_hubIdjN4cuda3std3__44plusIdEEE10Policy1000EN6thrust24THRUST_300001_SM_1000_NS10device_ptrIfEEjS9_dNS7_10__identityEEEvT0_PT3_T1_NS0_13GridEvenShareISK_EET2_T4_E12temp_storage+168];
	add.f64 	%fd301, %fd300, %fd299;
	selp.f64 	%fd302, %fd301, %fd299, %p59;
	setp.gt.u32 	%p60, %r6, 608;
	ld.shared.f64 	%fd303, [_ZZN3cub18CUB_300001_SM_10006detail6reduce18DeviceReduceKernelINS2_10policy_hubIdjN4cuda3std3__44plusIdEEE10Policy1000EN6thrust24THRUST_300001_SM_1000_NS10device_ptrIfEEjS9_dNS7_10__identityEEEvT0_PT3_T1_NS0_13GridEvenShareISK_EET2_T4_E12temp_storage+176];
	add.f64 	%fd304, %fd303, %fd302;
	selp.f64 	%fd375, %fd304, %fd302, %p60;
	bra.uni 	$L__BB7_48;
$L__BB7_26:
	mov.u32 	%r35, %tid.x;
	add.s32 	%r72, %r347, %r35;
	mul.wide.u32 	%rd4, %r72, 4;
	add.s64 	%rd5, %rd1, %rd4;
	ld.global.f32 	%f1, [%rd5];
	cvt.f64.f32 	%fd41, %f1;
	ld.global.f32 	%f2, [%rd5+2560];
	cvt.f64.f32 	%fd42, %f2;
	ld.global.f32 	%f3, [%rd5+5120];
	cvt.f64.f32 	%fd43, %f3;
	ld.global.f32 	%f4, [%rd5+7680];
	cvt.f64.f32 	%fd44, %f4;
	ld.global.f32 	%f5, [%rd5+10240];
	cvt.f64.f32 	%fd45, %f5;
	ld.global.f32 	%f6, [%rd5+12800];
	cvt.f64.f32 	%fd46, %f6;
	ld.global.f32 	%f7, [%rd5+15360];
	cvt.f64.f32 	%fd47, %f7;
	ld.global.f32 	%f8, [%rd5+17920];
	cvt.f64.f32 	%fd48, %f8;
	add.f64 	%fd49, %fd41, %fd42;
	add.f64 	%fd50, %fd49, %fd43;
	add.f64 	%fd51, %fd50, %fd44;
	add.f64 	%fd52, %fd51, %fd45;
	add.f64 	%fd53, %fd52, %fd46;
	add.f64 	%fd54, %fd53, %fd47;
	add.f64 	%fd374, %fd54, %fd48;
	setp.lt.u32 	%p2, %r6, %r4;
	@%p2 bra 	$L__BB7_44;
	add.s32 	%r36, %r4, %r347;
	not.b32 	%r74, %r35;
	add.s32 	%r75, %r74, %r1;
	sub.s32 	%r76, %r75, %r4;
	sub.s32 	%r344, %r76, %r347;
	add.s32 	%r77, %r36, %r35;
	add.s32 	%r343, %r77, 5120;
	mov.b32 	%r346, 0;
	mov.u32 	%r345, %r36;
$L__BB7_28:
	mad.lo.s32 	%r347, %r2, 5120, %r347;
	add.s32 	%r78, %r1, -5120;
	setp.gt.u32 	%p3, %r347, %r78;
	@%p3 bra 	$L__BB7_30;
	add.s32 	%r79, %r35, %r347;
	mul.wide.u32 	%rd6, %r79, 4;
	add.s64 	%rd7, %rd1, %rd6;
	ld.global.f32 	%f9, [%rd7];
	cvt.f64.f32 	%fd55, %f9;
	ld.global.f32 	%f10, [%rd7+2560];
	cvt.f64.f32 	%fd56, %f10;
	ld.global.f32 	%f11, [%rd7+5120];
	cvt.f64.f32 	%fd57, %f11;
	ld.global.f32 	%f12, [%rd7+7680];
	cvt.f64.f32 	%fd58, %f12;
	ld.global.f32 	%f13, [%rd7+10240];
	cvt.f64.f32 	%fd59, %f13;
	ld.global.f32 	%f14, [%rd7+12800];
	cvt.f64.f32 	%fd60, %f14;
	ld.global.f32 	%f15, [%rd7+15360];
	cvt.f64.f32 	%fd61, %f15;
	ld.global.f32 	%f16, [%rd7+17920];
	cvt.f64.f32 	%fd62, %f16;
	add.f64 	%fd63, %fd374, %fd55;
	add.f64 	%fd64, %fd63, %fd56;
	add.f64 	%fd65, %fd64, %fd57;
	add.f64 	%fd66, %fd65, %fd58;
	add.f64 	%fd67, %fd66, %fd59;
	add.f64 	%fd68, %fd67, %fd60;
	add.f64 	%fd69, %fd68, %fd61;
	add.f64 	%fd374, %fd69, %fd62;
	sub.s32 	%r80, %r1, %r347;
	mul.lo.s32 	%r81, %r2, 5120;
	setp.lt.u32 	%p4, %r80, %r81;
	add.s32 	%r346, %r346, 1;
	add.s32 	%r345, %r345, %r81;
	sub.s32 	%r344, %r344, %r81;
	add.s32 	%r343, %r343, %r81;
	@%p4 bra 	$L__BB7_44;
	bra.uni 	$L__BB7_28;
$L__BB7_30:
	setp.le.u32 	%p5, %r1, %r347;
	sub.s32 	%r82, %r1, %r347;
	setp.ge.s32 	%p6, %r35, %r82;
	or.pred  	%p7, %p5, %p6;
	@%p7 bra 	$L__BB7_44;
	not.b32 	%r84, %r35;
	add.s32 	%r85, %r1, %r84;
	sub.s32 	%r86, %r85, %r36;
	mul.lo.s32 	%r87, %r2, %r346;
	mad.lo.s32 	%r88, %r87, -5120, %r86;
	mul.hi.u32 	%r89, %r88, -858993459;
	shr.u32 	%r90, %r89, 9;
	add.s32 	%r49, %r90, 1;
	and.b32  	%r50, %r49, 15;
	setp.lt.u32 	%p8, %r88, 9600;
	mov.u32 	%r352, %r35;
	@%p8 bra 	$L__BB7_35;
	or.b32  	%r350, %r35, 5120;
	mul.hi.u32 	%r91, %r344, -858993459;
	shr.u32 	%r92, %r91, 9;
	add.s32 	%r93, %r92, 1;
	and.b32  	%r94, %r93, 16777200;
	neg.s32 	%r348, %r94;
$L__BB7_33:
	.pragma "nounroll";
	add.s32 	%r95, %r343, -5120;
	mul.wide.u32 	%rd8, %r95, 4;
	add.s64 	%rd9, %rd1, %rd8;
	ld.global.f32 	%f17, [%rd9];
	cvt.f64.f32 	%fd71, %f17;
	add.f64 	%fd72, %fd374, %fd71;
	add.s32 	%r96, %r343, -4480;
	mul.wide.u32 	%rd10, %r96, 4;
	add.s64 	%rd11, %rd1, %rd10;
	ld.global.f32 	%f18, [%rd11];
	cvt.f64.f32 	%fd73, %f18;
	add.f64 	%fd74, %fd72, %fd73;
	add.s32 	%r97, %r343, -3840;
	mul.wide.u32 	%rd12, %r97, 4;
	add.s64 	%rd13, %rd1, %rd12;
	ld.global.f32 	%f19, [%rd13];
	cvt.f64.f32 	%fd75, %f19;
	add.f64 	%fd76, %fd74, %fd75;
	add.s32 	%r98, %r343, -3200;
	mul.wide.u32 	%rd14, %r98, 4;
	add.s64 	%rd15, %rd1, %rd14;
	ld.global.f32 	%f20, [%rd15];
	cvt.f64.f32 	%fd77, %f20;
	add.f64 	%fd78, %fd76, %fd77;
	add.s32 	%r99, %r343, -2560;
	mul.wide.u32 	%rd16, %r99, 4;
	add.s64 	%rd17, %rd1, %rd16;
	ld.global.f32 	%f21, [%rd17];
	cvt.f64.f32 	%fd79, %f21;
	add.f64 	%fd80, %fd78, %fd79;
	add.s32 	%r100, %r343, -1920;
	mul.wide.u32 	%rd18, %r100, 4;
	add.s64 	%rd19, %rd1, %rd18;
	ld.global.f32 	%f22, [%rd19];
	cvt.f64.f32 	%fd81, %f22;
	add.f64 	%fd82, %fd80, %fd81;
	add.s32 	%r101, %r343, -1280;
	mul.wide.u32 	%rd20, %r101, 4;
	add.s64 	%rd21, %rd1, %rd20;
	ld.global.f32 	%f23, [%rd21];
	cvt.f64.f32 	%fd83, %f23;
	add.f64 	%fd84, %fd82, %fd83;
	add.s32 	%r102, %r343, 4480;
	add.s32 	%r103, %r343, -640;
	mul.wide.u32 	%rd22, %r103, 4;
	add.s64 	%rd23, %rd1, %rd22;
	ld.global.f32 	%f24, [%rd23];
	cvt.f64.f32 	%fd85, %f24;
	add.f64 	%fd86, %fd84, %fd85;
	mul.wide.u32 	%rd24, %r343, 4;
	add.s64 	%rd25, %rd1, %rd24;
	ld.global.f32 	%f25, [%rd25];
	cvt.f64.f32 	%fd87, %f25;
	add.f64 	%fd88, %fd86, %fd87;
	add.s32 	%r104, %r343, 640;
	mul.wide.u32 	%rd26, %r104, 4;
	add.s64 	%rd27, %rd1, %rd26;
	ld.global.f32 	%f26, [%rd27];
	cvt.f64.f32 	%fd89, %f26;
	add.f64 	%fd90, %fd88, %fd89;
	add.s32 	%r105, %r343, 1280;
	mul.wide.u32 	%rd28, %r105, 4;
	add.s64 	%rd29, %rd1, %rd28;
	ld.global.f32 	%f27, [%rd29];
	cvt.f64.f32 	%fd91, %f27;
	add.f64 	%fd92, %fd90, %fd91;
	add.s32 	%r106, %r343, 1920;
	mul.wide.u32 	%rd30, %r106, 4;
	add.s64 	%rd31, %rd1, %rd30;
	ld.global.f32 	%f28, [%rd31];
	cvt.f64.f32 	%fd93, %f28;
	add.f64 	%fd94, %fd92, %fd93;
	add.s32 	%r107, %r343, 2560;
	mul.wide.u32 	%rd32, %r107, 4;
	add.s64 	%rd33, %rd1, %rd32;
	ld.global.f32 	%f29, [%rd33];
	cvt.f64.f32 	%fd95, %f29;
	add.f64 	%fd96, %fd94, %fd95;
	add.s32 	%r108, %r343, 3200;
	mul.wide.u32 	%rd34, %r108, 4;
	add.s64 	%rd35, %rd1, %rd34;
	ld.global.f32 	%f30, [%rd35];
	cvt.f64.f32 	%fd97, %f30;
	add.f64 	%fd98, %fd96, %fd97;
	add.s32 	%r109, %r343, 3840;
	mul.wide.u32 	%rd36, %r109, 4;
	add.s64 	%rd37, %rd1, %rd36;
	ld.global.f32 	%f31, [%rd37];
	cvt.f64.f32 	%fd99, %f31;
	add.f64 	%fd100, %fd98, %fd99;
	mul.wide.u32 	%rd38, %r102, 4;
	add.s64 	%rd39, %rd1, %rd38;
	ld.global.f32 	%f32, [%rd39];
	cvt.f64.f32 	%fd101, %f32;
	add.f64 	%fd374, %fd100, %fd101;
	add.s32 	%r350, %r350, 10240;
	add.s32 	%r343, %r343, 10240;
	add.s32 	%r348, %r348, 16;
	setp.ne.s32 	%p9, %r348, 0;
	@%p9 bra 	$L__BB7_33;
	add.s32 	%r352, %r350, -5120;
$L__BB7_35:
	setp.eq.s32 	%p10, %r50, 0;
	@%p10 bra 	$L__BB7_44;
	and.b32  	%r61, %r49, 7;
	setp.lt.u32 	%p11, %r50, 8;
	@%p11 bra 	$L__BB7_38;
	add.s32 	%r110, %r352, %r347;
	mul.wide.u32 	%rd40, %r110, 4;
	add.s64 	%rd41, %rd1, %rd40;
	ld.global.f32 	%f33, [%rd41];
	cvt.f64.f32 	%fd103, %f33;
	add.f64 	%fd104, %fd374, %fd103;
	add.s32 	%r111, %r110, 640;
	mul.wide.u32 	%rd42, %r111, 4;
	add.s64 	%rd43, %rd1, %rd42;
	ld.global.f32 	%f34, [%rd43];
	cvt.f64.f32 	%fd105, %f34;
	add.f64 	%fd106, %fd104, %fd105;
	add.s32 	%r112, %r110, 1280;
	mul.wide.u32 	%rd44, %r112, 4;
	add.s64 	%rd45, %rd1, %rd44;
	ld.global.f32 	%f35, [%rd45];
	cvt.f64.f32 	%fd107, %f35;
	add.f64 	%fd108, %fd106, %fd107;
	add.s32 	%r113, %r110, 1920;
	mul.wide.u32 	%rd46, %r113, 4;
	add.s64 	%rd47, %rd1, %rd46;
	ld.global.f32 	%f36, [%rd47];
	cvt.f64.f32 	%fd109, %f36;
	add.f64 	%fd110, %fd108, %fd109;
	add.s32 	%r114, %r110, 2560;
	mul.wide.u32 	%rd48, %r114, 4;
	add.s64 	%rd49, %rd1, %rd48;
	ld.global.f32 	%f37, [%rd49];
	cvt.f64.f32 	%fd111, %f37;
	add.f64 	%fd112, %fd110, %fd111;
	add.s32 	%r115, %r110, 3200;
	mul.wide.u32 	%rd50, %r115, 4;
	add.s64 	%rd51, %rd1, %rd50;
	ld.global.f32 	%f38, [%rd51];
	cvt.f64.f32 	%fd113, %f38;
	add.f64 	%fd114, %fd112, %fd113;
	add.s32 	%r116, %r110, 3840;
	mul.wide.u32 	%rd52, %r116, 4;
	add.s64 	%rd53, %rd1, %rd52;
	ld.global.f32 	%f39, [%rd53];
	cvt.f64.f32 	%fd115, %f39;
	add.f64 	%fd116, %fd114, %fd115;
	add.s32 	%r117, %r110, 4480;
	mul.wide.u32 	%rd54, %r117, 4;
	add.s64 	%rd55, %rd1, %rd54;
	ld.global.f32 	%f40, [%rd55];
	cvt.f64.f32 	%fd117, %f40;
	add.f64 	%fd374, %fd116, %fd117;
	add.s32 	%r352, %r352, 5120;
$L__BB7_38:
	setp.eq.s32 	%p12, %r61, 0;
	@%p12 bra 	$L__BB7_44;
	setp.lt.u32 	%p13, %r61, 4;
	@%p13 bra 	$L__BB7_41;
	add.s32 	%r118, %r352, %r347;
	mul.wide.u32 	%rd56, %r118, 4;
	add.s64 	%rd57, %rd1, %rd56;
	ld.global.f32 	%f41, [%rd57];
	cvt.f64.f32 	%fd119, %f41;
	add.f64 	%fd120, %fd374, %fd119;
	add.s32 	%r119, %r118, 640;
	mul.wide.u32 	%rd58, %r119, 4;
	add.s64 	%rd59, %rd1, %rd58;
	ld.global.f32 	%f42, [%rd59];
	cvt.f64.f32 	%fd121, %f42;
	add.f64 	%fd122, %fd120, %fd121;
	add.s32 	%r120, %r118, 1280;
	mul.wide.u32 	%rd60, %r120, 4;
	add.s64 	%rd61, %rd1, %rd60;
	ld.global.f32 	%f43, [%rd61];
	cvt.f64.f32 	%fd123, %f43;
	add.f64 	%fd124, %fd122, %fd123;
	add.s32 	%r121, %r118, 1920;
	mul.wide.u32 	%rd62, %r121, 4;
	add.s64 	%rd63, %rd1, %rd62;
	ld.global.f32 	%f44, [%rd63];
	cvt.f64.f32 	%fd125, %f44;
	add.f64 	%fd374, %fd124, %fd125;
	add.s32 	%r352, %r352, 2560;
$L__BB7_41:
	and.b32  	%r122, %r49, 3;
	setp.eq.s32 	%p14, %r122, 0;
	@%p14 bra 	$L__BB7_44;
	add.s32 	%r355, %r352, %r345;
	mul.hi.u32 	%r123, %r344, -858993459;
	cvt.u16.u32 	%rs1, %r123;
	shr.u16 	%rs2, %rs1, 9;
	add.s16 	%rs3, %rs2, 1;
	cvt.u32.u16 	%r124, %rs3;
	and.b32  	%r125, %r124, 3;
	neg.s32 	%r354, %r125;
$L__BB7_43:
	.pragma "nounroll";
	mul.wide.u32 	%rd64, %r355, 4;
	add.s64 	%rd65, %rd1, %rd64;
	ld.global.f32 	%f45, [%rd65];
	cvt.f64.f32 	%fd126, %f45;
	add.f64 	%fd374, %fd374, %fd126;
	add.s32 	%r355, %r355, 640;
	add.s32 	%r354, %r354, 1;
	setp.ne.s32 	%p15, %r354, 0;
	@%p15 bra 	$L__BB7_43;
$L__BB7_44:
	// begin inline asm
	mov.u32 %r126, %laneid;
	// end inline asm
	mov.b64 	%rd66, %fd374;
	mov.b64 	{%r128, %r133}, %rd66;
	mov.b32 	%r134, 1;
	mov.b32 	%r175, 31;
	mov.b32 	%r176, -1;
	// begin inline asm
	shfl.sync.down.b32 %r127, %r128, %r134, %r175, %r176;
	// end inline asm
	// begin inline asm
	shfl.sync.down.b32 %r132, %r133, %r134, %r175, %r176;
	// end inline asm
	mov.b64 	%rd67, {%r127, %r132};
	mov.b64 	%fd127, %rd67;
	setp.gt.s32 	%p16, %r126, 30;
	add.f64 	%fd128, %fd374, %fd127;
	selp.f64 	%fd129, %fd374, %fd128, %p16;
	mov.b64 	%rd68, %fd129;
	mov.b64 	{%r138, %r143}, %rd68;
	mov.b32 	%r144, 2;
	// begin inline asm
	shfl.sync.down.b32 %r137, %r138, %r144, %r175, %r176;
	// end inline asm
	// begin inline asm
	shfl.sync.down.b32 %r142, %r143, %r144, %r175, %r176;
	// end inline asm
	mov.b64 	%rd69, {%r137, %r142};
	mov.b64 	%fd130, %rd69;
	setp.gt.s32 	%p17, %r126, 29;
	add.f64 	%fd131, %fd129, %fd130;
	selp.f64 	%fd132, %fd129, %fd131, %p17;
	mov.b64 	%rd70, %fd132;
	mov.b64 	{%r148, %r153}, %rd70;
	mov.b32 	%r154, 4;
	// begin inline asm
	shfl.sync.down.b32 %r147, %r148, %r154, %r175, %r176;
	// end inline asm
	// begin inline asm
	shfl.sync.down.b32 %r152, %r153, %r154, %r175, %r176;
	// end inline asm
	mov.b64 	%rd71, {%r147, %r152};
	mov.b64 	%fd133, %rd71;
	setp.gt.s32 	%p18, %r126, 27;
	add.f64 	%fd134, %fd132, %fd133;
	selp.f64 	%fd135, %fd132, %fd134, %p18;
	mov.b64 	%rd72, %fd135;
	mov.b64 	{%r158, %r163}, %rd72;
	mov.b32 	%r164, 8;
	// begin inline asm
	shfl.sync.down.b32 %r157, %r158, %r164, %r175, %r176;
	// end inline asm
	// begin inline asm
	shfl.sync.down.b32 %r162, %r163, %r164, %r175, %r176;
	// end inline asm
	mov.b64 	%rd73, {%r157, %r162};
	mov.b64 	%fd136, %rd73;
	setp.gt.s32 	%p19, %r126, 23;
	add.f64 	%fd137, %fd135, %fd136;
	selp.f64 	%fd138, %fd135, %fd137, %p19;
	mov.b64 	%rd74, %fd138;
	mov.b64 	{%r168, %r173}, %rd74;
	mov.b32 	%r174, 16;
	// begin inline asm
	shfl.sync.down.b32 %r167, %r168, %r174, %r175, %r176;
	// end inline asm
	// begin inline asm
	shfl.sync.down.b32 %r172, %r173, %r174, %r175, %r176;
	// end inline asm
	mov.b64 	%rd75, {%r167, %r172};
	mov.b64 	%fd139, %rd75;
	setp.gt.s32 	%p20, %r126, 15;
	add.f64 	%fd37, %fd138, %fd139;
	selp.f64 	%fd375, %fd138, %fd37, %p20;
	setp.ne.s32 	%p21, %r126, 0;
	@%p21 bra 	$L__BB7_46;
	shr.u32 	%r177, %r35, 2;
	and.b32  	%r178, %r177, 248;
	mov.u32 	%r179, _ZZN3cub18CUB_300001_SM_10006detail6reduce18DeviceReduceKernelINS2_10policy_hubIdjN4cuda3std3__44plusIdEEE10Policy1000EN6thrust24THRUST_300001_SM_1000_NS10device_ptrIfEEjS9_dNS7_10__identityEEEvT0_PT3_T1_NS0_13GridEvenShareISK_EET2_T4_E12temp_storage;
	add.s32 	%r180, %r179, %r178;
	st.shared.f64 	[%r180+24], %fd37;
$L__BB7_46:
	bar.sync 	0;
	setp.ne.s32 	%p22, %r35, 0;
	@%p22 bra 	$L__BB7_48;
	ld.shared.f64 	%fd140, [_ZZN3cub18CUB_300001_SM_10006detail6reduce18DeviceReduceKernelINS2_10policy_hubIdjN4cuda3std3__44plusIdEEE10Policy1000EN6thrust24THRUST_300001_SM_1000_NS10device_ptrIfEEjS9_dNS7_10__identityEEEvT0_PT3_T1_NS0_13GridEvenShareISK_EET2_T4_E12temp_storage+32];
	add.f64 	%fd141, %fd375, %fd140;
	ld.shared.f64 	%fd142, [_ZZN3cub18CUB_300001_SM_10006detail6reduce18DeviceReduceKernelINS2_10policy_hubIdjN4cuda3std3__44plusIdEEE10Policy1000EN6thrust24THRUST_300001_SM_1000_NS10device_ptrIfEEjS9_dNS7_10__identityEEEvT0_PT3_T1_NS0_13GridEvenShareISK_EET2_T4_E12temp_storage+40];
	add.f64 	%fd143, %fd141, %fd142;
	ld.shared.f64 	%fd144, [_ZZN3cub18CUB_300001_SM_10006detail6reduce18DeviceReduceKernelINS2_10policy_hubIdjN4cuda3std3__44plusIdEEE10Policy1000EN6thrust24THRUST_300001_SM_1000_NS10device_ptrIfEEjS9_dNS7_10__identityEEEvT0_PT3_T1_NS0_13GridEvenShareISK_EET2_T4_E12temp_storage+48];
	add.f64 	%fd145, %fd143, %fd144;
	ld.shared.f64 	%fd146, [_ZZN3cub18CUB_300001_SM_10006detail6reduce18DeviceReduceKernelINS2_10policy_hubIdjN4cuda3std3__44plusIdEEE10Policy1000EN6thrust24THRUST_300001_SM_1000_NS10device_ptrIfEEjS9_dNS7_10__identityEEEvT0_PT3_T1_NS0_13GridEvenShareISK_EET2_T4_E12temp_storage+56];
	add.f64 	%fd147, %fd145, %fd146;
	ld.shared.f64 	%fd148, [_ZZN3cub18CUB_300001_SM_10006detail6reduce18DeviceReduceKernelINS2_10policy_hubIdjN4cuda3std3__44plusIdEEE10Policy1000EN6thrust24THRUST_300001_SM_1000_NS10device_ptrIfEEjS9_dNS7_10__identityEEEvT0_PT3_T1_NS0_13GridEvenShareISK_EET2_T4_E12temp_storage+64];
	add.f64 	%fd149, %fd147, %fd148;
	ld.shared.f64 	%fd150, [_ZZN3cub18CUB_300001_SM_10006detail6reduce18DeviceReduceKernelINS2_10policy_hubIdjN4cuda3std3__44plusIdEEE10Policy1000EN6thrust24THRUST_300001_SM_1000_NS10device_ptrIfEEjS9_dNS7_10__identityEEEvT0_PT3_T1_NS0_13GridEvenShareISK_EET2_T4_E12temp_storage+72];
	add.f64 	%fd151, %fd149, %fd150;
	ld.shared.f64 	%fd152, [_ZZN3cub18CUB_300001_SM_10006detail6reduce18DeviceReduceKernelINS2_10policy_hubIdjN4cuda3std3__44plusIdEEE10Policy1000EN6thrust24THRUST_300001_SM_1000_NS10device_ptrIfEEjS9_dNS7_10__identityEEEvT0_PT3_T1_NS0_13GridEvenShareISK_EET2_T4_E12temp_storage+80];
	add.f64 	%fd153, %fd151, %fd152;
	ld.shared.f64 	%fd154, [_ZZN3cub18CUB_300001_SM_10006detail6reduce18DeviceReduceKernelINS2_10policy_hubIdjN4cuda3std3__44plusIdEEE10Policy1000EN6thrust24THRUST_300001_SM_1000_NS10device_ptrIfEEjS9_dNS7_10__identityEEEvT0_PT3_T1_NS0_13GridEvenShareISK_EET2_T4_E12temp_storage+88];
	add.f64 	%fd155, %fd153, %fd154;
	ld.shared.f64 	%fd156, [_ZZN3cub18CUB_300001_SM_10006detail6reduce18DeviceReduceKernelINS2_10policy_hubIdjN4cuda3std3__44plusIdEEE10Policy1000EN6thrust24THRUST_300001_SM_1000_NS10device_ptrIfEEjS9_dNS7_10__identityEEEvT0_PT3_T1_NS0_13GridEvenShareISK_EET2_T4_E12temp_storage+96];
	add.f64 	%fd157, %fd155, %fd156;
	ld.shared.f64 	%fd158, [_ZZN3cub18CUB_300001_SM_10006detail6reduce18DeviceReduceKernelINS2_10policy_hubIdjN4cuda3std3__44plusIdEEE10Policy1000EN6thrust24THRUST_300001_SM_1000_NS10device_ptrIfEEjS9_dNS7_10__identityEEEvT0_PT3_T1_NS0_13GridEvenShareISK_EET2_T4_E12temp_storage+104];
	add.f64 	%fd159, %fd157, %fd158;
	ld.shared.f64 	%fd160, [_ZZN3cub18CUB_300001_SM_10006detail6reduce18DeviceReduceKernelINS2_10policy_hubIdjN4cuda3std3__44plusIdEEE10Policy1000EN6thrust24THRUST_300001_SM_1000_NS10device_ptrIfEEjS9_dNS7_10__identityEEEvT0_PT3_T1_NS0_13GridEvenShareISK_EET2_T4_E12temp_storage+112];
	add.f64 	%fd161, %fd159, %fd160;
	ld.shared.f64 	%fd162, [_ZZN3cub18CUB_300001_SM_10006detail6reduce18DeviceReduceKernelINS2_10policy_hubIdjN4cuda3std3__44plusIdEEE10Policy1000EN6thrust24THRUST_300001_SM_1000_NS10device_ptrIfEEjS9_dNS7_10__identityEEEvT0_PT3_T1_NS0_13GridEvenShareISK_EET2_T4_E12temp_storage+120];
	add.f64 	%fd163, %fd161, %fd162;
	ld.shared.f64 	%fd164, [_ZZN3cub18CUB_300001_SM_10006detail6reduce18DeviceReduceKernelINS2_10policy_hubIdjN4cuda3std3__44plusIdEEE10Policy1000EN6thrust24THRUST_300001_SM_1000_NS10device_ptrIfEEjS9_dNS7_10__identityEEEvT0_PT3_T1_NS0_13GridEvenShareISK_EET2_T4_E12temp_storage+128];
	add.f64 	%fd165, %fd163, %fd164;
	ld.shared.f64 	%fd166, [_ZZN3cub18CUB_300001_SM_10006detail6reduce18DeviceReduceKernelINS2_10policy_hubIdjN4cuda3std3__44plusIdEEE10Policy1000EN6thrust24THRUST_300001_SM_1000_NS10device_ptrIfEEjS9_dNS7_10__identityEEEvT0_PT3_T1_NS0_13GridEvenShareISK_EET2_T4_E12temp_storage+136];
	add.f64 	%fd167, %fd165, %fd166;
	ld.shared.f64 	%fd168, [_ZZN3cub18CUB_300001_SM_10006detail6reduce18DeviceReduceKernelINS2_10policy_hubIdjN4cuda3std3__44plusIdEEE10Policy1000EN6thrust24THRUST_300001_SM_1000_NS10device_ptrIfEEjS9_dNS7_10__identityEEEvT0_PT3_T1_NS0_13GridEvenShareISK_EET2_T4_E12temp_storage+144];
	add.f64 	%fd169, %fd167, %fd168;
	ld.shared.f64 	%fd170, [_ZZN3cub18CUB_300001_SM_10006detail6reduce18DeviceReduceKernelINS2_10policy_hubIdjN4cuda3std3__44plusIdEEE10Policy1000EN6thrust24THRUST_300001_SM_1000_NS10device_ptrIfEEjS9_dNS7_10__identityEEEvT0_PT3_T1_NS0_13GridEvenShareISK_EET2_T4_E12temp_storage+152];
	add.f64 	%fd171, %fd169, %fd170;
	ld.shared.f64 	%fd172, [_ZZN3cub18CUB_300001_SM_10006detail6reduce18DeviceReduceKernelINS2_10policy_hubIdjN4cuda3std3__44plusIdEEE10Policy1000EN6thrust24THRUST_300001_SM_1000_NS10device_ptrIfEEjS9_dNS7_10__identityEEEvT0_PT3_T1_NS0_13GridEvenShareISK_EET2_T4_E12temp_storage+160];
	add.f64 	%fd173, %fd171, %fd172;
	ld.shared.f64 	%fd174, [_ZZN3cub18CUB_300001_SM_10006detail6reduce18DeviceReduceKernelINS2_10policy_hubIdjN4cuda3std3__44plusIdEEE10Policy1000EN6thrust24THRUST_300001_SM_1000_NS10device_ptrIfEEjS9_dNS7_10__identityEEEvT0_PT3_T1_NS0_13GridEvenShareISK_EET2_T4_E12temp_storage+168];
	add.f64 	%fd175, %fd173, %fd174;
	ld.shared.f64 	%fd176, [_ZZN3cub18CUB_300001_SM_10006detail6reduce18DeviceReduceKernelINS2_10policy_hubIdjN4cuda3std3__44plusIdEEE10Policy1000EN6thrust24THRUST_300001_SM_1000_NS10device_ptrIfEEjS9_dNS7_10__identityEEEvT0_PT3_T1_NS0_13GridEvenShareISK_EET2_T4_E12temp_storage+176];
	add.f64 	%fd375, %fd175, %fd176;
$L__BB7_48:
	mov.u32 	%r333, %tid.x;
	setp.ne.s32 	%p68, %r333, 0;
	@%p68 bra 	$L__BB7_50;
	ld.param.u64 	%rd159, [_ZN3cub18CUB_300001_SM_10006detail6reduce18DeviceReduceKernelINS2_10policy_hubIdjN4cuda3std3__44plusIdEEE10Policy1000EN6thrust24THRUST_300001_SM_1000_NS10device_ptrIfEEjS9_dNS7_10__identityEEEvT0_PT3_T1_NS0_13GridEvenShareISK_EET2_T4__param_1];
	cvta.to.global.u64 	%rd156, %rd159;
	mul.wide.u32 	%rd157, %r3, 8;
	add.s64 	%rd158, %rd156, %rd157;
	st.global.f64 	[%rd158], %fd375;
$L__BB7_50:
	ret;

}
	// .globl	_ZN3cub18CUB_300001_SM_10006detail6reduce28DeviceReduceSingleTileKernelINS2_10policy_hubIdjN4cuda3std3__44plusIdEEE10Policy1000EPdSC_iS9_ddNS7_10__identityEEEvT0_T1_T2_T3_T4_T6_
.visible .entry _ZN3cub18CUB_300001_SM_10006detail6reduce28DeviceReduceSingleTileKernelINS2_10policy_hubIdjN4cuda3std3__44plusIdEEE10Policy1000EPdSC_iS9_ddNS7_10__identityEEEvT0_T1_T2_T3_T4_T6_(
	.param .u64 .ptr .align 1 _ZN3cub18CUB_300001_SM_10006detail6reduce28DeviceReduceSingleTileKernelINS2_10policy_hubIdjN4cuda3std3__44plusIdEEE10Policy1000EPdSC_iS9_ddNS7_10__identityEEEvT0_T1_T2_T3_T4_T6__param_0,
	.param .u64 .ptr .align 1 _ZN3cub18CUB_300001_SM_10006detail6reduce28DeviceReduceSingleTileKernelINS2_10policy_hubIdjN4cuda3std3__44plusIdEEE10Policy1000EPdSC_iS9_ddNS7_10__identityEEEvT0_T1_T2_T3_T4_T6__param_1,
	.param .u32 _ZN3cub18CUB_300001_SM_10006detail6reduce28DeviceReduceSingleTileKernelINS2_10policy_hubIdjN4cuda3std3__44plusIdEEE10Policy1000EPdSC_iS9_ddNS7_10__identityEEEvT0_T1_T2_T3_T4_T6__param_2,
	.param .align 1 .b8 _ZN3cub18CUB_300001_SM_10006detail6reduce28DeviceReduceSingleTileKernelINS2_10policy_hubIdjN4cuda3std3__44plusIdEEE10Policy1000EPdSC_iS9_ddNS7_10__identityEEEvT0_T1_T2_T3_T4_T6__param_3[1],
	.param .f64 _ZN3cub18CUB_300001_SM_10006detail6reduce28DeviceReduceSingleTileKernelINS2_10policy_hubIdjN4cuda3std3__44plusIdEEE10Policy1000EPdSC_iS9_ddNS7_10__identityEEEvT0_T1_T2_T3_T4_T6__param_4,
	.param .align 1 .b8 _ZN3cub18CUB_300001_SM_10006detail6reduce28DeviceReduceSingleTileKernelINS2_10policy_hubIdjN4cuda3std3__44plusIdEEE10Policy1000EPdSC_iS9_ddNS7_10__identityEEEvT0_T1_T2_T3_T4_T6__param_5[1]
)
.maxntid 640
.minnctapersm 1
{
	.reg .pred 	%p<62>;
	.reg .b32 	%r<239>;
	.reg .b64 	%rd<109>;
	.reg .b64 	%fd<264>;
	// demoted variable
	.shared .align 8 .b8 _ZZN3cub18CUB_300001_SM_10006detail6reduce28DeviceReduceSingleTileKernelINS2_10policy_hubIdjN4cuda3std3__44plusIdEEE10Policy1000EPdSC_iS9_ddNS7_10__identityEEEvT0_T1_T2_T3_T4_T6_E12temp_storage[192];
	ld.param.u64 	%rd9, [_ZN3cub18CUB_300001_SM_10006detail6reduce28DeviceReduceSingleTileKernelINS2_10policy_hubIdjN4cuda3std3__44plusIdEEE10Policy1000EPdSC_iS9_ddNS7_10__identityEEEvT0_T1_T2_T3_T4_T6__param_0];
	ld.param.u64 	%rd10, [_ZN3cub18CUB_300001_SM_10006detail6reduce28DeviceReduceSingleTileKernelINS2_10policy_hubIdjN4cuda3std3__44plusIdEEE10Policy1000EPdSC_iS9_ddNS7_10__identityEEEvT0_T1_T2_T3_T4_T6__param_1];
	ld.param.u32 	%r36, [_ZN3cub18CUB_300001_SM_10006detail6reduce28DeviceReduceSingleTileKernelINS2_10policy_hubIdjN4cuda3std3__44plusIdEEE10Policy1000EPdSC_iS9_ddNS7_10__identityEEEvT0_T1_T2_T3_T4_T6__param_2];
	ld.param.f64 	%fd30, [_ZN3cub18CUB_300001_SM_10006detail6reduce28DeviceReduceSingleTileKernelINS2_10policy_hubIdjN4cuda3std3__44plusIdEEE10Policy1000EPdSC_iS9_ddNS7_10__identityEEEvT0_T1_T2_T3_T4_T6__param_4];
	cvta.to.global.u64 	%rd1, %rd10;
	setp.ne.s32 	%p1, %r36, 0;
	@%p1 bra 	$L__BB8_3;
	mov.u32 	%r225, %tid.x;
	setp.ne.s32 	%p61, %r225, 0;
	@%p61 bra 	$L__BB8_39;
	st.global.f64 	[%rd1], %fd30;
	bra.uni 	$L__BB8_39;
$L__BB8_3:
	setp.gt.s32 	%p2, %r36, 5119;
	@%p2 bra 	$L__BB8_21;
	mov.u32 	%r1, %tid.x;
	setp.ge.s32 	%p19, %r1, %r36;
	mov.f64 	%fd255, 0d0000000000000000;
	mov.u32 	%r229, %r1;
	@%p19 bra 	$L__BB8_6;
	mul.wide.u32 	%rd74, %r1, 8;
	add.s64 	%rd73, %rd9, %rd74;
	// begin inline asm
	ld.global.nc.u64 %rd72, [%rd73];
	// end inline asm
	mov.b64 	%fd255, %rd72;
	add.s32 	%r229, %r1, 640;
$L__BB8_6:
	setp.ge.s32 	%p20, %r229, %r36;
	@%p20 bra 	$L__BB8_12;
	not.b32 	%r101, %r229;
	add.s32 	%r4, %r36, %r101;
	mul.hi.u32 	%r102, %r4, -858993459;
	shr.u32 	%r103, %r102, 9;
	add.s32 	%r5, %r103, 1;
	and.b32  	%r104, %r103, 3;
	setp.eq.s32 	%p21, %r104, 3;
	@%p21 bra 	$L__BB8_10;
	mul.wide.u32 	%rd75, %r229, 8;
	add.s64 	%rd107, %rd9, %rd75;
	and.b32  	%r105, %r5, 3;
	neg.s32 	%r227, %r105;
$L__BB8_9:
	.pragma "nounroll";
	// begin inline asm
	ld.global.nc.u64 %rd76, [%rd107];
	// end inline asm
	mov.b64 	%fd121, %rd76;
	add.f64 	%fd255, %fd255, %fd121;
	add.s32 	%r229, %r229, 640;
	add.s64 	%rd107, %rd107, 5120;
	add.s32 	%r227, %r227, 1;
	setp.ne.s32 	%p22, %r227, 0;
	@%p22 bra 	$L__BB8_9;
$L__BB8_10:
	setp.lt.u32 	%p23, %r4, 1920;
	@%p23 bra 	$L__BB8_12;
$L__BB8_11:
	mul.wide.s32 	%rd86, %r229, 8;
	add.s64 	%rd79, %rd9, %rd86;
	// begin inline asm
	ld.global.nc.u64 %rd78, [%rd79];
	// end inline asm
	mov.b64 	%fd122, %rd78;
	add.f64 	%fd123, %fd255, %fd122;
	add.s64 	%rd81, %rd79, 5120;
	// begin inline asm
	ld.global.nc.u64 %rd80, [%rd81];
	// end inline asm
	mov.b64 	%fd124, %rd80;
	add.f64 	%fd125, %fd123, %fd124;
	add.s64 	%rd83, %rd79, 10240;
	// begin inline asm
	ld.global.nc.u64 %rd82, [%rd83];
	// end inline asm
	mov.b64 	%fd126, %rd82;
	add.f64 	%fd127, %fd125, %fd126;
	add.s64 	%rd85, %rd79, 15360;
	// begin inline asm
	ld.global.nc.u64 %rd84, [%rd85];
	// end inline asm
	mov.b64 	%fd128, %rd84;
	add.f64 	%fd255, %fd127, %fd128;
	add.s32 	%r229, %r229, 2560;
	setp.lt.s32 	%p24, %r229, %r36;
	@%p24 bra 	$L__BB8_11;
$L__BB8_12:
	setp.lt.s32 	%p25, %r36, 640;
	@%p25 bra 	$L__BB8_17;
	// begin inline asm
	mov.u32 %r169, %laneid;
	// end inline asm
	mov.b64 	%rd97, %fd255;
	mov.b64 	{%r171, %r176}, %rd97;
	mov.b32 	%r177, 1;
	mov.b32 	%r218, 31;
	mov.b32 	%r219, -1;
	// begin inline asm
	shfl.sync.down.b32 %r170, %r171, %r177, %r218, %r219;
	// end inline asm
	// begin inline asm
	shfl.sync.down.b32 %r175, %r176, %r177, %r218, %r219;
	// end inline asm
	mov.b64 	%rd98, {%r170, %r175};
	mov.b64 	%fd199, %rd98;
	setp.gt.s32 	%p53, %r169, 30;
	add.f64 	%fd200, %fd255, %fd199;
	selp.f64 	%fd201, %fd255, %fd200, %p53;
	mov.b64 	%rd99, %fd201;
	mov.b64 	{%r181, %r186}, %rd99;
	mov.b32 	%r187, 2;
	// begin inline asm
	shfl.sync.down.b32 %r180, %r181, %r187, %r218, %r219;
	// end inline asm
	// begin inline asm
	shfl.sync.down.b32 %r185, %r186, %r187, %r218, %r219;
	// end inline asm
	mov.b64 	%rd100, {%r180, %r185};
	mov.b64 	%fd202, %rd100;
	setp.gt.s32 	%p54, %r169, 29;
	add.f64 	%fd203, %fd201, %fd202;
	selp.f64 	%fd204, %fd201, %fd203, %p54;
	mov.b64 	%rd101, %fd204;
	mov.b64 	{%r191, %r196}, %rd101;
	mov.b32 	%r197, 4;
	// begin inline asm
	shfl.sync.down.b32 %r190, %r191, %r197, %r218, %r219;
	// end inline asm
	// begin inline asm
	shfl.sync.down.b32 %r195, %r196, %r197, %r218, %r219;
	// end inline asm
	mov.b64 	%rd102, {%r190, %r195};
	mov.b64 	%fd205, %rd102;
	setp.gt.s32 	%p55, %r169, 27;
	add.f64 	%fd206, %fd204, %fd205;
	selp.f64 	%fd207, %fd204, %fd206, %p55;
	mov.b64 	%rd103, %fd207;
	mov.b64 	{%r201, %r206}, %rd103;
	mov.b32 	%r207, 8;
	// begin inline asm
	shfl.sync.down.b32 %r200, %r201, %r207, %r218, %r219;
	// end inline asm
	// begin inline asm
	shfl.sync.down.b32 %r205, %r206, %r207, %r218, %r219;
	// end inline asm
	mov.b64 	%rd104, {%r200, %r205};
	mov.b64 	%fd208, %rd104;
	setp.gt.s32 	%p56, %r169, 23;
	add.f64 	%fd209, %fd207, %fd208;
	selp.f64 	%fd210, %fd207, %fd209, %p56;
	mov.b64 	%rd105, %fd210;
	mov.b64 	{%r211, %r216}, %rd105;
	mov.b32 	%r217, 16;
	// begin inline asm
	shfl.sync.down.b32 %r210, %r211, %r217, %r218, %r219;
	// end inline asm
	// begin inline asm
	shfl.sync.down.b32 %r215, %r216, %r217, %r218, %r219;
	// end inline asm
	mov.b64 	%rd106, {%r210, %r215};
	mov.b64 	%fd211, %rd106;
	setp.gt.s32 	%p57, %r169, 15;
	add.f64 	%fd10, %fd210, %fd211;
	selp.f64 	%fd263, %fd210, %fd10, %p57;
	setp.ne.s32 	%p58, %r169, 0;
	@%p58 bra 	$L__BB8_15;
	shr.u32 	%r220, %r1, 2;
	and.b32  	%r221, %r220, 248;
	mov.u32 	%r222, _ZZN3cub18CUB_300001_SM_10006detail6reduce28DeviceReduceSingleTileKernelINS2_10policy_hubIdjN4cuda3std3__44plusIdEEE10Policy1000EPdSC_iS9_ddNS7_10__identityEEEvT0_T1_T2_T3_T4_T6_E12temp_storage;
	add.s32 	%r223, %r222, %r221;
	st.shared.f64 	[%r223+24], %fd10;
$L__BB8_15:
	bar.sync 	0;
	setp.ne.s32 	%p59, %r1, 0;
	@%p59 bra 	$L__BB8_37;
	ld.shared.f64 	%fd212, [_ZZN3cub18CUB_300001_SM_10006detail6reduce28DeviceReduceSingleTileKernelINS2_10policy_hubIdjN4cuda3std3__44plusIdEEE10Policy1000EPdSC_iS9_ddNS7_10__identityEEEvT0_T1_T2_T3_T4_T6_E12temp_storage+32];
	add.f64 	%fd213, %fd263, %fd212;
	ld.shared.f64 	%fd214, [_ZZN3cub18CUB_300001_SM_10006detail6reduce28DeviceReduceSingleTileKernelINS2_10policy_hubIdjN4cuda3std3__44plusIdEEE10Policy1000EPdSC_iS9_ddNS7_10__identityEEEvT0_T1_T2_T3_T4_T6_E12temp_storage+40];
	add.f64 	%fd215, %fd213, %fd214;
	ld.shared.f64 	%fd216, [_ZZN3cub18CUB_300001_SM_10006detail6reduce28DeviceReduceSingleTileKernelINS2_10policy_hubIdjN4cuda3std3__44plusIdEEE10Policy1000EPdSC_iS9_ddNS7_10__identityEEEvT0_T1_T2_T3_T4_T6_E12temp_storage+48];
	add.f64 	%fd217, %fd215, %fd216;
	ld.shared.f64 	%fd218, [_ZZN3cub18CUB_300001_SM_10006detail6reduce28DeviceReduceSingleTileKernelINS2_10policy_hubIdjN4cuda3std3__44plusIdEEE10Policy1000EPdSC_iS9_ddNS7_10__identityEEEvT0_T1_T2_T3_T4_T6_E12temp_storage+56];
	add.f64 	%fd219, %fd217, %fd218;
	ld.shared.f64 	%fd220, [_ZZN3cub18CUB_300001_SM_10006detail6reduce28DeviceReduceSingleTileKernelINS2_10policy_hubIdjN4cuda3std3__44plusIdEEE10Policy1000EPdSC_iS9_ddNS7_10__identityEEEvT0_T1_T2_T3_T4_T6_E12temp_storage+64];
	add.f64 	%fd221, %fd219, %fd220;
	ld.shared.f64 	%fd222, [_ZZN3cub18CUB_300001_SM_10006detail6reduce28DeviceReduceSingleTileKernelINS2_10policy_hubIdjN4cuda3std3__44plusIdEEE10Policy1000EPdSC_iS9_ddNS7_10__identityEEEvT0_T1_T2_T3_T4_T6_E12temp_storage+72];
	add.f64 	%fd223, %fd221, %fd222;
	ld.shared.f64 	%fd224, [_ZZN3cub18CUB_300001_SM_10006detail6reduce28DeviceReduceSingleTileKernelINS2_10policy_hubIdjN4cuda3std3__44plusIdEEE10Policy1000EPdSC_iS9_ddNS7_10__identityEEEvT0_T1_T2_T3_T4_T6_E12temp_storage+80];
	add.f64 	%fd225, %fd223, %fd224;
	ld.shared.f64 	%fd226, [_ZZN3cub18CUB_300001_SM_10006detail6reduce28DeviceReduceSingleTileKernelINS2_10policy_hubIdjN4cuda3std3__44plusIdEEE10Policy1000EPdSC_iS9_ddNS7_10__identityEEEvT0_T1_T2_T3_T4_T6_E12temp_storage+88];
	add.f64 	%fd227, %fd225, %fd226;
	ld.shared.f64 	%fd228, [_ZZN3cub18CUB_300001_SM_10006detail6reduce28DeviceReduceSingleTileKernelINS2_10policy_hubIdjN4cuda3std3__44plusIdEEE10Policy1000EPdSC_iS9_ddNS7_10__identityEEEvT0_T1_T2_T3_T4_T6_E12temp_storage+96];
	add.f64 	%fd229, %fd227, %fd228;
	ld.shared.f64 	%fd230, [_ZZN3cub18CUB_300001_SM_10006detail6reduce28DeviceReduceSingleTileKernelINS2_10policy_hubIdjN4cuda3std3__44plusIdEEE10Policy1000EPdSC_iS9_ddNS7_10__identityEEEvT0_T1_T2_T3_T4_T6_E12temp_storage+104];
	add.f64 	%fd231, %fd229, %fd230;
	ld.shared.f64 	%fd232, [_ZZN3cub18CUB_300001_SM_10006detail6reduce28DeviceReduceSingleTileKernelINS2_10policy_hubIdjN4cuda3std3__44plusIdEEE10Policy1000EPdSC_iS9_ddNS7_10__identityEEEvT0_T1_T2_T3_T4_T6_E12temp_storage+112];
	add.f64 	%fd233, %fd231, %fd232;
	ld.shared.f64 	%fd234, [_ZZN3cub18CUB_300001_SM_10006detail6reduce28DeviceReduceSingleTileKernelINS2_10policy_hubIdjN4cuda3std3__44plusIdEEE10Policy1000EPdSC_iS9_ddNS7_10__identityEEEvT0_T1_T2_T3_T4_T6_E12temp_storage+120];
	add.f64 	%fd235, %fd233, %fd234;
	ld.shared.f64 	%fd236, [_ZZN3cub18CUB_300001_SM_10006detail6reduce28DeviceReduceSingleTileKernelINS2_10policy_hubIdjN4cuda3std3__44plusIdEEE10Policy1000EPdSC_iS9_ddNS7_10__identityEEEvT0_T1_T2_T3_T4_T6_E12temp_storage+128];
	add.f64 	%fd237, %fd235, %fd236;
	ld.shared.f64 	%fd238, [_ZZN3cub18CUB_300001_SM_10006detail6reduce28DeviceReduceSingleTileKernelINS2_10policy_hubIdjN4cuda3std3__44plusIdEEE10Policy1000EPdSC_iS9_ddNS7_10__identityEEEvT0_T1_T2_T3_T4_T6_E12temp_storage+136];
	add.f64 	%fd239, %fd237, %fd238;
	ld.shared.f64 	%fd240, [_ZZN3cub18CUB_300001_SM_10006detail6reduce28DeviceReduceSingleTileKernelINS2_10policy_hubIdjN4cuda3std3__44plusIdEEE10Policy1000EPdSC_iS9_ddNS7_10__identityEEEvT0_T1_T2_T3_T4_T6_E12temp_storage+144];
	add.f64 	%fd241, %fd239, %fd240;
	ld.shared.f64 	%fd242, [_ZZN3cub18CUB_300001_SM_10006detail6reduce28DeviceReduceSingleTileKernelINS2_10policy_hubIdjN4cuda3std3__44plusIdEEE10Policy1000EPdSC_iS9_ddNS7_10__identityEEEvT0_T1_T2_T3_T4_T6_E12temp_storage+152];
	add.f64 	%fd243, %fd241, %fd242;
	ld.shared.f64 	%fd244, [_ZZN3cub18CUB_300001_SM_10006detail6reduce28DeviceReduceSingleTileKernelINS2_10policy_hubIdjN4cuda3std3__44plusIdEEE10Policy1000EPdSC_iS9_ddNS7_10__identityEEEvT0_T1_T2_T3_T4_T6_E12temp_storage+160];
	add.f64 	%fd245, %fd243, %fd244;
	ld.shared.f64 	%fd246, [_ZZN3cub18CUB_300001_SM_10006detail6reduce28DeviceReduceSingleTileKernelINS2_10policy_hubIdjN4cuda3std3__44plusIdEEE10Policy1000EPdSC_iS9_ddNS7_10__identityEEEvT0_T1_T2_T3_T4_T6_E12temp_storage+168];
	add.f64 	%fd247, %fd245, %fd246;
	ld.shared.f64 	%fd248, [_ZZN3cub18CUB_300001_SM_10006detail6reduce28DeviceReduceSingleTileKernelINS2_10policy_hubIdjN4cuda3std3__44plusIdEEE10Policy1000EPdSC_iS9_ddNS7_10__identityEEEvT0_T1_T2_T3_T4_T6_E12temp_storage+176];
	add.f64 	%fd263, %fd247, %fd248;
	bra.uni 	$L__BB8_37;
$L__BB8_17:
	// begin inline asm
	mov.u32 %r106, %laneid;
	// end inline asm
	and.b32  	%r157, %r1, 992;
	add.s32 	%r158, %r157, 32;
	setp.gt.s32 	%p26, %r158, %r36;
	not.b32 	%r159, %r157;
	add.s32 	%r160, %r36, %r159;
	selp.b32 	%r155, %r160, 31, %p26;
	mov.b64 	%rd87, %fd255;
	mov.b64 	{%r108, %r113}, %rd87;
	mov.b32 	%r114, 1;
	mov.b32 	%r156, -1;
	// begin inline asm
	shfl.sync.down.b32 %r107, %r108, %r114, %r155, %r156;
	// end inline asm
	// begin inline asm
	shfl.sync.down.b32 %r112, %r113, %r114, %r155, %r156;
	// end inline asm
	mov.b64 	%rd88, {%r107, %r112};
	mov.b64 	%fd129, %rd88;
	setp.lt.s32 	%p27, %r106, %r155;
	add.f64 	%fd130, %fd255, %fd129;
	selp.f64 	%fd131, %fd130, %fd255, %p27;
	mov.b64 	%rd89, %fd131;
	mov.b64 	{%r118, %r123}, %rd89;
	mov.b32 	%r124, 2;
	// begin inline asm
	shfl.sync.down.b32 %r117, %r118, %r124, %r155, %r156;
	// end inline asm
	// begin inline asm
	shfl.sync.down.b32 %r122, %r123, %r124, %r155, %r156;
	// end inline asm
	mov.b64 	%rd90, {%r117, %r122};
	mov.b64 	%fd132, %rd90;
	add.s32 	%r161, %r106, 2;
	setp.gt.s32 	%p28, %r161, %r155;
	add.f64 	%fd133, %fd131, %fd132;
	selp.f64 	%fd134, %fd131, %fd133, %p28;
	mov.b64 	%rd91, %fd134;
	mov.b64 	{%r128, %r133}, %rd91;
	mov.b32 	%r134, 4;
	// begin inline asm
	shfl.sync.down.b32 %r127, %r128, %r134, %r155, %r156;
	// end inline asm
	// begin inline asm
	shfl.sync.down.b32 %r132, %r133, %r134, %r155, %r156;
	// end inline asm
	mov.b64 	%rd92, {%r127, %r132};
	mov.b64 	%fd135, %rd92;
	add.s32 	%r162, %r106, 4;
	setp.gt.s32 	%p29, %r162, %r155;
	add.f64 	%fd136, %fd134, %fd135;
	selp.f64 	%fd137, %fd134, %fd136, %p29;
	mov.b64 	%rd93, %fd137;
	mov.b64 	{%r138, %r143}, %rd93;
	mov.b32 	%r144, 8;
	// begin inline asm
	shfl.sync.down.b32 %r137, %r138, %r144, %r155, %r156;
	// end inline asm
	// begin inline asm
	shfl.sync.down.b32 %r142, %r143, %r144, %r155, %r156;
	// end inline asm
	mov.b64 	%rd94, {%r137, %r142};
	mov.b64 	%fd138, %rd94;
	add.s32 	%r163, %r106, 8;
	setp.gt.s32 	%p30, %r163, %r155;
	add.f64 	%fd139, %fd137, %fd138;
	selp.f64 	%fd140, %fd137, %fd139, %p30;
	mov.b64 	%rd95, %fd140;
	mov.b64 	{%r148, %r153}, %rd95;
	mov.b32 	%r154, 16;
	// begin inline asm
	shfl.sync.down.b32 %r147, %r148, %r154, %r155, %r156;
	// end inline asm
	// begin inline asm
	shfl.sync.down.b32 %r152, %r153, %r154, %r155, %r156;
	// end inline asm
	mov.b64 	%rd96, {%r147, %r152};
	mov.b64 	%fd141, %rd96;
	add.s32 	%r164, %r106, 16;
	setp.gt.s32 	%p31, %r164, %r155;
	add.f64 	%fd142, %fd140, %fd141;
	selp.f64 	%fd263, %fd140, %fd142, %p31;
	setp.ne.s32 	%p32, %r106, 0;
	@%p32 bra 	$L__BB8_19;
	shr.u32 	%r165, %r1, 2;
	and.b32  	%r166, %r165, 248;
	mov.u32 	%r167, _ZZN3cub18CUB_300001_SM_10006detail6reduce28DeviceReduceSingleTileKernelINS2_10policy_hubIdjN4cuda3std3__44plusIdEEE10Policy1000EPdSC_iS9_ddNS7_10__identityEEEvT0_T1_T2_T3_T4_T6_E12temp_storage;
	add.s32 	%r168, %r167, %r166;
	st.shared.f64 	[%r168+24], %fd263;
$L__BB8_19:
	bar.sync 	0;
	setp.ne.s32 	%p33, %r1, 0;
	@%p33 bra 	$L__BB8_37;
	setp.gt.s32 	%p34, %r36, 32;
	ld.shared.f64 	%fd143, [_ZZN3cub18CUB_300001_SM_10006detail6reduce28DeviceReduceSingleTileKernelINS2_10policy_hubIdjN4cuda3std3__44plusIdEEE10Policy1000EPdSC_iS9_ddNS7_10__identityEEEvT0_T1_T2_T3_T4_T6_E12temp_storage+32];
	add.f64 	%fd144, %fd263, %fd143;
	selp.f64 	%fd145, %fd144, %fd263, %p34;
	setp.gt.s32 	%p35, %r36, 64;
	ld.shared.f64 	%fd146, [_ZZN3cub18CUB_300001_SM_10006detail6reduce28DeviceReduceSingleTileKernelINS2_10policy_hubIdjN4cuda3std3__44plusIdEEE10Policy1000EPdSC_iS9_ddNS7_10__identityEEEvT0_T1_T2_T3_T4_T6_E12temp_storage+40];
	add.f64 	%fd147, %fd146, %fd145;
	selp.f64 	%fd148, %fd147, %fd145, %p35;
	setp.gt.s32 	%p36, %r36, 96;
	ld.shared.f64 	%fd149, [_ZZN3cub18CUB_300001_SM_10006detail6reduce28DeviceReduceSingleTileKernelINS2_10policy_hubIdjN4cuda3std3__44plusIdEEE10Policy1000EPdSC_iS9_ddNS7_10__identityEEEvT0_T1_T2_T3_T4_T6_E12temp_storage+48];
	add.f64 	%fd150, %fd149, %fd148;
	selp.f64 	%fd151, %fd150, %fd148, %p36;
	setp.gt.s32 	%p37, %r36, 128;
	ld.shared.f64 	%fd152, [_ZZN3cub18CUB_300001_SM_10006detail6reduce28DeviceReduceSingleTileKernelINS2_10policy_hubIdjN4cuda3std3__44plusIdEEE10Policy1000EPdSC_iS9_ddNS7_10__identityEEEvT0_T1_T2_T3_T4_T6_E12temp_storage+56];
	add.f64 	%fd153, %fd152, %fd151;
	selp.f64 	%fd154, %fd153, %fd151, %p37;
	setp.gt.s32 	%p38, %r36, 160;
	ld.shared.f64 	%fd155, [_ZZN3cub18CUB_300001_SM_10006detail6reduce28DeviceReduceSingleTileKernelINS2_10policy_hubIdjN4cuda3std3__44plusIdEEE10Policy1000EPdSC_iS9_ddNS7_10__identityEEEvT0_T1_T2_T3_T4_T6_E12temp_storage+64];
	add.f64 	%fd156, %fd155, %fd154;
	selp.f64 	%fd157, %fd156, %fd154, %p38;
	setp.gt.s32 	%p39, %r36, 192;
	ld.shared.f64 	%fd158, [_ZZN3cub18CUB_300001_SM_10006detail6reduce28DeviceReduceSingleTileKernelINS2_10policy_hubIdjN4cuda3std3__44plusIdEEE10Policy1000EPdSC_iS9_ddNS7_10__identityEEEvT0_T1_T2_T3_T4_T6_E12temp_storage+72];
	add.f64 	%fd159, %fd158, %fd157;
	selp.f64 	%fd160, %fd159, %fd157, %p39;
	setp.gt.s32 	%p40, %r36, 224;
	ld.shared.f64 	%fd161, [_ZZN3cub18CUB_300001_SM_10006detail6reduce28DeviceReduceSingleTileKernelINS2_10policy_hubIdjN4cuda3std3__44plusIdEEE10Policy1000EPdSC_iS9_ddNS7_10__identityEEEvT0_T1_T2_T3_T4_T6_E12temp_storage+80];
	add.f64 	%fd162, %fd161, %fd160;
	selp.f64 	%fd163, %fd162, %fd160, %p40;
	setp.gt.s32 	%p41, %r36, 256;
	ld.shared.f64 	%fd164, [_ZZN3cub18CUB_300001_SM_10006detail6reduce28DeviceReduceSingleTileKernelINS2_10policy_hubIdjN4cuda3std3__44plusIdEEE10Policy1000EPdSC_iS9_ddNS7_10__identityEEEvT0_T1_T2_T3_T4_T6_E12temp_storage+88];
	add.f64 	%fd165, %fd164, %fd163;
	selp.f64 	%fd166, %fd165, %fd163, %p41;
	setp.gt.s32 	%p42, %r36, 288;
	ld.shared.f64 	%fd167, [_ZZN3cub18CUB_300001_SM_10006detail6reduce28DeviceReduceSingleTileKernelINS2_10policy_hubIdjN4cuda3std3__44plusIdEEE10Policy1000EPdSC_iS9_ddNS7_10__identityEEEvT0_T1_T2_T3_T4_T6_E12temp_storage+96];
	add.f64 	%fd168, %fd167, %fd166;
	selp.f64 	%fd169, %fd168, %fd166, %p42;
	setp.gt.s32 	%p43, %r36, 320;
	ld.shared.f64 	%fd170, [_ZZN3cub18CUB_300001_SM_10006detail6reduce28DeviceReduceSingleTileKernelINS2_10policy_hubIdjN4cuda3std3__44plusIdEEE10Policy1000EPdSC_iS9_ddNS7_10__identityEEEvT0_T1_T2_T3_T4_T6_E12temp_storage+104];
	add.f64 	%fd171, %fd170, %fd169;
	selp.f64 	%fd172, %fd171, %fd169, %p43;
	setp.gt.s32 	%p44, %r36, 352;
	ld.shared.f64 	%fd173, [_ZZN3cub18CUB_300001_SM_10006detail6reduce28DeviceReduceSingleTileKernelINS2_10policy_hubIdjN4cuda3std3__44plusIdEEE10Policy1000EPdSC_iS9_ddNS7_10__identityEEEvT0_T1_T2_T3_T4_T6_E12temp_storage+112];
	add.f64 	%fd174, %fd173, %fd172;
	selp.f64 	%fd175, %fd174, %fd172, %p44;
	setp.gt.s32 	%p45, %r36, 384;
	ld.shared.f64 	%fd176, [_ZZN3cub18CUB_300001_SM_10006detail6reduce28DeviceReduceSingleTileKernelINS2_10policy_hubIdjN4cuda3std3__44plusIdEEE10Policy1000EPdSC_iS9_ddNS7_10__identityEEEvT0_T1_T2_T3_T4_T6_E12temp_storage+120];
	add.f64 	%fd177, %fd176, %fd175;
	selp.f64 	%fd178, %fd177, %fd175, %p45;
	setp.gt.s32 	%p46, %r36, 416;
	ld.shared.f64 	%fd179, [_ZZN3cub18CUB_300001_SM_10006detail6reduce28DeviceReduceSingleTileKernelINS2_10policy_hubIdjN4cuda3std3__44plusIdEEE10Policy1000EPdSC_iS9_ddNS7_10__identityEEEvT0_T1_T2_T3_T4_T6_E12temp_storage+128];
	add.f64 	%fd180, %fd179, %fd178;
	selp.f64 	%fd181, %fd180, %fd178, %p46;
	setp.gt.s32 	%p47, %r36, 448;
	ld.shared.f64 	%fd182, [_ZZN3cub18CUB_300001_SM_10006detail6reduce28DeviceReduceSingleTileKernelINS2_10policy_hubIdjN4cuda3std3__44plusIdEEE10Policy1000EPdSC_iS9_ddNS7_10__identityEEEvT0_T1_T2_T3_T4_T6_E12temp_storage+136];
	add.f64 	%fd183, %fd182, %fd181;
	selp.f64 	%fd184, %fd183, %fd181, %p47;
	setp.gt.s32 	%p48, %r36, 480;
	ld.shared.f64 	%fd185, [_ZZN3cub18CUB_300001_SM_10006detail6reduce28DeviceReduceSingleTileKernelINS2_10policy_hubIdjN4cuda3std3__44plusIdEEE10Policy1000EPdSC_iS9_ddNS7_10__identityEEEvT0_T1_T2_T3_T4_T6_E12temp_storage+144];
	add.f64 	%fd186, %fd185, %fd184;
	selp.f64 	%fd187, %fd186, %fd184, %p48;
	setp.gt.s32 	%p49, %r36, 512;
	ld.shared.f64 	%fd188, [_ZZN3cub18CUB_300001_SM_10006detail6reduce28DeviceReduceSingleTileKernelINS2_10policy_hubIdjN4cuda3std3__44plusIdEEE10Policy1000EPdSC_iS9_ddNS7_10__identityEEEvT0_T1_T2_T3_T4_T6_E12temp_storage+152];
	add.f64 	%fd189, %fd188, %fd187;
	selp.f64 	%fd190, %fd189, %fd187, %p49;
	setp.gt.s32 	%p50, %r36, 544;
	ld.shared.f64 	%fd191, [_ZZN3cub18CUB_300001_SM_10006detail6reduce28DeviceReduceSingleTileKernelINS2_10policy_hubIdjN4cuda3std3__44plusIdEEE10Policy1000EPdSC_iS9_ddNS7_10__identityEEEvT0_T1_T2_T3_T4_T6_E12temp_storage+160];
	add.f64 	%fd192, %fd191, %fd190;
	selp.f64 	%fd193, %fd192, %fd190, %p50;
	setp.gt.s32 	%p51, %r36, 576;
	ld.shared.f64 	%fd194, [_ZZN3cub18CUB_300001_SM_10006detail6reduce28DeviceReduceSingleTileKernelINS2_10policy_hubIdjN4cuda3std3__44plusIdEEE10Policy1000EPdSC_iS9_ddNS7_10__identityEEEvT0_T1_T2_T3_T4_T6_E12temp_storage+168];
	add.f64 	%fd195, %fd194, %fd193;
	selp.f64 	%fd196, %fd195, %fd193, %p51;
	setp.gt.s32 	%p52, %r36, 608;
	ld.shared.f64 	%fd197, [_ZZN3cub18CUB_300001_SM_10006detail6reduce28DeviceReduceSingleTileKernelINS2_10policy_hubIdjN4cuda3std3__44plusIdEEE10Policy1000EPdSC_iS9_ddNS7_10__identityEEEvT0_T1_T2_T3_T4_T6_E12temp_storage+176];
	add.f64 	%fd198, %fd197, %fd196;
	selp.f64 	%fd263, %fd198, %fd196, %p52;
	bra.uni 	$L__BB8_37;
$L__BB8_21:
	mov.u32 	%r14, %tid.x;
	mul.wide.u32 	%rd27, %r14, 8;
	add.s64 	%rd12, %rd9, %rd27;
	// begin inline asm
	ld.global.nc.u64 %rd11, [%rd12];
	// end inline asm
	mov.b64 	%fd31, %rd11;
	add.s64 	%rd14, %rd12, 5120;
	// begin inline asm
	ld.global.nc.u64 %rd13, [%rd14];
	// end inline asm
	mov.b64 	%fd32, %rd13;
	add.s64 	%rd16, %rd12, 10240;
	// begin inline asm
	ld.global.nc.u64 %rd15, [%rd16];
	// end inline asm
	mov.b64 	%fd33, %rd15;
	add.s64 	%rd18, %rd12, 15360;
	// begin inline asm
	ld.global.nc.u64 %rd17, [%rd18];
	// end inline asm
	mov.b64 	%fd34, %rd17;
	add.s64 	%rd20, %rd12, 20480;
	// begin inline asm
	ld.global.nc.u64 %rd19, [%rd20];
	// end inline asm
	mov.b64 	%fd35, %rd19;
	add.s64 	%rd22, %rd12, 25600;
	// begin inline asm
	ld.global.nc.u64 %rd21, [%rd22];
	// end inline asm
	mov.b64 	%fd36, %rd21;
	add.s64 	%rd24, %rd12, 30720;
	// begin inline asm
	ld.global.nc.u64 %rd23, [%rd24];
	// end inline asm
	mov.b64 	%fd37, %rd23;
	add.s64 	%rd26, %rd12, 35840;
	// begin inline asm
	ld.global.nc.u64 %rd25, [%rd26];
	// end inline asm
	mov.b64 	%fd38, %rd25;
	add.f64 	%fd39, %fd31, %fd32;
	add.f64 	%fd40, %fd39, %fd33;
	add.f64 	%fd41, %fd40, %fd34;
	add.f64 	%fd42, %fd41, %fd35;
	add.f64 	%fd43, %fd42, %fd36;
	add.f64 	%fd44, %fd43, %fd37;
	add.f64 	%fd262, %fd44, %fd38;
	setp.lt.u32 	%p3, %r36, 10240;
	mov.b32 	%r232, 5120;
	@%p3 bra 	$L__BB8_25;
	add.s32 	%r15, %r36, -5120;
	mov.b32 	%r232, 5120;
$L__BB8_23:
	mul.wide.s32 	%rd44, %r232, 8;
	add.s64 	%rd29, %rd12, %rd44;
	// begin inline asm
	ld.global.nc.u64 %rd28, [%rd29];
	// end inline asm
	mov.b64 	%fd45, %rd28;
	add.s64 	%rd31, %rd29, 5120;
	// begin inline asm
	ld.global.nc.u64 %rd30, [%rd31];
	// end inline asm
	mov.b64 	%fd46, %rd30;
	add.s64 	%rd33, %rd29, 10240;
	// begin inline asm
	ld.global.nc.u64 %rd32, [%rd33];
	// end inline asm
	mov.b64 	%fd47, %rd32;
	add.s64 	%rd35, %rd29, 15360;
	// begin inline asm
	ld.global.nc.u64 %rd34, [%rd35];
	// end inline asm
	mov.b64 	%fd48, %rd34;
	add.s64 	%rd37, %rd29, 20480;
	// begin inline asm
	ld.global.nc.u64 %rd36, [%rd37];
	// end inline asm
	mov.b64 	%fd49, %rd36;
	add.s64 	%rd39, %rd29, 25600;
	// begin inline asm
	ld.global.nc.u64 %rd38, [%rd39];
	// end inline asm
	mov.b64 	%fd50, %rd38;
	add.s64 	%rd41, %rd29, 30720;
	// begin inline asm
	ld.global.nc.u64 %rd40, [%rd41];
	// end inline asm
	mov.b64 	%fd51, %rd40;
	add.s64 	%rd43, %rd29, 35840;
	// begin inline asm
	ld.global.nc.u64 %rd42, [%rd43];
	// end inline asm
	mov.b64 	%fd52, %rd42;
	add.f64 	%fd53, %fd262, %fd45;
	add.f64 	%fd54, %fd53, %fd46;
	add.f64 	%fd55, %fd54, %fd47;
	add.f64 	%fd56, %fd55, %fd48;
	add.f64 	%fd57, %fd56, %fd49;
	add.f64 	%fd58, %fd57, %fd50;
	add.f64 	%fd59, %fd58, %fd51;
	add.f64 	%fd262, %fd59, %fd52;
	sub.s32 	%r39, %r36, %r232;
	setp.lt.s32 	%p4, %r39, 5120;
	@%p4 bra 	$L__BB8_33;
	add.s32 	%r232, %r232, 5120;
	setp.le.s32 	%p5, %r232, %r15;
	@%p5 bra 	$L__BB8_23;
$L__BB8_25:
	setp.le.s32 	%p6, %r36, %r232;
	@%p6 bra 	$L__BB8_33;
	sub.s32 	%r19, %r36, %r232;
	setp.ge.s32 	%p7, %r14, %r19;
	@%p7 bra 	$L__BB8_33;
	not.b32 	%r40, %r14;
	add.s32 	%r41, %r36, %r40;
	sub.s32 	%r20, %r41, %r232;
	mul.hi.u32 	%r42, %r20, -858993459;
	shr.u32 	%r43, %r42, 9;
	add.s32 	%r21, %r43, 1;
	and.b32  	%r44, %r43, 3;
	setp.eq.s32 	%p8, %r44, 3;
	mov.u32 	%r236, %r14;
	@%p8 bra 	$L__BB8_30;
	add.s32 	%r234, %r14, %r232;
	and.b32  	%r45, %r21, 3;
	neg.s32 	%r233, %r45;
	mov.u32 	%r236, %r14;
$L__BB8_29:
	.pragma "nounroll";
	mul.wide.u32 	%rd47, %r234, 8;
	add.s64 	%rd46, %rd9, %rd47;
	// begin inline asm
	ld.global.nc.u64 %rd45, [%rd46];
	// end inline asm
	mov.b64 	%fd61, %rd45;
	add.f64 	%fd262, %fd262, %fd61;
	add.s32 	%r236, %r236, 640;
	add.s32 	%r234, %r234, 640;
	add.s32 	%r233, %r233, 1;
	setp.ne.s32 	%p9, %r233, 0;
	@%p9 bra 	$L__BB8_29;
$L__BB8_30:
	setp.lt.u32 	%p10, %r20, 1920;
	@%p10 bra 	$L__BB8_33;
	cvt.u64.u32 	%rd48, %r236;
	cvt.u64.u32 	%rd49, %r232;
	add.s64 	%rd50, %rd48, %rd49;
	shl.b64 	%rd51, %rd50, 3;
	add.s64 	%rd52, %rd51, %rd9;
	add.s64 	%rd108, %rd52, 10240;
	add.s32 	%r237, %r236, %r232;
$L__BB8_32:
	mul.wide.u32 	%rd61, %r237, 8;
	add.s64 	%rd54, %rd9, %rd61;
	// begin inline asm
	ld.global.nc.u64 %rd53, [%rd54];
	// end inline asm
	mov.b64 	%fd62, %rd53;
	add.f64 	%fd63, %fd262, %fd62;
	add.s64 	%rd56, %rd108, -5120;
	// begin inline asm
	ld.global.nc.u64 %rd55, [%rd56];
	// end inline asm
	mov.b64 	%fd64, %rd55;
	add.f64 	%fd65, %fd63, %fd64;
	// begin inline asm
	ld.global.nc.u64 %rd57, [%rd108];
	// end inline asm
	mov.b64 	%fd66, %rd57;
	add.f64 	%fd67, %fd65, %fd66;
	add.s64 	%rd60, %rd108, 5120;
	// begin inline asm
	ld.global.nc.u64 %rd59, [%rd60];
	// end inline asm
	mov.b64 	%fd68, %rd59;
	add.f64 	%fd262, %fd67, %fd68;
	add.s32 	%r236, %r236, 2560;
	add.s64 	%rd108, %rd108, 20480;
	add.s32 	%r237, %r237, 2560;
	setp.lt.s32 	%p11, %r236, %r19;
	@%p11 bra 	$L__BB8_32;
$L__BB8_33:
	// begin inline asm
	mov.u32 %r46, %laneid;
	// end inline asm
	mov.b64 	%rd62, %fd262;
	mov.b64 	{%r48, %r53}, %rd62;
	mov.b32 	%r54, 1;
	mov.b32 	%r95, 31;
	mov.b32 	%r96, -1;
	// begin inline asm
	shfl.sync.down.b32 %r47, %r48, %r54, %r95, %r96;
	// end inline asm
	// begin inline asm
	shfl.sync.down.b32 %r52, %r53, %r54, %r95, %r96;
	// end inline asm
	mov.b64 	%rd63, {%r47, %r52};
	mov.b64 	%fd69, %rd63;
	setp.gt.s32 	%p12, %r46, 30;
	add.f64 	%fd70, %fd262, %fd69;
	selp.f64 	%fd71, %fd262, %fd70, %p12;
	mov.b64 	%rd64, %fd71;
	mov.b64 	{%r58, %r63}, %rd64;
	mov.b32 	%r64, 2;
	// begin inline asm
	shfl.sync.down.b32 %r57, %r58, %r64, %r95, %r96;
	// end inline asm
	// begin inline asm
	shfl.sync.down.b32 %r62, %r63, %r64, %r95, %r96;
	// end inline asm
	mov.b64 	%rd65, {%r57, %r62};
	mov.b64 	%fd72, %rd65;
	setp.gt.s32 	%p13, %r46, 29;
	add.f64 	%fd73, %fd71, %fd72;
	selp.f64 	%fd74, %fd71, %fd73, %p13;
	mov.b64 	%rd66, %fd74;
	mov.b64 	{%r68, %r73}, %rd66;
	mov.b32 	%r74, 4;
	// begin inline asm
	shfl.sync.down.b32 %r67, %r68, %r74, %r95, %r96;
	// end inline asm
	// begin inline asm
	shfl.sync.down.b32 %r72, %r73, %r74, %r95, %r96;
	// end inline asm
	mov.b64 	%rd67, {%r67, %r72};
	mov.b64 	%fd75, %rd67;
	setp.gt.s32 	%p14, %r46, 27;
	add.f64 	%fd76, %fd74, %fd75;
	selp.f64 	%fd77, %fd74, %fd76, %p14;
	mov.b64 	%rd68, %fd77;
	mov.b64 	{%r78, %r83}, %rd68;
	mov.b32 	%r84, 8;
	// begin inline asm
	shfl.sync.down.b32 %r77, %r78, %r84, %r95, %r96;
	// end inline asm
	// begin inline asm
	shfl.sync.down.b32 %r82, %r83, %r84, %r95, %r96;
	// end inline asm
	mov.b64 	%rd69, {%r77, %r82};
	mov.b64 	%fd78, %rd69;
	setp.gt.s32 	%p15, %r46, 23;
	add.f64 	%fd79, %fd77, %fd78;
	selp.f64 	%fd80, %fd77, %fd79, %p15;
	mov.b64 	%rd70, %fd80;
	mov.b64 	{%r88, %r93}, %rd70;
	mov.b32 	%r94, 16;
	// begin inline asm
	shfl.sync.down.b32 %r87, %r88, %r94, %r95, %r96;
	// end inline asm
	// begin inline asm
	shfl.sync.down.b32 %r92, %r93, %r94, %r95, %r96;
	// end inline asm
	mov.b64 	%rd71, {%r87, %r92};
	mov.b64 	%fd81, %rd71;
	setp.gt.s32 	%p16, %r46, 15;
	add.f64 	%fd26, %fd80, %fd81;
	selp.f64 	%fd263, %fd80, %fd26, %p16;
	setp.ne.s32 	%p17, %r46, 0;
	@%p17 bra 	$L__BB8_35;
	shr.u32 	%r97, %r14, 2;
	and.b32  	%r98, %r97, 248;
	mov.u32 	%r99, _ZZN3cub18CUB_300001_SM_10006detail6reduce28DeviceReduceSingleTileKernelINS2_10policy_hubIdjN4cuda3std3__44plusIdEEE10Policy1000EPdSC_iS9_ddNS7_10__identityEEEvT0_T1_T2_T3_T4_T6_E12temp_storage;
	add.s32 	%r100, %r99, %r98;
	st.shared.f64 	[%r100+24], %fd26;
$L__BB8_35:
	bar.sync 	0;
	setp.ne.s32 	%p18, %r14, 0;
	@%p18 bra 	$L__BB8_37;
	ld.shared.f64 	%fd82, [_ZZN3cub18CUB_300001_SM_10006detail6reduce28DeviceReduceSingleTileKernelINS2_10policy_hubIdjN4cuda3std3__44plusIdEEE10Policy1000EPdSC_iS9_ddNS7_10__identityEEEvT0_T1_T2_T3_T4_T6_E12temp_storage+32];
	add.f64 	%fd83, %fd263, %fd82;
	ld.shared.f64 	%fd84, [_ZZN3cub18CUB_300001_SM_10006detail6reduce28DeviceReduceSingleTileKernelINS2_10policy_hubIdjN4cuda3std3__44plusIdEEE10Policy1000EPdSC_iS9_ddNS7_10__identityEEEvT0_T1_T2_T3_T4_T6_E12temp_storage+40];
	add.f64 	%fd85, %fd83, %fd84;
	ld.shared.f64 	%fd86, [_ZZN3cub18CUB_300001_SM_10006detail6reduce28DeviceReduceSingleTileKernelINS2_10policy_hubIdjN4cuda3std3__44plusIdEEE10Policy1000EPdSC_iS9_ddNS7_10__identityEEEvT0_T1_T2_T3_T4_T6_E12temp_storage+48];
	add.f64 	%fd87, %fd85, %fd86;
	ld.shared.f64 	%fd88, [_ZZN3cub18CUB_300001_SM_10006detail6reduce28DeviceReduceSingleTileKernelINS2_10policy_hubIdjN4cuda3std3__44plusIdEEE10Policy1000EPdSC_iS9_ddNS7_10__identityEEEvT0_T1_T2_T3_T4_T6_E12temp_storage+56];
	add.f64 	%fd89, %fd87, %fd88;
	ld.shared.f64 	%fd90, [_ZZN3cub18CUB_300001_SM_10006detail6reduce28DeviceReduceSingleTileKernelINS2_10policy_hubIdjN4cuda3std3__44plusIdEEE10Policy1000EPdSC_iS9_ddNS7_10__identityEEEvT0_T1_T2_T3_T4_T6_E12temp_storage+64];
	add.f64 	%fd91, %fd89, %fd90;
	ld.shared.f64 	%fd92, [_ZZN3cub18CUB_300001_SM_10006detail6reduce28DeviceReduceSingleTileKernelINS2_10policy_hubIdjN4cuda3std3__44plusIdEEE10Policy1000EPdSC_iS9_ddNS7_10__identityEEEvT0_T1_T2_T3_T4_T6_E12temp_storage+72];
	add.f64 	%fd93, %fd91, %fd92;
	ld.shared.f64 	%fd94, [_ZZN3cub18CUB_300001_SM_10006detail6reduce28DeviceReduceSingleTileKernelINS2_10policy_hubIdjN4cuda3std3__44plusIdEEE10Policy1000EPdSC_iS9_ddNS7_10__identityEEEvT0_T1_T2_T3_T4_T6_E12temp_storage+80];
	add.f64 	%fd95, %fd93, %fd94;
	ld.shared.f64 	%fd96, [_ZZN3cub18CUB_300001_SM_10006detail6reduce28DeviceReduceSingleTileKernelINS2_10policy_hubIdjN4cuda3std3__44plusIdEEE10Policy1000EPdSC_iS9_ddNS7_10__identityEEEvT0_T1_T2_T3_T4_T6_E12temp_storage+88];
	add.f64 	%fd97, %fd95, %fd96;
	ld.shared.f64 	%fd98, [_ZZN3cub18CUB_300001_SM_10006detail6reduce28DeviceReduceSingleTileKernelINS2_10policy_hubIdjN4cuda3std3__44plusIdEEE10Policy1000EPdSC_iS9_ddNS7_10__identityEEEvT0_T1_T2_T3_T4_T6_E12temp_storage+96];
	add.f64 	%fd99, %fd97, %fd98;
	ld.shared.f64 	%fd100, [_ZZN3cub18CUB_300001_SM_10006detail6reduce28DeviceReduceSingleTileKernelINS2_10policy_hubIdjN4cuda3std3__44plusIdEEE10Policy1000EPdSC_iS9_ddNS7_10__identityEEEvT0_T1_T2_T3_T4_T6_E12temp_storage+104];
	add.f64 	%fd101, %fd99, %fd100;
	ld.shared.f64 	%fd102, [_ZZN3cub18CUB_300001_SM_10006detail6reduce28DeviceReduceSingleTileKernelINS2_10policy_hubIdjN4cuda3std3__44plusIdEEE10Policy1000EPdSC_iS9_ddNS7_10__identityEEEvT0_T1_T2_T3_T4_T6_E12temp_storage+112];
	add.f64 	%fd103, %fd101, %fd102;
	ld.shared.f64 	%fd104, [_ZZN3cub18CUB_300001_SM_10006detail6reduce28DeviceReduceSingleTileKernelINS2_10policy_hubIdjN4cuda3std3__44plusIdEEE10Policy1000EPdSC_iS9_ddNS7_10__identityEEEvT0_T1_T2_T3_T4_T6_E12temp_storage+120];
	add.f64 	%fd105, %fd103, %fd104;
	ld.shared.f64 	%fd106, [_ZZN3cub18CUB_300001_SM_10006detail6reduce28DeviceReduceSingleTileKernelINS2_10policy_hubIdjN4cuda3std3__44plusIdEEE10Policy1000EPdSC_iS9_ddNS7_10__identityEEEvT0_T1_T2_T3_T4_T6_E12temp_storage+128];
	add.f64 	%fd107, %fd105, %fd106;
	ld.shared.f64 	%fd108, [_ZZN3cub18CUB_300001_SM_10006detail6reduce28DeviceReduceSingleTileKernelINS2_10policy_hubIdjN4cuda3std3__44plusIdEEE10Policy1000EPdSC_iS9_ddNS7_10__identityEEEvT0_T1_T2_T3_T4_T6_E12temp_storage+136];
	add.f64 	%fd109, %fd107, %fd108;
	ld.shared.f64 	%fd110, [_ZZN3cub18CUB_300001_SM_10006detail6reduce28DeviceReduceSingleTileKernelINS2_10policy_hubIdjN4cuda3std3__44plusIdEEE10Policy1000EPdSC_iS9_ddNS7_10__identityEEEvT0_T1_T2_T3_T4_T6_E12temp_storage+144];
	add.f64 	%fd111, %fd109, %fd110;
	ld.shared.f64 	%fd112, [_ZZN3cub18CUB_300001_SM_10006detail6reduce28DeviceReduceSingleTileKernelINS2_10policy_hubIdjN4cuda3std3__44plusIdEEE10Policy1000EPdSC_iS9_ddNS7_10__identityEEEvT0_T1_T2_T3_T4_T6_E12temp_storage+152];
	add.f64 	%fd113, %fd111, %fd112;
	ld.shared.f64 	%fd114, [_ZZN3cub18CUB_300001_SM_10006detail6reduce28DeviceReduceSingleTileKernelINS2_10policy_hubIdjN4cuda3std3__44plusIdEEE10Policy1000EPdSC_iS9_ddNS7_10__identityEEEvT0_T1_T2_T3_T4_T6_E12temp_storage+160];
	add.f64 	%fd115, %fd113, %fd114;
	ld.shared.f64 	%fd116, [_ZZN3cub18CUB_300001_SM_10006detail6reduce28DeviceReduceSingleTileKernelINS2_10policy_hubIdjN4cuda3std3__44plusIdEEE10Policy1000EPdSC_iS9_ddNS7_10__identityEEEvT0_T1_T2_T3_T4_T6_E12temp_storage+168];
	add.f64 	%fd117, %fd115, %fd116;
	ld.shared.f64 	%fd118, [_ZZN3cub18CUB_300001_SM_10006detail6reduce28DeviceReduceSingleTileKernelINS2_10policy_hubIdjN4cuda3std3__44plusIdEEE10Policy1000EPdSC_iS9_ddNS7_10__identityEEEvT0_T1_T2_T3_T4_T6_E12temp_storage+176];
	add.f64 	%fd263, %fd117, %fd118;
$L__BB8_37:
	mov.u32 	%r224, %tid.x;
	setp.ne.s32 	%p60, %r224, 0;
	@%p60 bra 	$L__BB8_39;
	add.f64 	%fd249, %fd30, %fd263;
	st.global.f64 	[%rd1], %fd249;
$L__BB8_39:
	ret;

}
	// .globl	_ZN3cub18CUB_300001_SM_10006detail6reduce28DeviceReduceSingleTileKernelINS2_10policy_hubIdyN4cuda3std3__44plusIdEEE10Policy1000EN6thrust24THRUST_300001_SM_1000_NS10device_ptrIfEEPdyS9_ddNS7_10__identityEEEvT0_T1_T2_T3_T4_T6_
.visible .entry _ZN3cub18CUB_300001_SM_10006detail6reduce28DeviceReduceSingleTileKernelINS2_10policy_hubIdyN4cuda3std3__44plusIdEEE10Policy1000EN6thrust24THRUST_300001_SM_1000_NS10device_ptrIfEEPdyS9_ddNS7_10__identityEEEvT0_T1_T2_T3_T4_T6_(
	.param .align 8 .b8 _ZN3cub18CUB_300001_SM_10006detail6reduce28DeviceReduceSingleTileKernelINS2_10policy_hubIdyN4cuda3std3__44plusIdEEE10Policy1000EN6thrust24THRUST_300001_SM_1000_NS10device_ptrIfEEPdyS9_ddNS7_10__identityEEEvT0_T1_T2_T3_T4_T6__param_0[8],
	.param .u64 .ptr .align 1 _ZN3cub18CUB_300001_SM_10006detail6reduce28DeviceReduceSingleTileKernelINS2_10policy_hubIdyN4cuda3std3__44plusIdEEE10Policy1000EN6thrust24THRUST_300001_SM_1000_NS10device_ptrIfEEPdyS9_ddNS7_10__identityEEEvT0_T1_T2_T3_T4_T6__param_1,
	.param .u64 _ZN3cub18CUB_300001_SM_10006detail6reduce28DeviceReduceSingleTileKernelINS2_10policy_hubIdyN4cuda3std3__44plusIdEEE10Policy1000EN6thrust24THRUST_300001_SM_1000_NS10device_ptrIfEEPdyS9_ddNS7_10__identityEEEvT0_T1_T2_T3_T4_T6__param_2,
	.param .align 1 .b8 _ZN3cub18CUB_300001_SM_10006detail6reduce28DeviceReduceSingleTileKernelINS2_10policy_hubIdyN4cuda3std3__44plusIdEEE10Policy1000EN6thrust24THRUST_300001_SM_1000_NS10device_ptrIfEEPdyS9_ddNS7_10__identityEEEvT0_T1_T2_T3_T4_T6__param_3[1],
	.param .f64 _ZN3cub18CUB_300001_SM_10006detail6reduce28DeviceReduceSingleTileKernelINS2_10policy_hubIdyN4cuda3std3__44plusIdEEE10Policy1000EN6thrust24THRUST_300001_SM_1000_NS10device_ptrIfEEPdyS9_ddNS7_10__identityEEEvT0_T1_T2_T3_T4_T6__param_4,
	.param .align 1 .b8 _ZN3cub18CUB_300001_SM_10006detail6reduce28DeviceReduceSingleTileKernelINS2_10policy_hubIdyN4cuda3std3__44plusIdEEE10Policy1000EN6thrust24THRUST_300001_SM_1000_NS10device_ptrIfEEPdyS9_ddNS7_10__identityEEEvT0_T1_T2_T3_T4_T6__param_5[1]
)
.maxntid 512
.minnctapersm 1
{
	.reg .pred 	%p<67>;
	.reg .b32 	%r<246>;
	.reg .b32 	%f<74>;
	.reg .b64 	%rd<86>;
	.reg .b64 	%fd<348>;
	// demoted variable
	.shared .align 8 .b8 _ZZN3cub18CUB_300001_SM_10006detail6reduce28DeviceReduceSingleTileKernelINS2_10policy_hubIdyN4cuda3std3__44plusIdEEE10Policy1000EN6thrust24THRUST_300001_SM_1000_NS10device_ptrIfEEPdyS9_ddNS7_10__identityEEEvT0_T1_T2_T3_T4_T6_E12temp_storage[152];
	ld.param.u64 	%rd18, [_ZN3cub18CUB_300001_SM_10006detail6reduce28DeviceReduceSingleTileKernelINS2_10policy_hubIdyN4cuda3std3__44plusIdEEE10Policy1000EN6thrust24THRUST_300001_SM_1000_NS10device_ptrIfEEPdyS9_ddNS7_10__identityEEEvT0_T1_T2_T3_T4_T6__param_0];
	ld.param.u64 	%rd20, [_ZN3cub18CUB_300001_SM_10006detail6reduce28DeviceReduceSingleTileKernelINS2_10policy_hubIdyN4cuda3std3__44plusIdEEE10Policy1000EN6thrust24THRUST_300001_SM_1000_NS10device_ptrIfEEPdyS9_ddNS7_10__identityEEEvT0_T1_T2_T3_T4_T6__param_1];
	ld.param.u64 	%rd19, [_ZN3cub18CUB_300001_SM_10006detail6reduce28DeviceReduceSingleTileKernelINS2_10policy_hubIdyN4cuda3std3__44plusIdEEE10Policy1000EN6thrust24THRUST_300001_SM_1000_NS10device_ptrIfEEPdyS9_ddNS7_10__identityEEEvT0_T1_T2_T3_T4_T6__param_2];
	ld.param.f64 	%fd42, [_ZN3cub18CUB_300001_SM_10006detail6reduce28DeviceReduceSingleTileKernelINS2_10policy_hubIdyN4cuda3std3__44plusIdEEE10Policy1000EN6thrust24THRUST_300001_SM_1000_NS10device_ptrIfEEPdyS9_ddNS7_10__identityEEEvT0_T1_T2_T3_T4_T6__param_4];
	cvta.to.global.u64 	%rd1, %rd20;
	setp.ne.s64 	%p1, %rd19, 0;
	@%p1 bra 	$L__BB9_3;
	mov.u32 	%r231, %tid.x;
	setp.ne.s32 	%p66, %r231, 0;
	@%p66 bra 	$L__BB9_51;
	st.global.f64 	[%rd1], %fd42;
	bra.uni 	$L__BB9_51;
$L__BB9_3:
	cvta.to.global.u64 	%rd2, %rd18;
	setp.gt.u64 	%p2, %rd19, 3583;
	@%p2 bra 	$L__BB9_28;
	cvt.u32.u64 	%r1, %rd19;
	mov.u32 	%r2, %tid.x;
	setp.ge.u32 	%p24, %r2, %r1;
	mov.f64 	%fd335, 0d0000000000000000;
	mov.u32 	%r235, %r2;
	@%p24 bra 	$L__BB9_6;
	mul.wide.u32 	%rd51, %r2, 4;
	add.s64 	%rd52, %rd2, %rd51;
	ld.global.f32 	%f44, [%rd52];
	cvt.f64.f32 	%fd335, %f44;
	add.s32 	%r235, %r2, 512;
$L__BB9_6:
	setp.ge.u32 	%p25, %r235, %r1;
	@%p25 bra 	$L__BB9_19;
	not.b32 	%r108, %r235;
	add.s32 	%r109, %r108, %r1;
	shr.u32 	%r110, %r109, 9;
	add.s32 	%r5, %r110, 1;
	and.b32  	%r6, %r5, 15;
	setp.lt.u32 	%p26, %r109, 7680;
	@%p26 bra 	$L__BB9_10;
	and.b32  	%r111, %r5, 16777200;
	neg.s32 	%r233, %r111;
	mul.wide.u32 	%rd53, %r235, 4;
	add.s64 	%rd54, %rd53, %rd2;
	add.s64 	%rd81, %rd54, 16384;
$L__BB9_9:
	.pragma "nounroll";
	ld.global.f32 	%f45, [%rd81+-16384];
	cvt.f64.f32 	%fd169, %f45;
	add.f64 	%fd170, %fd335, %fd169;
	ld.global.f32 	%f46, [%rd81+-14336];
	cvt.f64.f32 	%fd171, %f46;
	add.f64 	%fd172, %fd170, %fd171;
	ld.global.f32 	%f47, [%rd81+-12288];
	cvt.f64.f32 	%fd173, %f47;
	add.f64 	%fd174, %fd172, %fd173;
	ld.global.f32 	%f48, [%rd81+-10240];
	cvt.f64.f32 	%fd175, %f48;
	add.f64 	%fd176, %fd174, %fd175;
	ld.global.f32 	%f49, [%rd81+-8192];
	cvt.f64.f32 	%fd177, %f49;
	add.f64 	%fd178, %fd176, %fd177;
	ld.global.f32 	%f50, [%rd81+-6144];
	cvt.f64.f32 	%fd179, %f50;
	add.f64 	%fd180, %fd178, %fd179;
	ld.global.f32 	%f51, [%rd81+-4096];
	cvt.f64.f32 	%fd181, %f51;
	add.f64 	%fd182, %fd180, %fd181;
	ld.global.f32 	%f52, [%rd81+-2048];
	cvt.f64.f32 	%fd183, %f52;
	add.f64 	%fd184, %fd182, %fd183;
	ld.global.f32 	%f53, [%rd81];
	cvt.f64.f32 	%fd185, %f53;
	add.f64 	%fd186, %fd184, %fd185;
	ld.global.f32 	%f54, [%rd81+2048];
	cvt.f64.f32 	%fd187, %f54;
	add.f64 	%fd188, %fd186, %fd187;
	ld.global.f32 	%f55, [%rd81+4096];
	cvt.f64.f32 	%fd189, %f55;
	add.f64 	%fd190, %fd188, %fd189;
	ld.global.f32 	%f56, [%rd81+6144];
	cvt.f64.f32 	%fd191, %f56;
	add.f64 	%fd192, %fd190, %fd191;
	ld.global.f32 	%f57, [%rd81+8192];
	cvt.f64.f32 	%fd193, %f57;
	add.f64 	%fd194, %fd192, %fd193;
	ld.global.f32 	%f58, [%rd81+10240];
	cvt.f64.f32 	%fd195, %f58;
	add.f64 	%fd196, %fd194, %fd195;
	ld.global.f32 	%f59, [%rd81+12288];
	cvt.f64.f32 	%fd197, %f59;
	add.f64 	%fd198, %fd196, %fd197;
	ld.global.f32 	%f60, [%rd81+14336];
	cvt.f64.f32 	%fd199, %f60;
	add.f64 	%fd335, %fd198, %fd199;
	add.s32 	%r235, %r235, 8192;
	add.s32 	%r233, %r233, 16;
	add.s64 	%rd81, %rd81, 32768;
	setp.ne.s32 	%p27, %r233, 0;
	@%p27 bra 	$L__BB9_9;
$L__BB9_10:
	setp.eq.s32 	%p28, %r6, 0;
	@%p28 bra 	$L__BB9_19;
	and.b32  	%r13, %r5, 7;
	setp.lt.u32 	%p29, %r6, 8;
	@%p29 bra 	$L__BB9_13;
	mul.wide.s32 	%rd55, %r235, 4;
	add.s64 	%rd56, %rd2, %rd55;
	ld.global.f32 	%f61, [%rd56];
	cvt.f64.f32 	%fd201, %f61;
	add.f64 	%fd202, %fd335, %fd201;
	ld.global.f32 	%f62, [%rd56+2048];
	cvt.f64.f32 	%fd203, %f62;
	add.f64 	%fd204, %fd202, %fd203;
	ld.global.f32 	%f63, [%rd56+4096];
	cvt.f64.f32 	%fd205, %f63;
	add.f64 	%fd206, %fd204, %fd205;
	ld.global.f32 	%f64, [%rd56+6144];
	cvt.f64.f32 	%fd207, %f64;
	add.f64 	%fd208, %fd206, %fd207;
	ld.global.f32 	%f65, [%rd56+8192];
	cvt.f64.f32 	%fd209, %f65;
	add.f64 	%fd210, %fd208, %fd209;
	ld.global.f32 	%f66, [%rd56+10240];
	cvt.f64.f32 	%fd211, %f66;
	add.f64 	%fd212, %fd210, %fd211;
	ld.global.f32 	%f67, [%rd56+12288];
	cvt.f64.f32 	%fd213, %f67;
	add.f64 	%fd214, %fd212, %fd213;
	ld.global.f32 	%f68, [%rd56+14336];
	cvt.f64.f32 	%fd215, %f68;
	add.f64 	%fd335, %fd214, %fd215;
	add.s32 	%r235, %r235, 4096;
$L__BB9_13:
	setp.eq.s32 	%p30, %r13, 0;
	@%p30 bra 	$L__BB9_19;
	and.b32  	%r16, %r5, 3;
	setp.lt.u32 	%p31, %r13, 4;
	@%p31 bra 	$L__BB9_16;
	mul.wide.s32 	%rd57, %r235, 4;
	add.s64 	%rd58, %rd2, %rd57;
	ld.global.f32 	%f69, [%rd58];
	cvt.f64.f32 	%fd217, %f69;
	add.f64 	%fd218, %fd335, %fd217;
	ld.global.f32 	%f70, [%rd58+2048];
	cvt.f64.f32 	%fd219, %f70;
	add.f64 	%fd220, %fd218, %fd219;
	ld.global.f32 	%f71, [%rd58+4096];
	cvt.f64.f32 	%fd221, %f71;
	add.f64 	%fd222, %fd220, %fd221;
	ld.global.f32 	%f72, [%rd58+6144];
	cvt.f64.f32 	%fd223, %f72;
	add.f64 	%fd335, %fd222, %fd223;
	add.s32 	%r235, %r235, 2048;
$L__BB9_16:
	setp.eq.s32 	%p32, %r16, 0;
	@%p32 bra 	$L__BB9_19;
	neg.s32 	%r238, %r16;
$L__BB9_18:
	.pragma "nounroll";
	mul.wide.s32 	%rd59, %r235, 4;
	add.s64 	%rd60, %rd2, %rd59;
	ld.global.f32 	%f73, [%rd60];
	cvt.f64.f32 	%fd224, %f73;
	add.f64 	%fd335, %fd335, %fd224;
	add.s32 	%r235, %r235, 512;
	add.s32 	%r238, %r238, 1;
	setp.ne.s32 	%p33, %r238, 0;
	@%p33 bra 	$L__BB9_18;
$L__BB9_19:
	setp.lt.u64 	%p34, %rd19, 512;
	@%p34 bra 	$L__BB9_24;
	// begin inline asm
	mov.u32 %r175, %laneid;
	// end inline asm
	mov.b64 	%rd71, %fd335;
	mov.b64 	{%r177, %r182}, %rd71;
	mov.b32 	%r183, 1;
	mov.b32 	%r224, 31;
	mov.b32 	%r225, -1;
	// begin inline asm
	shfl.sync.down.b32 %r176, %r177, %r183, %r224, %r225;
	// end inline asm
	// begin inline asm
	shfl.sync.down.b32 %r181, %r182, %r183, %r224, %r225;
	// end inline asm
	mov.b64 	%rd72, {%r176, %r181};
	mov.b64 	%fd283, %rd72;
	setp.gt.s32 	%p58, %r175, 30;
	add.f64 	%fd284, %fd335, %fd283;
	selp.f64 	%fd285, %fd335, %fd284, %p58;
	mov.b64 	%rd73, %fd285;
	mov.b64 	{%r187, %r192}, %rd73;
	mov.b32 	%r193, 2;
	// begin inline asm
	shfl.sync.down.b32 %r186, %r187, %r193, %r224, %r225;
	// end inline asm
	// begin inline asm
	shfl.sync.down.b32 %r191, %r192, %r193, %r224, %r225;
	// end inline asm
	mov.b64 	%rd74, {%r186, %r191};
	mov.b64 	%fd286, %rd74;
	setp.gt.s32 	%p59, %r175, 29;
	add.f64 	%fd287, %fd285, %fd286;
	selp.f64 	%fd288, %fd285, %fd287, %p59;
	mov.b64 	%rd75, %fd288;
	mov.b64 	{%r197, %r202}, %rd75;
	mov.b32 	%r203, 4;
	// begin inline asm
	shfl.sync.down.b32 %r196, %r197, %r203, %r224, %r225;
	// end inline asm
	// begin inline asm
	shfl.sync.down.b32 %r201, %r202, %r203, %r224, %r225;
	// end inline asm
	mov.b64 	%rd76, {%r196, %r201};
	mov.b64 	%fd289, %rd76;
	setp.gt.s32 	%p60, %r175, 27;
	add.f64 	%fd290, %fd288, %fd289;
	selp.f64 	%fd291, %fd288, %fd290, %p60;
	mov.b64 	%rd77, %fd291;
	mov.b64 	{%r207, %r212}, %rd77;
	mov.b32 	%r213, 8;
	// begin inline asm
	shfl.sync.down.b32 %r206, %r207, %r213, %r224, %r225;
	// end inline asm
	// begin inline asm
	shfl.sync.down.b32 %r211, %r212, %r213, %r224, %r225;
	// end inline asm
	mov.b64 	%rd78, {%r206, %r211};
	mov.b64 	%fd292, %rd78;
	setp.gt.s32 	%p61, %r175, 23;
	add.f64 	%fd293, %fd291, %fd292;
	selp.f64 	%fd294, %fd291, %fd293, %p61;
	mov.b64 	%rd79, %fd294;
	mov.b64 	{%r217, %r222}, %rd79;
	mov.b32 	%r223, 16;
	// begin inline asm
	shfl.sync.down.b32 %r216, %r217, %r223, %r224, %r225;
	// end inline asm
	// begin inline asm
	shfl.sync.down.b32 %r221, %r222, %r223, %r224, %r225;
	// end inline asm
	mov.b64 	%rd80, {%r216, %r221};
	mov.b64 	%fd295, %rd80;
	setp.gt.s32 	%p62, %r175, 15;
	add.f64 	%fd16, %fd294, %fd295;
	selp.f64 	%fd347, %fd294, %fd16, %p62;
	setp.ne.s32 	%p63, %r175, 0;
	@%p63 bra 	$L__BB9_22;
	shr.u32 	%r226, %r2, 2;
	and.b32  	%r227, %r226, 248;
	mov.u32 	%r228, _ZZN3cub18CUB_300001_SM_10006detail6reduce28DeviceReduceSingleTileKernelINS2_10policy_hubIdyN4cuda3std3__44plusIdEEE10Policy1000EN6thrust24THRUST_300001_SM_1000_NS10device_ptrIfEEPdyS9_ddNS7_10__identityEEEvT0_T1_T2_T3_T4_T6_E12temp_storage;
	add.s32 	%r229, %r228, %r227;
	st.shared.f64 	[%r229+16], %fd16;
$L__BB9_22:
	bar.sync 	0;
	setp.ne.s32 	%p64, %r2, 0;
	@%p64 bra 	$L__BB9_49;
	ld.shared.f64 	%fd296, [_ZZN3cub18CUB_300001_SM_10006detail6reduce28DeviceReduceSingleTileKernelINS2_10policy_hubIdyN4cuda3std3__44plusIdEEE10Policy1000EN6thrust24THRUST_300001_SM_1000_NS10device_ptrIfEEPdyS9_ddNS7_10__identityEEEvT0_T1_T2_T3_T4_T6_E12temp_storage+24];
	add.f64 	%fd297, %fd347, %fd296;
	ld.shared.f64 	%fd298, [_ZZN3cub18CUB_300001_SM_10006detail6reduce28DeviceReduceSingleTileKernelINS2_10policy_hubIdyN4cuda3std3__44plusIdEEE10Policy1000EN6thrust24THRUST_300001_SM_1000_NS10device_ptrIfEEPdyS9_ddNS7_10__identityEEEvT0_T1_T2_T3_T4_T6_E12temp_storage+32];
	add.f64 	%fd299, %fd297, %fd298;
	ld.shared.f64 	%fd300, [_ZZN3cub18CUB_300001_SM_10006detail6reduce28DeviceReduceSingleTileKernelINS2_10policy_hubIdyN4cuda3std3__44plusIdEEE10Policy1000EN6thrust24THRUST_300001_SM_1000_NS10device_ptrIfEEPdyS9_ddNS7_10__identityEEEvT0_T1_T2_T3_T4_T6_E12temp_storage+40];
	add.f64 	%fd301, %fd299, %fd300;
	ld.shared.f64 	%fd302, [_ZZN3cub18CUB_300001_SM_10006detail6reduce28DeviceReduceSingleTileKernelINS2_10policy_hubIdyN4cuda3std3__44plusIdEEE10Policy1000EN6thrust24THRUST_300001_SM_1000_NS10device_ptrIfEEPdyS9_ddNS7_10__identityEEEvT0_T1_T2_T3_T4_T6_E12temp_storage+48];
	add.f64 	%fd303, %fd301, %fd302;
	ld.shared.f64 	%fd304, [_ZZN3cub18CUB_300001_SM_10006detail6reduce28DeviceReduceSingleTileKernelINS2_10policy_hubIdyN4cuda3std3__44plusIdEEE10Policy1000EN6thrust24THRUST_300001_SM_1000_NS10device_ptrIfEEPdyS9_ddNS7_10__identityEEEvT0_T1_T2_T3_T4_T6_E12temp_storage+56];
	add.f64 	%fd305, %fd303, %fd304;
	ld.shared.f64 	%fd306, [_ZZN3cub18CUB_300001_SM_10006detail6reduce28DeviceReduceSingleTileKernelINS2_10policy_hubIdyN4cuda3std3__44plusIdEEE10Policy1000EN6thrust24THRUST_300001_SM_1000_NS10device_ptrIfEEPdyS9_ddNS7_10__identityEEEvT0_T1_T2_T3_T4_T6_E12temp_storage+64];
	add.f64 	%fd307, %fd305, %fd306;
	ld.shared.f64 	%fd308, [_ZZN3cub18CUB_300001_SM_10006detail6reduce28DeviceReduceSingleTileKernelINS2_10policy_hubIdyN4cuda3std3__44plusIdEEE10Policy1000EN6thrust24THRUST_300001_SM_1000_NS10device_ptrIfEEPdyS9_ddNS7_10__identityEEEvT0_T1_T2_T3_T4_T6_E12temp_storage+72];
	add.f64 	%fd309, %fd307, %fd308;
	ld.shared.f64 	%fd310, [_ZZN3cub18CUB_300001_SM_10006detail6reduce28DeviceReduceSingleTileKernelINS2_10policy_hubIdyN4cuda3std3__44plusIdEEE10Policy1000EN6thrust24THRUST_300001_SM_1000_NS10device_ptrIfEEPdyS9_ddNS7_10__identityEEEvT0_T1_T2_T3_T4_T6_E12temp_storage+80];
	add.f64 	%fd311, %fd309, %fd310;
	ld.shared.f64 	%fd312, [_ZZN3cub18CUB_300001_SM_10006detail6reduce28DeviceReduceSingleTileKernelINS2_10policy_hubIdyN4cuda3std3__44plusIdEEE10Policy1000EN6thrust24THRUST_300001_SM_1000_NS10device_ptrIfEEPdyS9_ddNS7_10__identityEEEvT0_T1_T2_T3_T4_T6_E12temp_storage+88];
	add.f64 	%fd313, %fd311, %fd312;
	ld.shared.f64 	%fd314, [_ZZN3cub18CUB_300001_SM_10006detail6reduce28DeviceReduceSingleTileKernelINS2_10policy_hubIdyN4cuda3std3__44plusIdEEE10Policy1000EN6thrust24THRUST_300001_SM_1000_NS10device_ptrIfEEPdyS9_ddNS7_10__identityEEEvT0_T1_T2_T3_T4_T6_E12temp_storage+96];
	add.f64 	%fd315, %fd313, %fd314;
	ld.shared.f64 	%fd316, [_ZZN3cub18CUB_300001_SM_10006detail6reduce28DeviceReduceSingleTileKernelINS2_10policy_hubIdyN4cuda3std3__44plusIdEEE10Policy1000EN6thrust24THRUST_300001_SM_1000_NS10device_ptrIfEEPdyS9_ddNS7_10__identityEEEvT0_T1_T2_T3_T4_T6_E12temp_storage+104];
	add.f64 	%fd317, %fd315, %fd316;
	ld.shared.f64 	%fd318, [_ZZN3cub18CUB_300001_SM_10006detail6reduce28DeviceReduceSingleTileKernelINS2_10policy_hubIdyN4cuda3std3__44plusIdEEE10Policy1000EN6thrust24THRUST_300001_SM_1000_NS10device_ptrIfEEPdyS9_ddNS7_10__identityEEEvT0_T1_T2_T3_T4_T6_E12temp_storage+112];
	add.f64 	%fd319, %fd317, %fd318;
	ld.shared.f64 	%fd320, [_ZZN3cub18CUB_300001_SM_10006detail6reduce28DeviceReduceSingleTileKernelINS2_10policy_hubIdyN4cuda3std3__44plusIdEEE10Policy1000EN6thrust24THRUST_300001_SM_1000_NS10device_ptrIfEEPdyS9_ddNS7_10__identityEEEvT0_T1_T2_T3_T4_T6_E12temp_storage+120];
	add.f64 	%fd321, %fd319, %fd320;
	ld.shared.f64 	%fd322, [_ZZN3cub18CUB_300001_SM_10006detail6reduce28DeviceReduceSingleTileKernelINS2_10policy_hubIdyN4cuda3std3__44plusIdEEE10Policy1000EN6thrust24THRUST_300001_SM_1000_NS10device_ptrIfEEPdyS9_ddNS7_10__identityEEEvT0_T1_T2_T3_T4_T6_E12temp_storage+128];
	add.f64 	%fd323, %fd321, %fd322;
	ld.shared.f64 	%fd324, [_ZZN3cub18CUB_300001_SM_10006detail6reduce28DeviceReduceSingleTileKernelINS2_10policy_hubIdyN4cuda3std3__44plusIdEEE10Policy1000EN6thrust24THRUST_300001_SM_1000_NS10device_ptrIfEEPdyS9_ddNS7_10__identityEEEvT0_T1_T2_T3_T4_T6_E12temp_storage+136];
	add.f64 	%fd347, %fd323, %fd324;
	bra.uni 	$L__BB9_49;
$L__BB9_24:
	// begin inline asm
	mov.u32 %r112, %laneid;
	// end inline asm
	and.b32  	%r163, %r2, 992;
	add.s32 	%r164, %r163, 32;
	setp.gt.u32 	%p35, %r164, %r1;
	not.b32 	%r165, %r163;
	add.s32 	%r166, %r1, %r165;
	selp.b32 	%r161, %r166, 31, %p35;
	mov.b64 	%rd61, %fd335;
	mov.b64 	{%r114, %r119}, %rd61;
	mov.b32 	%r120, 1;
	mov.b32 	%r162, -1;
	// begin inline asm
	shfl.sync.down.b32 %r113, %r114, %r120, %r161, %r162;
	// end inline asm
	// begin inline asm
	shfl.sync.down.b32 %r118, %r119, %r120, %r161, %r162;
	// end inline asm
	mov.b64 	%rd62, {%r113, %r118};
	mov.b64 	%fd225, %rd62;
	setp.lt.s32 	%p36, %r112, %r161;
	add.f64 	%fd226, %fd335, %fd225;
	selp.f64 	%fd227, %fd226, %fd335, %p36;
	mov.b64 	%rd63, %fd227;
	mov.b64 	{%r124, %r129}, %rd63;
	mov.b32 	%r130, 2;
	// begin inline asm
	shfl.sync.down.b32 %r123, %r124, %r130, %r161, %r162;
	// end inline asm
	// begin inline asm
	shfl.sync.down.b32 %r128, %r129, %r130, %r161, %r162;
	// end inline asm
	mov.b64 	%rd64, {%r123, %r128};
	mov.b64 	%fd228, %rd64;
	add.s32 	%r167, %r112, 2;
	setp.gt.s32 	%p37, %r167, %r161;
	add.f64 	%fd229, %fd227, %fd228;
	selp.f64 	%fd230, %fd227, %fd229, %p37;
	mov.b64 	%rd65, %fd230;
	mov.b64 	{%r134, %r139}, %rd65;
	mov.b32 	%r140, 4;
	// begin inline asm
	shfl.sync.down.b32 %r133, %r134, %r140, %r161, %r162;
	// end inline asm
	// begin inline asm
	shfl.sync.down.b32 %r138, %r139, %r140, %r161, %r162;
	// end inline asm
	mov.b64 	%rd66, {%r133, %r138};
	mov.b64 	%fd231, %rd66;
	add.s32 	%r168, %r112, 4;
	setp.gt.s32 	%p38, %r168, %r161;
	add.f64 	%fd232, %fd230, %fd231;
	selp.f64 	%fd233, %fd230, %fd232, %p38;
	mov.b64 	%rd67, %fd233;
	mov.b64 	{%r144, %r149}, %rd67;
	mov.b32 	%r150, 8;
	// begin inline asm
	shfl.sync.down.b32 %r143, %r144, %r150, %r161, %r162;
	// end inline asm
	// begin inline asm
	shfl.sync.down.b32 %r148, %r149, %r150, %r161, %r162;
	// end inline asm
	mov.b64 	%rd68, {%r143, %r148};
	mov.b64 	%fd234, %rd68;
	add.s32 	%r169, %r112, 8;
	setp.gt.s32 	%p39, %r169, %r161;
	add.f64 	%fd235, %fd233, %fd234;
	selp.f64 	%fd236, %fd233, %fd235, %p39;
	mov.b64 	%rd69, %fd236;
	mov.b64 	{%r154, %r159}, %rd69;
	mov.b32 	%r160, 16;
	// begin inline asm
	shfl.sync.down.b32 %r153, %r154, %r160, %r161, %r162;
	// end inline asm
	// begin inline asm
	shfl.sync.down.b32 %r158, %r159, %r160, %r161, %r162;
	// end inline asm
	mov.b64 	%rd70, {%r153, %r158};
	mov.b64 	%fd237, %rd70;
	add.s32 	%r170, %r112, 16;
	setp.gt.s32 	%p40, %r170, %r161;
	add.f64 	%fd238, %fd236, %fd237;
	selp.f64 	%fd347, %fd236, %fd238, %p40;
	setp.ne.s32 	%p41, %r112, 0;
	@%p41 bra 	$L__BB9_26;
	shr.u32 	%r171, %r2, 2;
	and.b32  	%r172, %r171, 248;
	mov.u32 	%r173, _ZZN3cub18CUB_300001_SM_10006detail6reduce28DeviceReduceSingleTileKernelINS2_10policy_hubIdyN4cuda3std3__44plusIdEEE10Policy1000EN6thrust24THRUST_300001_SM_1000_NS10device_ptrIfEEPdyS9_ddNS7_10__identityEEEvT0_T1_T2_T3_T4_T6_E12temp_storage;
	add.s32 	%r174, %r173, %r172;
	st.shared.f64 	[%r174+16], %fd347;
$L__BB9_26:
	bar.sync 	0;
	setp.ne.s32 	%p42, %r2, 0;
	@%p42 bra 	$L__BB9_49;
	setp.gt.u64 	%p43, %rd19, 32;
	ld.shared.f64 	%fd239, [_ZZN3cub18CUB_300001_SM_10006detail6reduce28DeviceReduceSingleTileKernelINS2_10policy_hubIdyN4cuda3std3__44plusIdEEE10Policy1000EN6thrust24THRUST_300001_SM_1000_NS10device_ptrIfEEPdyS9_ddNS7_10__identityEEEvT0_T1_T2_T3_T4_T6_E12temp_storage+24];
	add.f64 	%fd240, %fd347, %fd239;
	selp.f64 	%fd241, %fd240, %fd347, %p43;
	setp.gt.u64 	%p44, %rd19, 64;
	ld.shared.f64 	%fd242, [_ZZN3cub18CUB_300001_SM_10006detail6reduce28DeviceReduceSingleTileKernelINS2_10policy_hubIdyN4cuda3std3__44plusIdEEE10Policy1000EN6thrust24THRUST_300001_SM_1000_NS10device_ptrIfEEPdyS9_ddNS7_10__identityEEEvT0_T1_T2_T3_T4_T6_E12temp_storage+32];
	add.f64 	%fd243, %fd242, %fd241;
	selp.f64 	%fd244, %fd243, %fd241, %p44;
	setp.gt.u64 	%p45, %rd19, 96;
	ld.shared.f64 	%fd245, [_ZZN3cub18CUB_300001_SM_10006detail6reduce28DeviceReduceSingleTileKernelINS2_10policy_hubIdyN4cuda3std3__44plusIdEEE10Policy1000EN6thrust24THRUST_300001_SM_1000_NS10device_ptrIfEEPdyS9_ddNS7_10__identityEEEvT0_T1_T2_T3_T4_T6_E12temp_storage+40];
	add.f64 	%fd246, %fd245, %fd244;
	selp.f64 	%fd247, %fd246, %fd244, %p45;
	setp.gt.u64 	%p46, %rd19, 128;
	ld.shared.f64 	%fd248, [_ZZN3cub18CUB_300001_SM_10006detail6reduce28DeviceReduceSingleTileKernelINS2_10policy_hubIdyN4cuda3std3__44plusIdEEE10Policy1000EN6thrust24THRUST_300001_SM_1000_NS10device_ptrIfEEPdyS9_ddNS7_10__identityEEEvT0_T1_T2_T3_T4_T6_E12temp_storage+48];
	add.f64 	%fd249, %fd248, %fd247;
	selp.f64 	%fd250, %fd249, %fd247, %p46;
	setp.gt.u64 	%p47, %rd19, 160;
	ld.shared.f64 	%fd251, [_ZZN3cub18CUB_300001_SM_10006detail6reduce28DeviceReduceSingleTileKernelINS2_10policy_hubIdyN4cuda3std3__44plusIdEEE10Policy1000EN6thrust24THRUST_300001_SM_1000_NS10device_ptrIfEEPdyS9_ddNS7_10__identityEEEvT0_T1_T2_T3_T4_T6_E12temp_storage+56];
	add.f64 	%fd252, %fd251, %fd250;
	selp.f64 	%fd253, %fd252, %fd250, %p47;
	setp.gt.u64 	%p48, %rd19, 192;
	ld.shared.f64 	%fd254, [_ZZN3cub18CUB_300001_SM_10006detail6reduce28DeviceReduceSingleTileKernelINS2_10policy_hubIdyN4cuda3std3__44plusIdEEE10Policy1000EN6thrust24THRUST_300001_SM_1000_NS10device_ptrIfEEPdyS9_ddNS7_10__identityEEEvT0_T1_T2_T3_T4_T6_E12temp_storage+64];
	add.f64 	%fd255, %fd254, %fd253;
	selp.f64 	%fd256, %fd255, %fd253, %p48;
	setp.gt.u64 	%p49, %rd19, 224;
	ld.shared.f64 	%fd257, [_ZZN3cub18CUB_300001_SM_10006detail6reduce28DeviceReduceSingleTileKernelINS2_10policy_hubIdyN4cuda3std3__44plusIdEEE10Policy1000EN6thrust24THRUST_300001_SM_1000_NS10device_ptrIfEEPdyS9_ddNS7_10__identityEEEvT0_T1_T2_T3_T4_T6_E12temp_storage+72];
	add.f64 	%fd258, %fd257, %fd256;
	selp.f64 	%fd259, %fd258, %fd256, %p49;
	setp.gt.u64 	%p50, %rd19, 256;
	ld.shared.f64 	%fd260, [_ZZN3cub18CUB_300001_SM_10006detail6reduce28DeviceReduceSingleTileKernelINS2_10policy_hubIdyN4cuda3std3__44plusIdEEE10Policy1000EN6thrust24THRUST_300001_SM_1000_NS10device_ptrIfEEPdyS9_ddNS7_10__identityEEEvT0_T1_T2_T3_T4_T6_E12temp_storage+80];
	add.f64 	%fd261, %fd260, %fd259;
	selp.f64 	%fd262, %fd261, %fd259, %p50;
	setp.gt.u64 	%p51, %rd19, 288;
	ld.shared.f64 	%fd263, [_ZZN3cub18CUB_300001_SM_10006detail6reduce28DeviceReduceSingleTileKernelINS2_10policy_hubIdyN4cuda3std3__44plusIdEEE10Policy1000EN6thrust24THRUST_300001_SM_1000_NS10device_ptrIfEEPdyS9_ddNS7_10__identityEEEvT0_T1_T2_T3_T4_T6_E12temp_storage+88];
	add.f64 	%fd264, %fd263, %fd262;
	selp.f64 	%fd265, %fd264, %fd262, %p51;
	setp.gt.u64 	%p52, %rd19, 320;
	ld.shared.f64 	%fd266, [_ZZN3cub18CUB_300001_SM_10006detail6reduce28DeviceReduceSingleTileKernelINS2_10policy_hubIdyN4cuda3std3__44plusIdEEE10Policy1000EN6thrust24THRUST_300001_SM_1000_NS10device_ptrIfEEPdyS9_ddNS7_10__identityEEEvT0_T1_T2_T3_T4_T6_E12temp_storage+96];
	add.f64 	%fd267, %fd266, %fd265;
	selp.f64 	%fd268, %fd267, %fd265, %p52;
	setp.gt.u64 	%p53, %rd19, 352;
	ld.shared.f64 	%fd269, [_ZZN3cub18CUB_300001_SM_10006detail6reduce28DeviceReduceSingleTileKernelINS2_10policy_hubIdyN4cuda3std3__44plusIdEEE10Policy1000EN6thrust24THRUST_300001_SM_1000_NS10device_ptrIfEEPdyS9_ddNS7_10__identityEEEvT0_T1_T2_T3_T4_T6_E12temp_storage+104];
	add.f64 	%fd270, %fd269, %fd268;
	selp.f64 	%fd271, %fd270, %fd268, %p53;
	setp.gt.u64 	%p54, %rd19, 384;
	ld.shared.f64 	%fd272, [_ZZN3cub18CUB_300001_SM_10006detail6reduce28DeviceReduceSingleTileKernelINS2_10policy_hubIdyN4cuda3std3__44plusIdEEE10Policy1000EN6thrust24THRUST_300001_SM_1000_NS10device_ptrIfEEPdyS9_ddNS7_10__identityEEEvT0_T1_T2_T3_T4_T6_E12temp_storage+112];
	add.f64 	%fd273, %fd272, %fd271;
	selp.f64 	%fd274, %fd273, %fd271, %p54;
	setp.gt.u64 	%p55, %rd19, 416;
	ld.shared.f64 	%fd275, [_ZZN3cub18CUB_300001_SM_10006detail6reduce28DeviceReduceSingleTileKernelINS2_10policy_hubIdyN4cuda3std3__44plusIdEEE10Policy1000EN6thrust24THRUST_300001_SM_1000_NS10device_ptrIfEEPdyS9_ddNS7_10__identityEEEvT0_T1_T2_T3_T4_T6_E12temp_storage+120];
	add.f64 	%fd276, %fd275, %fd274;
	selp.f64 	%fd277, %fd276, %fd274, %p55;
	setp.gt.u64 	%p56, %rd19, 448;
	ld.shared.f64 	%fd278, [_ZZN3cub18CUB_300001_SM_10006detail6reduce28DeviceReduceSingleTileKernelINS2_10policy_hubIdyN4cuda3std3__44plusIdEEE10Policy1000EN6thrust24THRUST_300001_SM_1000_NS10device_ptrIfEEPdyS9_ddNS7_10__identityEEEvT0_T1_T2_T3_T4_T6_E12temp_storage+128];
	add.f64 	%fd279, %fd278, %fd277;
	selp.f64 	%fd280, %fd279, %fd277, %p56;
	setp.gt.u64 	%p57, %rd19, 480;
	ld.shared.f64 	%fd281, [_ZZN3cub18CUB_300001_SM_10006detail6reduce28DeviceReduceSingleTileKernelINS2_10policy_hubIdyN4cuda3std3__44plusIdEEE10Policy1000EN6thrust24THRUST_300001_SM_1000_NS10device_ptrIfEEPdyS9_ddNS7_10__identityEEEvT0_T1_T2_T3_T4_T6_E12temp_storage+136];
	add.f64 	%fd282, %fd281, %fd280;
	selp.f64 	%fd347, %fd282, %fd280, %p57;
	bra.uni 	$L__BB9_49;
$L__BB9_28:
	mov.u32 	%r24, %tid.x;
	cvt.u64.u32 	%rd6, %r24;
	mul.wide.u32 	%rd22, %r24, 4;
	add.s64 	%rd7, %rd2, %rd22;
	ld.global.f32 	%f1, [%rd7];
	cvt.f64.f32 	%fd43, %f1;
	ld.global.f32 	%f2, [%rd7+2048];
	cvt.f64.f32 	%fd44, %f2;
	ld.global.f32 	%f3, [%rd7+4096];
	cvt.f64.f32 	%fd45, %f3;
	ld.global.f32 	%f4, [%rd7+6144];
	cvt.f64.f32 	%fd46, %f4;
	ld.global.f32 	%f5, [%rd7+8192];
	cvt.f64.f32 	%fd47, %f5;
	ld.global.f32 	%f6, [%rd7+10240];
	cvt.f64.f32 	%fd48, %f6;
	ld.global.f32 	%f7, [%rd7+12288];
	cvt.f64.f32 	%fd49, %f7;
	add.f64 	%fd50, %fd43, %fd44;
	add.f64 	%fd51, %fd50, %fd45;
	add.f64 	%fd52, %fd51, %fd46;
	add.f64 	%fd53, %fd52, %fd47;
	add.f64 	%fd54, %fd53, %fd48;
	add.f64 	%fd346, %fd54, %fd49;
	add.s64 	%rd8, %rd19, -3584;
	setp.lt.u64 	%p3, %rd8, 3584;
	mov.b64 	%rd83, 3584;
	@%p3 bra 	$L__BB9_32;
	mov.b64 	%rd83, 3584;
$L__BB9_30:
	shl.b64 	%rd24, %rd83, 2;
	add.s64 	%rd25, %rd7, %rd24;
	ld.global.f32 	%f8, [%rd25];
	cvt.f64.f32 	%fd55, %f8;
	ld.global.f32 	%f9, [%rd25+2048];
	cvt.f64.f32 	%fd56, %f9;
	ld.global.f32 	%f10, [%rd25+4096];
	cvt.f64.f32 	%fd57, %f10;
	ld.global.f32 	%f11, [%rd25+6144];
	cvt.f64.f32 	%fd58, %f11;
	ld.global.f32 	%f12, [%rd25+8192];
	cvt.f64.f32 	%fd59, %f12;
	ld.global.f32 	%f13, [%rd25+10240];
	cvt.f64.f32 	%fd60, %f13;
	ld.global.f32 	%f14, [%rd25+12288];
	cvt.f64.f32 	%fd61, %f14;
	add.f64 	%fd62, %fd346, %fd55;
	add.f64 	%fd63, %fd62, %fd56;
	add.f64 	%fd64, %fd63, %fd57;
	add.f64 	%fd65, %fd64, %fd58;
	add.f64 	%fd66, %fd65, %fd59;
	add.f64 	%fd67, %fd66, %fd60;
	add.f64 	%fd346, %fd67, %fd61;
	sub.s64 	%rd26, %rd19, %rd83;
	setp.lt.u64 	%p4, %rd26, 3584;
	@%p4 bra 	$L__BB9_45;
	add.s64 	%rd83, %rd83, 3584;
	setp.le.u64 	%p5, %rd83, %rd8;
	@%p5 bra 	$L__BB9_30;
$L__BB9_32:
	setp.le.u64 	%p6, %rd19, %rd83;
	cvt.u32.u64 	%r42, %rd83;
	cvt.u32.u64 	%r43, %rd19;
	sub.s32 	%r44, %r43, %r42;
	setp.ge.s32 	%p7, %r24, %r44;
	or.pred  	%p8, %p6, %p7;
	@%p8 bra 	$L__BB9_45;
	not.b32 	%r47, %r24;
	add.s32 	%r48, %r47, %r43;
	sub.s32 	%r50, %r48, %r42;
	shr.u32 	%r51, %r50, 9;
	add.s32 	%r25, %r51, 1;
	and.b32  	%r26, %r25, 15;
	setp.lt.u32 	%p9, %r50, 7680;
	mov.u32 	%r242, %r24;
	@%p9 bra 	$L__BB9_36;
	and.b32  	%r52, %r25, 16777200;
	neg.s32 	%r240, %r52;
	add.s64 	%rd27, %rd83, %rd6;
	shl.b64 	%rd28, %rd27, 2;
	add.s64 	%rd29, %rd28, %rd2;
	add.s64 	%rd84, %rd29, 16384;
	mov.u32 	%r242, %r24;
$L__BB9_35:
	.pragma "nounroll";
	ld.global.f32 	%f15, [%rd84+-16384];
	cvt.f64.f32 	%fd69, %f15;
	add.f64 	%fd70, %fd346, %fd69;
	ld.global.f32 	%f16, [%rd84+-14336];
	cvt.f64.f32 	%fd71, %f16;
	add.f64 	%fd72, %fd70, %fd71;
	ld.global.f32 	%f17, [%rd84+-12288];
	cvt.f64.f32 	%fd73, %f17;
	add.f64 	%fd74, %fd72, %fd73;
	ld.global.f32 	%f18, [%rd84+-10240];
	cvt.f64.f32 	%fd75, %f18;
	add.f64 	%fd76, %fd74, %fd75;
	ld.global.f32 	%f19, [%rd84+-8192];
	cvt.f64.f32 	%fd77, %f19;
	add.f64 	%fd78, %fd76, %fd77;
	ld.global.f32 	%f20, [%rd84+-6144];
	cvt.f64.f32 	%fd79, %f20;
	add.f64 	%fd80, %fd78, %fd79;
	ld.global.f32 	%f21, [%rd84+-4096];
	cvt.f64.f32 	%fd81, %f21;
	add.f64 	%fd82, %fd80, %fd81;
	ld.global.f32 	%f22, [%rd84+-2048];
	cvt.f64.f32 	%fd83, %f22;
	add.f64 	%fd84, %fd82, %fd83;
	ld.global.f32 	%f23, [%rd84];
	cvt.f64.f32 	%fd85, %f23;
	add.f64 	%fd86, %fd84, %fd85;
	ld.global.f32 	%f24, [%rd84+2048];
	cvt.f64.f32 	%fd87, %f24;
	add.f64 	%fd88, %fd86, %fd87;
	ld.global.f32 	%f25, [%rd84+4096];
	cvt.f64.f32 	%fd89, %f25;
	add.f64 	%fd90, %fd88, %fd89;
	ld.global.f32 	%f26, [%rd84+6144];
	cvt.f64.f32 	%fd91, %f26;
	add.f64 	%fd92, %fd90, %fd91;
	ld.global.f32 	%f27, [%rd84+8192];
	cvt.f64.f32 	%fd93, %f27;
	add.f64 	%fd94, %fd92, %fd93;
	ld.global.f32 	%f28, [%rd84+10240];
	cvt.f64.f32 	%fd95, %f28;
	add.f64 	%fd96, %fd94, %fd95;
	ld.global.f32 	%f29, [%rd84+12288];
	cvt.f64.f32 	%fd97, %f29;
	add.f64 	%fd98, %fd96, %fd97;
	ld.global.f32 	%f30, [%rd84+14336];
	cvt.f64.f32 	%fd99, %f30;
	add.f64 	%fd346, %fd98, %fd99;
	add.s32 	%r242, %r242, 8192;
	add.s32 	%r240, %r240, 16;
	add.s64 	%rd84, %rd84, 32768;
	setp.ne.s32 	%p10, %r240, 0;
	@%p10 bra 	$L__BB9_35;
$L__BB9_36:
	setp.eq.s32 	%p11, %r26, 0;
	@%p11 bra 	$L__BB9_45;
	and.b32  	%r33, %r25, 7;
	setp.lt.u32 	%p12, %r26, 8;
	@%p12 bra 	$L__BB9_39;
	cvt.u64.u32 	%rd30, %r242;
	add.s64 	%rd31, %rd83, %rd30;
	shl.b64 	%rd32, %rd31, 2;
	add.s64 	%rd33, %rd2, %rd32;
	ld.global.f32 	%f31, [%rd33];
	cvt.f64.f32 	%fd101, %f31;
	add.f64 	%fd102, %fd346, %fd101;
	ld.global.f32 	%f32, [%rd33+2048];
	cvt.f64.f32 	%fd103, %f32;
	add.f64 	%fd104, %fd102, %fd103;
	ld.global.f32 	%f33, [%rd33+4096];
	cvt.f64.f32 	%fd105, %f33;
	add.f64 	%fd106, %fd104, %fd105;
	ld.global.f32 	%f34, [%rd33+6144];
	cvt.f64.f32 	%fd107, %f34;
	add.f64 	%fd108, %fd106, %fd107;
	ld.global.f32 	%f35, [%rd33+8192];
	cvt.f64.f32 	%fd109, %f35;
	add.f64 	%fd110, %fd108, %fd109;
	ld.global.f32 	%f36, [%rd33+10240];
	cvt.f64.f32 	%fd111, %f36;
	add.f64 	%fd112, %fd110, %fd111;
	ld.global.f32 	%f37, [%rd33+12288];
	cvt.f64.f32 	%fd113, %f37;
	add.f64 	%fd114, %fd112, %fd113;
	ld.global.f32 	%f38, [%rd33+14336];
	cvt.f64.f32 	%fd115, %f38;
	add.f64 	%fd346, %fd114, %fd115;
	add.s32 	%r242, %r242, 4096;
$L__BB9_39:
	setp.eq.s32 	%p13, %r33, 0;
	@%p13 bra 	$L__BB9_45;
	and.b32  	%r36, %r25, 3;
	setp.lt.u32 	%p14, %r33, 4;
	@%p14 bra 	$L__BB9_42;
	cvt.u64.u32 	%rd34, %r242;
	add.s64 	%rd35, %rd83, %rd34;
	shl.b64 	%rd36, %rd35, 2;
	add.s64 	%rd37, %rd2, %rd36;
	ld.global.f32 	%f39, [%rd37];
	cvt.f64.f32 	%fd117, %f39;
	add.f64 	%fd118, %fd346, %fd117;
	ld.global.f32 	%f40, [%rd37+2048];
	cvt.f64.f32 	%fd119, %f40;
	add.f64 	%fd120, %fd118, %fd119;
	ld.global.f32 	%f41, [%rd37+4096];
	cvt.f64.f32 	%fd121, %f41;
	add.f64 	%fd122, %fd120, %fd121;
	ld.global.f32 	%f42, [%rd37+6144];
	cvt.f64.f32 	%fd123, %f42;
	add.f64 	%fd346, %fd122, %fd123;
	add.s32 	%r242, %r242, 2048;
$L__BB9_42:
	setp.eq.s32 	%p15, %r36, 0;
	@%p15 bra 	$L__BB9_45;
	cvt.u64.u32 	%rd38, %r242;
	add.s64 	%rd39, %rd83, %rd38;
	shl.b64 	%rd40, %rd39, 2;
	add.s64 	%rd85, %rd2, %rd40;
	neg.s32 	%r245, %r36;
$L__BB9_44:
	.pragma "nounroll";
	ld.global.f32 	%f43, [%rd85];
	cvt.f64.f32 	%fd124, %f43;
	add.f64 	%fd346, %fd346, %fd124;
	add.s64 	%rd85, %rd85, 2048;
	add.s32 	%r245, %r245, 1;
	setp.ne.s32 	%p16, %r245, 0;
	@%p16 bra 	$L__BB9_44;
$L__BB9_45:
	// begin inline asm
	mov.u32 %r53, %laneid;
	// end inline asm
	mov.b64 	%rd41, %fd346;
	mov.b64 	{%r55, %r60}, %rd41;
	mov.b32 	%r61, 1;
	mov.b32 	%r102, 31;
	mov.b32 	%r103, -1;
	// begin inline asm
	shfl.sync.down.b32 %r54, %r55, %r61, %r102, %r103;
	// end inline asm
	// begin inline asm
	shfl.sync.down.b32 %r59, %r60, %r61, %r102, %r103;
	// end inline asm
	mov.b64 	%rd42, {%r54, %r59};
	mov.b64 	%fd125, %rd42;
	setp.gt.s32 	%p17, %r53, 30;
	add.f64 	%fd126, %fd346, %fd125;
	selp.f64 	%fd127, %fd346, %fd126, %p17;
	mov.b64 	%rd43, %fd127;
	mov.b64 	{%r65, %r70}, %rd43;
	mov.b32 	%r71, 2;
	// begin inline asm
	shfl.sync.down.b32 %r64, %r65, %r71, %r102, %r103;
	// end inline asm
	// begin inline asm
	shfl.sync.down.b32 %r69, %r70, %r71, %r102, %r103;
	// end inline asm
	mov.b64 	%rd44, {%r64, %r69};
	mov.b64 	%fd128, %rd44;
	setp.gt.s32 	%p18, %r53, 29;
	add.f64 	%fd129, %fd127, %fd128;
	selp.f64 	%fd130, %fd127, %fd129, %p18;
	mov.b64 	%rd45, %fd130;
	mov.b64 	{%r75, %r80}, %rd45;
	mov.b32 	%r81, 4;
	// begin inline asm
	shfl.sync.down.b32 %r74, %r75, %r81, %r102, %r103;
	// end inline asm
	// begin inline asm
	shfl.sync.down.b32 %r79, %r80, %r81, %r102, %r103;
	// end inline asm
	mov.b64 	%rd46, {%r74, %r79};
	mov.b64 	%fd131, %rd46;
	setp.gt.s32 	%p19, %r53, 27;
	add.f64 	%fd132, %fd130, %fd131;
	selp.f64 	%fd133, %fd130, %fd132, %p19;
	mov.b64 	%rd47, %fd133;
	mov.b64 	{%r85, %r90}, %rd47;
	mov.b32 	%r91, 8;
	// begin inline asm
	shfl.sync.down.b32 %r84, %r85, %r91, %r102, %r103;
	// end inline asm
	// begin inline asm
	shfl.sync.down.b32 %r89, %r90, %r91, %r102, %r103;
	// end inline asm
	mov.b64 	%rd48, {%r84, %r89};
	mov.b64 	%fd134, %rd48;
	setp.gt.s32 	%p20, %r53, 23;
	add.f64 	%fd135, %fd133, %fd134;
	selp.f64 	%fd136, %fd133, %fd135, %p20;
	mov.b64 	%rd49, %fd136;
	mov.b64 	{%r95, %r100}, %rd49;
	mov.b32 	%r101, 16;
	// begin inline asm
	shfl.sync.down.b32 %r94, %r95, %r101, %r102, %r103;
	// end inline asm
	// begin inline asm
	shfl.sync.down.b32 %r99, %r100, %r101, %r102, %r103;
	// end inline asm
	mov.b64 	%rd50, {%r94, %r99};
	mov.b64 	%fd137, %rd50;
	setp.gt.s32 	%p21, %r53, 15;
	add.f64 	%fd38, %fd136, %fd137;
	selp.f64 	%fd347, %fd136, %fd38, %p21;
	setp.ne.s32 	%p22, %r53, 0;
	@%p22 bra 	$L__BB9_47;
	shr.u32 	%r104, %r24, 2;
	and.b32  	%r105, %r104, 248;
	mov.u32 	%r106, _ZZN3cub18CUB_300001_SM_10006detail6reduce28DeviceReduceSingleTileKernelINS2_10policy_hubIdyN4cuda3std3__44plusIdEEE10Policy1000EN6thrust24THRUST_300001_SM_1000_NS10device_ptrIfEEPdyS9_ddNS7_10__identityEEEvT0_T1_T2_T3_T4_T6_E12temp_storage;
	add.s32 	%r107, %r106, %r105;
	st.shared.f64 	[%r107+16], %fd38;
$L__BB9_47:
	bar.sync 	0;
	setp.ne.s32 	%p23, %r24, 0;
	@%p23 bra 	$L__BB9_49;
	ld.shared.f64 	%fd138, [_ZZN3cub18CUB_300001_SM_10006detail6reduce28DeviceReduceSingleTileKernelINS2_10policy_hubIdyN4cuda3std3__44plusIdEEE10Policy1000EN6thrust24THRUST_300001_SM_1000_NS10device_ptrIfEEPdyS9_ddNS7_10__identityEEEvT0_T1_T2_T3_T4_T6_E12temp_storage+24];
	add.f64 	%fd139, %fd347, %fd138;
	ld.shared.f64 	%fd140, [_ZZN3cub18CUB_300001_SM_10006detail6reduce28DeviceReduceSingleTileKernelINS2_10policy_hubIdyN4cuda3std3__44plusIdEEE10Policy1000EN6thrust24THRUST_300001_SM_1000_NS10device_ptrIfEEPdyS9_ddNS7_10__identityEEEvT0_T1_T2_T3_T4_T6_E12temp_storage+32];
	add.f64 	%fd141, %fd139, %fd140;
	ld.shared.f64 	%fd142, [_ZZN3cub18CUB_300001_SM_10006detail6reduce28DeviceReduceSingleTileKernelINS2_10policy_hubIdyN4cuda3std3__44plusIdEEE10Policy1000EN6thrust24THRUST_300001_SM_1000_NS10device_ptrIfEEPdyS9_ddNS7_10__identityEEEvT0_T1_T2_T3_T4_T6_E12temp_storage+40];
	add.f64 	%fd143, %fd141, %fd142;
	ld.shared.f64 	%fd144, [_ZZN3cub18CUB_300001_SM_10006detail6reduce28DeviceReduceSingleTileKernelINS2_10policy_hubIdyN4cuda3std3__44plusIdEEE10Policy1000EN6thrust24THRUST_300001_SM_1000_NS10device_ptrIfEEPdyS9_ddNS7_10__identityEEEvT0_T1_T2_T3_T4_T6_E12temp_storage+48];
	add.f64 	%fd145, %fd143, %fd144;
	ld.shared.f64 	%fd146, [_ZZN3cub18CUB_300001_SM_10006detail6reduce28DeviceReduceSingleTileKernelINS2_10policy_hubIdyN4cuda3std3__44plusIdEEE10Policy1000EN6thrust24THRUST_300001_SM_1000_NS10device_ptrIfEEPdyS9_ddNS7_10__identityEEEvT0_T1_T2_T3_T4_T6_E12temp_storage+56];
	add.f64 	%fd147, %fd145, %fd146;
	ld.shared.f64 	%fd148, [_ZZN3cub18CUB_300001_SM_10006detail6reduce28DeviceReduceSingleTileKernelINS2_10policy_hubIdyN4cuda3std3__44plusIdEEE10Policy1000EN6thrust24THRUST_300001_SM_1000_NS10device_ptrIfEEPdyS9_ddNS7_10__identityEEEvT0_T1_T2_T3_T4_T6_E12temp_storage+64];
	add.f64 	%fd149, %fd147, %fd148;
	ld.shared.f64 	%fd150, [_ZZN3cub18CUB_300001_SM_10006detail6reduce28DeviceReduceSingleTileKernelINS2_10policy_hubIdyN4cuda3std3__44plusIdEEE10Policy1000EN6thrust24THRUST_300001_SM_1000_NS10device_ptrIfEEPdyS9_ddNS7_10__identityEEEvT0_T1_T2_T3_T4_T6_E12temp_storage+72];
	add.f64 	%fd151, %fd149, %fd150;
	ld.shared.f64 	%fd152, [_ZZN3cub18CUB_300001_SM_10006detail6reduce28DeviceReduceSingleTileKernelINS2_10policy_hubIdyN4cuda3std3__44plusIdEEE10Policy1000EN6thrust24THRUST_300001_SM_1000_NS10device_ptrIfEEPdyS9_ddNS7_10__identityEEEvT0_T1_T2_T3_T4_T6_E12temp_storage+80];
	add.f64 	%fd153, %fd151, %fd152;
	ld.shared.f64 	%fd154, [_ZZN3cub18CUB_300001_SM_10006detail6reduce28DeviceReduceSingleTileKernelINS2_10policy_hubIdyN4cuda3std3__44plusIdEEE10Policy1000EN6thrust24THRUST_300001_SM_1000_NS10device_ptrIfEEPdyS9_ddNS7_10__identityEEEvT0_T1_T2_T3_T4_T6_E12temp_storage+88];
	add.f64 	%fd155, %fd153, %fd154;
	ld.shared.f64 	%fd156, [_ZZN3cub18CUB_300001_SM_10006detail6reduce28DeviceReduceSingleTileKernelINS2_10policy_hubIdyN4cuda3std3__44plusIdEEE10Policy1000EN6thrust24THRUST_300001_SM_1000_NS10device_ptrIfEEPdyS9_ddNS7_10__identityEEEvT0_T1_T2_T3_T4_T6_E12temp_storage+96];
	add.f64 	%fd157, %fd155, %fd156;
	ld.shared.f64 	%fd158, [_ZZN3cub18CUB_300001_SM_10006detail6reduce28DeviceReduceSingleTileKernelINS2_10policy_hubIdyN4cuda3std3__44plusIdEEE10Policy1000EN6thrust24THRUST_300001_SM_1000_NS10device_ptrIfEEPdyS9_ddNS7_10__identityEEEvT0_T1_T2_T3_T4_T6_E12temp_storage+104];
	add.f64 	%fd159, %fd157, %fd158;
	ld.shared.f64 	%fd160, [_ZZN3cub18CUB_300001_SM_10006detail6reduce28DeviceReduceSingleTileKernelINS2_10policy_hubIdyN4cuda3std3__44plusIdEEE10Policy1000EN6thrust24THRUST_300001_SM_1000_NS10device_ptrIfEEPdyS9_ddNS7_10__identityEEEvT0_T1_T2_T3_T4_T6_E12temp_storage+112];
	add.f64 	%fd161, %fd159, %fd160;
	ld.shared.f64 	%fd162, [_ZZN3cub18CUB_300001_SM_10006detail6reduce28DeviceReduceSingleTileKernelINS2_10policy_hubIdyN4cuda3std3__44plusIdEEE10Policy1000EN6thrust24THRUST_300001_SM_1000_NS10device_ptrIfEEPdyS9_ddNS7_10__identityEEEvT0_T1_T2_T3_T4_T6_E12temp_storage+120];
	add.f64 	%fd163, %fd161, %fd162;
	ld.shared.f64 	%fd164, [_ZZN3cub18CUB_300001_SM_10006detail6reduce28DeviceReduceSingleTileKernelINS2_10policy_hubIdyN4cuda3std3__44plusIdEEE10Policy1000EN6thrust24THRUST_300001_SM_1000_NS10device_ptrIfEEPdyS9_ddNS7_10__identityEEEvT0_T1_T2_T3_T4_T6_E12temp_storage+128];
	add.f64 	%fd165, %fd163, %fd164;
	ld.shared.f64 	%fd166, [_ZZN3cub18CUB_300001_SM_10006detail6reduce28DeviceReduceSingleTileKernelINS2_10policy_hubIdyN4cuda3std3__44plusIdEEE10Policy1000EN6thrust24THRUST_300001_SM_1000_NS10device_ptrIfEEPdyS9_ddNS7_10__identityEEEvT0_T1_T2_T3_T4_T6_E12temp_storage+136];
	add.f64 	%fd347, %fd165, %fd166;
$L__BB9_49:
	mov.u32 	%r230, %tid.x;
	setp.ne.s32 	%p65, %r230, 0;
	@%p65 bra 	$L__BB9_51;
	add.f64 	%fd325, %fd42, %fd347;
	st.global.f64 	[%rd1], %fd325;
$L__BB9_51:
	ret;

}
	// .globl	_ZN3cub18CUB_300001_SM_10006detail6reduce18DeviceReduceKernelINS2_10policy_hubIdyN4cuda3std3__44plusIdEEE10Policy1000EN6thrust24THRUST_300001_SM_1000_NS10device_ptrIfEEyS9_dNS7_10__identityEEEvT0_PT3_T1_NS0_13GridEvenShareISK_EET2_T4_
.visible .entry _ZN3cub18CUB_300001_SM_10006detail6reduce18DeviceReduceKernelINS2_10policy_hubIdyN4cuda3std3__44plusIdEEE10Policy1000EN6thrust24THRUST_300001_SM_1000_NS10device_ptrIfEEyS9_dNS7_10__identityEEEvT0_PT3_T1_NS0_13GridEvenShareISK_EET2_T4_(
	.param .align 8 .b8 _ZN3cub18CUB_300001_SM_10006detail6reduce18DeviceReduceKernelINS2_10policy_hubIdyN4cuda3std3__44plusIdEEE10Policy1000EN6thrust24THRUST_300001_SM_1000_NS10device_ptrIfEEyS9_dNS7_10__identityEEEvT0_PT3_T1_NS0_13GridEvenShareISK_EET2_T4__param_0[8],
	.param .u64 .ptr .align 1 _ZN3cub18CUB_300001_SM_10006detail6reduce18DeviceReduceKernelINS2_10policy_hubIdyN4cuda3std3__44plusIdEEE10Policy1000EN6thrust24THRUST_300001_SM_1000_NS10device_ptrIfEEyS9_dNS7_10__identityEEEvT0_PT3_T1_NS0_13GridEvenShareISK_EET2_T4__param_1,
	.param .u64 _ZN3cub18CUB_300001_SM_10006detail6reduce18DeviceReduceKernelINS2_10policy_hubIdyN4cuda3std3__44plusIdEEE10Policy1000EN6thrust24THRUST_300001_SM_1000_NS10device_ptrIfEEyS9_dNS7_10__identityEEEvT0_PT3_T1_NS0_13GridEvenShareISK_EET2_T4__param_2,
	.param .align 8 .b8 _ZN3cub18CUB_300001_SM_10006detail6reduce18DeviceReduceKernelINS2_10policy_hubIdyN4cuda3std3__44plusIdEEE10Policy1000EN6thrust24THRUST_300001_SM_1000_NS10device_ptrIfEEyS9_dNS7_10__identityEEEvT0_PT3_T1_NS0_13GridEvenShareISK_EET2_T4__param_3[72],
	.param .align 1 .b8 _ZN3cub18CUB_300001_SM_10006detail6reduce18DeviceReduceKernelINS2_10policy_hubIdyN4cuda3std3__44plusIdEEE10Policy1000EN6thrust24THRUST_300001_SM_1000_NS10device_ptrIfEEyS9_dNS7_10__identityEEEvT0_PT3_T1_NS0_13GridEvenShareISK_EET2_T4__param_4[1],
	.param .align 1 .b8 _ZN3cub18CUB_300001_SM_10006detail6reduce18DeviceReduceKernelINS2_10policy_hubIdyN4cuda3std3__44plusIdEEE10Policy1000EN6thrust24THRUST_300001_SM_1000_NS10device_ptrIfEEyS9_dNS7_10__identityEEEvT0_PT3_T1_NS0_13GridEvenShareISK_EET2_T4__param_5[1]
)
.maxntid 512
{
	.reg .pred 	%p<65>;
	.reg .b16 	%rs<4>;
	.reg .b32 	%r<280>;
	.reg .b32 	%f<74>;
	.reg .b64 	%rd<107>;
	.reg .b64 	%fd<344>;
	// demoted variable
	.shared .align 8 .b8 _ZZN3cub18CUB_300001_SM_10006detail6reduce18DeviceReduceKernelINS2_10policy_hubIdyN4cuda3std3__44plusIdEEE10Policy1000EN6thrust24THRUST_300001_SM_1000_NS10device_ptrIfEEyS9_dNS7_10__identityEEEvT0_PT3_T1_NS0_13GridEvenShareISK_EET2_T4_E12temp_storage[152];
	ld.param.u64 	%rd1, [_ZN3cub18CUB_300001_SM_10006detail6reduce18DeviceReduceKernelINS2_10policy_hubIdyN4cuda3std3__44plusIdEEE10Policy1000EN6thrust24THRUST_300001_SM_1000_NS10device_ptrIfEEyS9_dNS7_10__identityEEEvT0_PT3_T1_NS0_13GridEvenShareISK_EET2_T4__param_3+32];
	ld.param.u32 	%r1, [_ZN3cub18CUB_300001_SM_10006detail6reduce18DeviceReduceKernelINS2_10policy_hubIdyN4cuda3std3__44plusIdEEE10Policy1000EN6thrust24THRUST_300001_SM_1000_NS10device_ptrIfEEyS9_dNS7_10__identityEEEvT0_PT3_T1_NS0_13GridEvenShareISK_EET2_T4__param_3+40];
	ld.param.u64 	%rd26, [_ZN3cub18CUB_300001_SM_10006detail6reduce18DeviceReduceKernelINS2_10policy_hubIdyN4cuda3std3__44plusIdEEE10Policy1000EN6thrust24THRUST_300001_SM_1000_NS10device_ptrIfEEyS9_dNS7_10__identityEEEvT0_PT3_T1_NS0_13GridEvenShareISK_EET2_T4__param_0];
	cvta.to.global.u64 	%rd2, %rd26;
	mov.u32 	%r2, %ctaid.x;
	mul.lo.s32 	%r50, %r1, 3584;
	cvt.s64.s32 	%rd3, %r50;
	mul.lo.s32 	%r51, %r2, 3584;
	cvt.u64.u32 	%rd4, %r51;
	sub.s64 	%rd5, %rd1, %rd4;
	setp.gt.u64 	%p1, %rd5, 3583;
	@%p1 bra 	$L__BB10_25;
	cvt.u32.u64 	%r136, %rd4;
	cvt.u32.u64 	%r3, %rd1;
	sub.s32 	%r4, %r3, %r136;
	mov.u32 	%r5, %tid.x;
	setp.ge.s32 	%p23, %r5, %r4;
	mov.f64 	%fd332, 0d0000000000000000;
	mov.u32 	%r267, %r5;
	@%p23 bra 	$L__BB10_3;
	add.s32 	%r138, %r136, %r5;
	mul.wide.u32 	%rd60, %r138, 4;
	add.s64 	%rd61, %rd2, %rd60;
	ld.global.f32 	%f44, [%rd61];
	cvt.f64.f32 	%fd332, %f44;
	add.s32 	%r267, %r5, 512;
$L__BB10_3:
	setp.ge.s32 	%p24, %r267, %r4;
	@%p24 bra 	$L__BB10_16;
	not.b32 	%r140, %r267;
	add.s32 	%r141, %r140, %r3;
	sub.s32 	%r142, %r141, %r136;
	shr.u32 	%r143, %r142, 9;
	add.s32 	%r8, %r143, 1;
	and.b32  	%r9, %r8, 15;
	setp.lt.u32 	%p25, %r142, 7680;
	@%p25 bra 	$L__BB10_7;
	and.b32  	%r144, %r8, 16777200;
	neg.s32 	%r265, %r144;
	mul.wide.u32 	%rd62, %r2, 14336;
	mul.wide.u32 	%rd63, %r267, 4;
	add.s64 	%rd64, %rd62, %rd63;
	add.s64 	%rd65, %rd64, %rd2;
	add.s64 	%rd101, %rd65, 16384;
$L__BB10_6:
	.pragma "nounroll";
	ld.global.f32 	%f45, [%rd101+-16384];
	cvt.f64.f32 	%fd167, %f45;
	add.f64 	%fd168, %fd332, %fd167;
	ld.global.f32 	%f46, [%rd101+-14336];
	cvt.f64.f32 	%fd169, %f46;
	add.f64 	%fd170, %fd168, %fd169;
	ld.global.f32 	%f47, [%rd101+-12288];
	cvt.f64.f32 	%fd171, %f47;
	add.f64 	%fd172, %fd170, %fd171;
	ld.global.f32 	%f48, [%rd101+-10240];
	cvt.f64.f32 	%fd173, %f48;
	add.f64 	%fd174, %fd172, %fd173;
	ld.global.f32 	%f49, [%rd101+-8192];
	cvt.f64.f32 	%fd175, %f49;
	add.f64 	%fd176, %fd174, %fd175;
	ld.global.f32 	%f50, [%rd101+-6144];
	cvt.f64.f32 	%fd177, %f50;
	add.f64 	%fd178, %fd176, %fd177;
	ld.global.f32 	%f51, [%rd101+-4096];
	cvt.f64.f32 	%fd179, %f51;
	add.f64 	%fd180, %fd178, %fd179;
	ld.global.f32 	%f52, [%rd101+-2048];
	cvt.f64.f32 	%fd181, %f52;
	add.f64 	%fd182, %fd180, %fd181;
	ld.global.f32 	%f53, [%rd101];
	cvt.f64.f32 	%fd183, %f53;
	add.f64 	%fd184, %fd182, %fd183;
	ld.global.f32 	%f54, [%rd101+2048];
	cvt.f64.f32 	%fd185, %f54;
	add.f64 	%fd186, %fd184, %fd185;
	ld.global.f32 	%f55, [%rd101+4096];
	cvt.f64.f32 	%fd187, %f55;
	add.f64 	%fd188, %fd186, %fd187;
	ld.global.f32 	%f56, [%rd101+6144];
	cvt.f64.f32 	%fd189, %f56;
	add.f64 	%fd190, %fd188, %fd189;
	ld.global.f32 	%f57, [%rd101+8192];
	cvt.f64.f32 	%fd191, %f57;
	add.f64 	%fd192, %fd190, %fd191;
	ld.global.f32 	%f58, [%rd101+10240];
	cvt.f64.f32 	%fd193, %f58;
	add.f64 	%fd194, %fd192, %fd193;
	ld.global.f32 	%f59, [%rd101+12288];
	cvt.f64.f32 	%fd195, %f59;
	add.f64 	%fd196, %fd194, %fd195;
	ld.global.f32 	%f60, [%rd101+14336];
	cvt.f64.f32 	%fd197, %f60;
	add.f64 	%fd332, %fd196, %fd197;
	add.s32 	%r267, %r267, 8192;
	add.s32 	%r265, %r265, 16;
	add.s64 	%rd101, %rd101, 32768;
	setp.ne.s32 	%p26, %r265, 0;
	@%p26 bra 	$L__BB10_6;
$L__BB10_7:
	setp.eq.s32 	%p27, %r9, 0;
	@%p27 bra 	$L__BB10_16;
	and.b32  	%r16, %r8, 7;
	setp.lt.u32 	%p28, %r9, 8;
	@%p28 bra 	$L__BB10_10;
	cvt.s64.s32 	%rd66, %r267;
	add.s64 	%rd67, %rd66, %rd4;
	shl.b64 	%rd68, %rd67, 2;
	add.s64 	%rd69, %rd2, %rd68;
	ld.global.f32 	%f61, [%rd69];
	cvt.f64.f32 	%fd199, %f61;
	add.f64 	%fd200, %fd332, %fd199;
	ld.global.f32 	%f62, [%rd69+2048];
	cvt.f64.f32 	%fd201, %f62;
	add.f64 	%fd202, %fd200, %fd201;
	ld.global.f32 	%f63, [%rd69+4096];
	cvt.f64.f32 	%fd203, %f63;
	add.f64 	%fd204, %fd202, %fd203;
	ld.global.f32 	%f64, [%rd69+6144];
	cvt.f64.f32 	%fd205, %f64;
	add.f64 	%fd206, %fd204, %fd205;
	ld.global.f32 	%f65, [%rd69+8192];
	cvt.f64.f32 	%fd207, %f65;
	add.f64 	%fd208, %fd206, %fd207;
	ld.global.f32 	%f66, [%rd69+10240];
	cvt.f64.f32 	%fd209, %f66;
	add.f64 	%fd210, %fd208, %fd209;
	ld.global.f32 	%f67, [%rd69+12288];
	cvt.f64.f32 	%fd211, %f67;
	add.f64 	%fd212, %fd210, %fd211;
	ld.global.f32 	%f68, [%rd69+14336];
	cvt.f64.f32 	%fd213, %f68;
	add.f64 	%fd332, %fd212, %fd213;
	add.s32 	%r267, %r267, 4096;
$L__BB10_10:
	setp.eq.s32 	%p29, %r16, 0;
	@%p29 bra 	$L__BB10_16;
	and.b32  	%r19, %r8, 3;
	setp.lt.u32 	%p30, %r16, 4;
	@%p30 bra 	$L__BB10_13;
	cvt.s64.s32 	%rd70, %r267;
	add.s64 	%rd71, %rd70, %rd4;
	shl.b64 	%rd72, %rd71, 2;
	add.s64 	%rd73, %rd2, %rd72;
	ld.global.f32 	%f69, [%rd73];
	cvt.f64.f32 	%fd215, %f69;
	add.f64 	%fd216, %fd332, %fd215;
	ld.global.f32 	%f70, [%rd73+2048];
	cvt.f64.f32 	%fd217, %f70;
	add.f64 	%fd218, %fd216, %fd217;
	ld.global.f32 	%f71, [%rd73+4096];
	cvt.f64.f32 	%fd219, %f71;
	add.f64 	%fd220, %fd218, %fd219;
	ld.global.f32 	%f72, [%rd73+6144];
	cvt.f64.f32 	%fd221, %f72;
	add.f64 	%fd332, %fd220, %fd221;
	add.s32 	%r267, %r267, 2048;
$L__BB10_13:
	setp.eq.s32 	%p31, %r19, 0;
	@%p31 bra 	$L__BB10_16;
	mul.wide.u32 	%rd74, %r2, 14336;
	add.s64 	%rd9, %rd2, %rd74;
	neg.s32 	%r270, %r19;
$L__BB10_15:
	.pragma "nounroll";
	mul.wide.s32 	%rd75, %r267, 4;
	add.s64 	%rd76, %rd9, %rd75;
	ld.global.f32 	%f73, [%rd76];
	cvt.f64.f32 	%fd222, %f73;
	add.f64 	%fd332, %fd332, %fd222;
	add.s32 	%r267, %r267, 512;
	add.s32 	%r270, %r270, 1;
	setp.ne.s32 	%p32, %r270, 0;
	@%p32 bra 	$L__BB10_15;
$L__BB10_16:
	setp.lt.s32 	%p33, %r4, 512;
	@%p33 bra 	$L__BB10_21;
	// begin inline asm
	mov.u32 %r208, %laneid;
	// end inline asm
	mov.b64 	%rd87, %fd332;
	mov.b64 	{%r210, %r215}, %rd87;
	mov.b32 	%r216, 1;
	mov.b32 	%r257, 31;
	mov.b32 	%r258, -1;
	// begin inline asm
	shfl.sync.down.b32 %r209, %r210, %r216, %r257, %r258;
	// end inline asm
	// begin inline asm
	shfl.sync.down.b32 %r214, %r215, %r216, %r257, %r258;
	// end inline asm
	mov.b64 	%rd88, {%r209, %r214};
	mov.b64 	%fd281, %rd88;
	setp.gt.s32 	%p57, %r208, 30;
	add.f64 	%fd282, %fd332, %fd281;
	selp.f64 	%fd283, %fd332, %fd282, %p57;
	mov.b64 	%rd89, %fd283;
	mov.b64 	{%r220, %r225}, %rd89;
	mov.b32 	%r226, 2;
	// begin inline asm
	shfl.sync.down.b32 %r219, %r220, %r226, %r257, %r258;
	// end inline asm
	// begin inline asm
	shfl.sync.down.b32 %r224, %r225, %r226, %r257, %r258;
	// end inline asm
	mov.b64 	%rd90, {%r219, %r224};
	mov.b64 	%fd284, %rd90;
	setp.gt.s32 	%p58, %r208, 29;
	add.f64 	%fd285, %fd283, %fd284;
	selp.f64 	%fd286, %fd283, %fd285, %p58;
	mov.b64 	%rd91, %fd286;
	mov.b64 	{%r230, %r235}, %rd91;
	mov.b32 	%r236, 4;
	// begin inline asm
	shfl.sync.down.b32 %r229, %r230, %r236, %r257, %r258;
	// end inline asm
	// begin inline asm
	shfl.sync.down.b32 %r234, %r235, %r236, %r257, %r258;
	// end inline asm
	mov.b64 	%rd92, {%r229, %r234};
	mov.b64 	%fd287, %rd92;
	setp.gt.s32 	%p59, %r208, 27;
	add.f64 	%fd288, %fd286, %fd287;
	selp.f64 	%fd289, %fd286, %fd288, %p59;
	mov.b64 	%rd93, %fd289;
	mov.b64 	{%r240, %r245}, %rd93;
	mov.b32 	%r246, 8;
	// begin inline asm
	shfl.sync.down.b32 %r239, %r240, %r246, %r257, %r258;
	// end inline asm
	// begin inline asm
	shfl.sync.down.b32 %r244, %r245, %r246, %r257, %r258;
	// end inline asm
	mov.b64 	%rd94, {%r239, %r244};
	mov.b64 	%fd290, %rd94;
	setp.gt.s32 	%p60, %r208, 23;
	add.f64 	%fd291, %fd289, %fd290;
	selp.f64 	%fd292, %fd289, %fd291, %p60;
	mov.b64 	%rd95, %fd292;
	mov.b64 	{%r250, %r255}, %rd95;
	mov.b32 	%r256, 16;
	// begin inline asm
	shfl.sync.down.b32 %r249, %r250, %r256, %r257, %r258;
	// end inline asm
	// begin inline asm
	shfl.sync.down.b32 %r254, %r255, %r256, %r257, %r258;
	// end inline asm
	mov.b64 	%rd96, {%r249, %r254};
	mov.b64 	%fd293, %rd96;
	setp.gt.s32 	%p61, %r208, 15;
	add.f64 	%fd16, %fd292, %fd293;
	selp.f64 	%fd343, %fd292, %fd16, %p61;
	setp.ne.s32 	%p62, %r208, 0;
	@%p62 bra 	$L__BB10_19;
	shr.u32 	%r259, %r5, 2;
	and.b32  	%r260, %r259, 248;
	mov.u32 	%r261, _ZZN3cub18CUB_300001_SM_10006detail6reduce18DeviceReduceKernelINS2_10policy_hubIdyN4cuda3std3__44plusIdEEE10Policy1000EN6thrust24THRUST_300001_SM_1000_NS10device_ptrIfEEyS9_dNS7_10__identityEEEvT0_PT3_T1_NS0_13GridEvenShareISK_EET2_T4_E12temp_storage;
	add.s32 	%r262, %r261, %r260;
	st.shared.f64 	[%r262+16], %fd16;
$L__BB10_19:
	bar.sync 	0;
	setp.ne.s32 	%p63, %r5, 0;
	@%p63 bra 	$L__BB10_46;
	ld.shared.f64 	%fd294, [_ZZN3cub18CUB_300001_SM_10006detail6reduce18DeviceReduceKernelINS2_10policy_hubIdyN4cuda3std3__44plusIdEEE10Policy1000EN6thrust24THRUST_300001_SM_1000_NS10device_ptrIfEEyS9_dNS7_10__identityEEEvT0_PT3_T1_NS0_13GridEvenShareISK_EET2_T4_E12temp_storage+24];
	add.f64 	%fd295, %fd343, %fd294;
	ld.shared.f64 	%fd296, [_ZZN3cub18CUB_300001_SM_10006detail6reduce18DeviceReduceKernelINS2_10policy_hubIdyN4cuda3std3__44plusIdEEE10Policy1000EN6thrust24THRUST_300001_SM_1000_NS10device_ptrIfEEyS9_dNS7_10__identityEEEvT0_PT3_T1_NS0_13GridEvenShareISK_EET2_T4_E12temp_storage+32];
	add.f64 	%fd297, %fd295, %fd296;
	ld.shared.f64 	%fd298, [_ZZN3cub18CUB_300001_SM_10006detail6reduce18DeviceReduceKernelINS2_10policy_hubIdyN4cuda3std3__44plusIdEEE10Policy1000EN6thrust24THRUST_300001_SM_1000_NS10device_ptrIfEEyS9_dNS7_10__identityEEEvT0_PT3_T1_NS0_13GridEvenShareISK_EET2_T4_E12temp_storage+40];
	add.f64 	%fd299, %fd297, %fd298;
	ld.shared.f64 	%fd300, [_ZZN3cub18CUB_300001_SM_10006detail6reduce18DeviceReduceKernelINS2_10policy_hubIdyN4cuda3std3__44plusIdEEE10Policy1000EN6thrust24THRUST_300001_SM_1000_NS10device_ptrIfEEyS9_dNS7_10__identityEEEvT0_PT3_T1_NS0_13GridEvenShareISK_EET2_T4_E12temp_storage+48];
	add.f64 	%fd301, %fd299, %fd300;
	ld.shared.f64 	%fd302, [_ZZN3cub18CUB_300001_SM_10006detail6reduce18DeviceReduceKernelINS2_10policy_hubIdyN4cuda3std3__44plusIdEEE10Policy1000EN6thrust24THRUST_300001_SM_1000_NS10device_ptrIfEEyS9_dNS7_10__identityEEEvT0_PT3_T1_NS0_13GridEvenShareISK_EET2_T4_E12temp_storage+56];
	add.f64 	%fd303, %fd301, %fd302;
	ld.shared.f64 	%fd304, [_ZZN3cub18CUB_300001_SM_10006detail6reduce18DeviceReduceKernelINS2_10policy_hubIdyN4cuda3std3__44plusIdEEE10Policy1000EN6thrust24THRUST_300001_SM_1000_NS10device_ptrIfEEyS9_dNS7_10__identityEEEvT0_PT3_T1_NS0_13GridEvenShareISK_EET2_T4_E12temp_storage+64];
	add.f64 	%fd305, %fd303, %fd304;
	ld.shared.f64 	%fd306, [_ZZN3cub18CUB_300001_SM_10006detail6reduce18DeviceReduceKernelINS2_10policy_hubIdyN4cuda3std3__44plusIdEEE10Policy1000EN6thrust24THRUST_300001_SM_1000_NS10device_ptrIfEEyS9_dNS7_10__identityEEEvT0_PT3_T1_NS0_13GridEvenShareISK_EET2_T4_E12temp_storage+72];
	add.f64 	%fd307, %fd305, %fd306;
	ld.shared.f64 	%fd308, [_ZZN3cub18CUB_300001_SM_10006detail6reduce18DeviceReduceKernelINS2_10policy_hubIdyN4cuda3std3__44plusIdEEE10Policy1000EN6thrust24THRUST_300001_SM_1000_NS10device_ptrIfEEyS9_dNS7_10__identityEEEvT0_PT3_T1_NS0_13GridEvenShareISK_EET2_T4_E12temp_storage+80];
	add.f64 	%fd309, %fd307, %fd308;
	ld.shared.f64 	%fd310, [_ZZN3cub18CUB_300001_SM_10006detail6reduce18DeviceReduceKernelINS2_10policy_hubIdyN4cuda3std3__44plusIdEEE10Policy1000EN6thrust24THRUST_300001_SM_1000_NS10device_ptrIfEEyS9_dNS7_10__identityEEEvT0_PT3_T1_NS0_13GridEvenShareISK_EET2_T4_E12temp_storage+88];
	add.f64 	%fd311, %fd309, %fd310;
	ld.shared.f64 	%fd312, [_ZZN3cub18CUB_300001_SM_10006detail6reduce18DeviceReduceKernelINS2_10policy_hubIdyN4cuda3std3__44plusIdEEE10Policy1000EN6thrust24THRUST_300001_SM_1000_NS10device_ptrIfEEyS9_dNS7_10__identityEEEvT0_PT3_T1_NS0_13GridEvenShareISK_EET2_T4_E12temp_storage+96];
	add.f64 	%fd313, %fd311, %fd312;
	ld.shared.f64 	%fd314, [_ZZN3cub18CUB_300001_SM_10006detail6reduce18DeviceReduceKernelINS2_10policy_hubIdyN4cuda3std3__44plusIdEEE10Policy1000EN6thrust24THRUST_300001_SM_1000_NS10device_ptrIfEEyS9_dNS7_10__identityEEEvT0_PT3_T1_NS0_13GridEvenShareISK_EET2_T4_E12temp_storage+104];
	add.f64 	%fd315, %fd313, %fd314;
	ld.shared.f64 	%fd316, [_ZZN3cub18CUB_300001_SM_10006detail6reduce18DeviceReduceKernelINS2_10policy_hubIdyN4cuda3std3__44plusIdEEE10Policy1000EN6thrust24THRUST_300001_SM_1000_NS10device_ptrIfEEyS9_dNS7_10__identityEEEvT0_PT3_T1_NS0_13GridEvenShareISK_EET2_T4_E12temp_storage+112];
	add.f64 	%fd317, %fd315, %fd316;
	ld.shared.f64 	%fd318, [_ZZN3cub18CUB_300001_SM_10006detail6reduce18DeviceReduceKernelINS2_10policy_hubIdyN4cuda3std3__44plusIdEEE10Policy1000EN6thrust24THRUST_300001_SM_1000_NS10device_ptrIfEEyS9_dNS7_10__identityEEEvT0_PT3_T1_NS0_13GridEvenShareISK_EET2_T4_E12temp_storage+120];
	add.f64 	%fd319, %fd317, %fd318;
	ld.shared.f64 	%fd320, [_ZZN3cub18CUB_300001_SM_10006detail6reduce18DeviceReduceKernelINS2_10policy_hubIdyN4cuda3std3__44plusIdEEE10Policy1000EN6thrust24THRUST_300001_SM_1000_NS10device_ptrIfEEyS9_dNS7_10__identityEEEvT0_PT3_T1_NS0_13GridEvenShareISK_EET2_T4_E12temp_storage+128];
	add.f64 	%fd321, %fd319, %fd320;
	ld.shared.f64 	%fd322, [_ZZN3cub18CUB_300001_SM_10006detail6reduce18DeviceReduceKernelINS2_10policy_hubIdyN4cuda3std3__44plusIdEEE10Policy1000EN6thrust24THRUST_300001_SM_1000_NS10device_ptrIfEEyS9_dNS7_10__identityEEEvT0_PT3_T1_NS0_13GridEvenShareISK_EET2_T4_E12temp_storage+136];
	add.f64 	%fd343, %fd321, %fd322;
	bra.uni 	$L__BB10_46;
$L__BB10_21:
	// begin inline asm
	mov.u32 %r145, %laneid;
	// end inline asm
	and.b32  	%r196, %r5, 992;
	add.s32 	%r197, %r196, 32;
	setp.gt.s32 	%p34, %r197, %r4;
	not.b32 	%r198, %r196;
	add.s32 	%r199, %r4, %r198;
	selp.b32 	%r194, %r199, 31, %p34;
	mov.b64 	%rd77, %fd332;
	mov.b64 	{%r147, %r152}, %rd77;
	mov.b32 	%r153, 1;
	mov.b32 	%r195, -1;
	// begin inline asm
	shfl.sync.down.b32 %r146, %r147, %r153, %r194, %r195;
	// end inline asm
	// begin inline asm
	shfl.sync.down.b32 %r151, %r152, %r153, %r194, %r195;
	// end inline asm
	mov.b64 	%rd78, {%r146, %r151};
	mov.b64 	%fd223, %rd78;
	setp.lt.s32 	%p35, %r145, %r194;
	add.f64 	%fd224, %fd332, %fd223;
	selp.f64 	%fd225, %fd224, %fd332, %p35;
	mov.b64 	%rd79, %fd225;
	mov.b64 	{%r157, %r162}, %rd79;
	mov.b32 	%r163, 2;
	// begin inline asm
	shfl.sync.down.b32 %r156, %r157, %r163, %r194, %r195;
	// end inline asm
	// begin inline asm
	shfl.sync.down.b32 %r161, %r162, %r163, %r194, %r195;
	// end inline asm
	mov.b64 	%rd80, {%r156, %r161};
	mov.b64 	%fd226, %rd80;
	add.s32 	%r200, %r145, 2;
	setp.gt.s32 	%p36, %r200, %r194;
	add.f64 	%fd227, %fd225, %fd226;
	selp.f64 	%fd228, %fd225, %fd227, %p36;
	mov.b64 	%rd81, %fd228;
	mov.b64 	{%r167, %r172}, %rd81;
	mov.b32 	%r173, 4;
	// begin inline asm
	shfl.sync.down.b32 %r166, %r167, %r173, %r194, %r195;
	// end inline asm
	// begin inline asm
	shfl.sync.down.b32 %r171, %r172, %r173, %r194, %r195;
	// end inline asm
	mov.b64 	%rd82, {%r166, %r171};
	mov.b64 	%fd229, %rd82;
	add.s32 	%r201, %r145, 4;
	setp.gt.s32 	%p37, %r201, %r194;
	add.f64 	%fd230, %fd228, %fd229;
	selp.f64 	%fd231, %fd228, %fd230, %p37;
	mov.b64 	%rd83, %fd231;
	mov.b64 	{%r177, %r182}, %rd83;
	mov.b32 	%r183, 8;
	// begin inline asm
	shfl.sync.down.b32 %r176, %r177, %r183, %r194, %r195;
	// end inline asm
	// begin inline asm
	shfl.sync.down.b32 %r181, %r182, %r183, %r194, %r195;
	// end inline asm
	mov.b64 	%rd84, {%r176, %r181};
	mov.b64 	%fd232, %rd84;
	add.s32 	%r202, %r145, 8;
	setp.gt.s32 	%p38, %r202, %r194;
	add.f64 	%fd233, %fd231, %fd232;
	selp.f64 	%fd234, %fd231, %fd233, %p38;
	mov.b64 	%rd85, %fd234;
	mov.b64 	{%r187, %r192}, %rd85;
	mov.b32 	%r193, 16;
	// begin inline asm
	shfl.sync.down.b32 %r186, %r187, %r193, %r194, %r195;
	// end inline asm
	// begin inline asm
	shfl.sync.down.b32 %r191, %r192, %r193, %r194, %r195;
	// end inline asm
	mov.b64 	%rd86, {%r186, %r191};
	mov.b64 	%fd235, %rd86;
	add.s32 	%r203, %r145, 16;
	setp.gt.s32 	%p39, %r203, %r194;
	add.f64 	%fd236, %fd234, %fd235;
	selp.f64 	%fd343, %fd234, %fd236, %p39;
	setp.ne.s32 	%p40, %r145, 0;
	@%p40 bra 	$L__BB10_23;
	shr.u32 	%r204, %r5, 2;
	and.b32  	%r205, %r204, 248;
	mov.u32 	%r206, _ZZN3cub18CUB_300001_SM_10006detail6reduce18DeviceReduceKernelINS2_10policy_hubIdyN4cuda3std3__44plusIdEEE10Policy1000EN6thrust24THRUST_300001_SM_1000_NS10device_ptrIfEEyS9_dNS7_10__identityEEEvT0_PT3_T1_NS0_13GridEvenShareISK_EET2_T4_E12temp_storage;
	add.s32 	%r207, %r206, %r205;
	st.shared.f64 	[%r207+16], %fd343;
$L__BB10_23:
	bar.sync 	0;
	setp.ne.s32 	%p41, %r5, 0;
	@%p41 bra 	$L__BB10_46;
	setp.gt.s32 	%p42, %r4, 32;
	ld.shared.f64 	%fd237, [_ZZN3cub18CUB_300001_SM_10006detail6reduce18DeviceReduceKernelINS2_10policy_hubIdyN4cuda3std3__44plusIdEEE10Policy1000EN6thrust24THRUST_300001_SM_1000_NS10device_ptrIfEEyS9_dNS7_10__identityEEEvT0_PT3_T1_NS0_13GridEvenShareISK_EET2_T4_E12temp_storage+24];
	add.f64 	%fd238, %fd343, %fd237;
	selp.f64 	%fd239, %fd238, %fd343, %p42;
	setp.gt.s32 	%p43, %r4, 64;
	ld.shared.f64 	%fd240, [_ZZN3cub18CUB_300001_SM_10006detail6reduce18DeviceReduceKernelINS2_10policy_hubIdyN4cuda3std3__44plusIdEEE10Policy1000EN6thrust24THRUST_300001_SM_1000_NS10device_ptrIfEEyS9_dNS7_10__identityEEEvT0_PT3_T1_NS0_13GridEvenShareISK_EET2_T4_E12temp_storage+32];
	add.f64 	%fd241, %fd240, %fd239;
	selp.f64 	%fd242, %fd241, %fd239, %p43;
	setp.gt.s32 	%p44, %r4, 96;
	ld.shared.f64 	%fd243, [_ZZN3cub18CUB_300001_SM_10006detail6reduce18DeviceReduceKernelINS2_10policy_hubIdyN4cuda3std3__44plusIdEEE10Policy1000EN6thrust24THRUST_300001_SM_1000_NS10device_ptrIfEEyS9_dNS7_10__identityEEEvT0_PT3_T1_NS0_13GridEvenShareISK_EET2_T4_E12temp_storage+40];
	add.f64 	%fd244, %fd243, %fd242;
	selp.f64 	%fd245, %fd244, %fd242, %p44;
	setp.gt.s32 	%p45, %r4, 128;
	ld.shared.f64 	%fd246, [_ZZN3cub18CUB_300001_SM_10006detail6reduce18DeviceReduceKernelINS2_10policy_hubIdyN4cuda3std3__44plusIdEEE10Policy1000EN6thrust24THRUST_300001_SM_1000_NS10device_ptrIfEEyS9_dNS7_10__identityEEEvT0_PT3_T1_NS0_13GridEvenShareISK_EET2_T4_E12temp_storage+48];
	add.f64 	%fd247, %fd246, %fd245;
	selp.f64 	%fd248, %fd247, %fd245, %p45;
	setp.gt.s32 	%p46, %r4, 160;
	ld.shared.f64 	%fd249, [_ZZN3cub18CUB_300001_SM_10006detail6reduce18DeviceReduceKernelINS2_10policy_hubIdyN4cuda3std3__44plusIdEEE10Policy1000EN6thrust24THRUST_300001_SM_1000_NS10device_ptrIfEEyS9_dNS7_10__identityEEEvT0_PT3_T1_NS0_13GridEvenShareISK_EET2_T4_E12temp_storage+56];
	add.f64 	%fd250, %fd249, %fd248;
	selp.f64 	%fd251, %fd250, %fd248, %p46;
	setp.gt.s32 	%p47, %r4, 192;
	ld.shared.f64 	%fd252, [_ZZN3cub18CUB_300001_SM_10006detail6reduce18DeviceReduceKernelINS2_10policy_hubIdyN4cuda3std3__44plusIdEEE10Policy1000EN6thrust24THRUST_300001_SM_1000_NS10device_ptrIfEEyS9_dNS7_10__identityEEEvT0_PT3_T1_NS0_13GridEvenShareISK_EET2_T4_E12temp_storage+64];
	add.f64 	%fd253, %fd252, %fd251;
	selp.f64 	%fd254, %fd253, %fd251, %p47;
	setp.gt.s32 	%p48, %r4, 224;
	ld.shared.f64 	%fd255, [_ZZN3cub18CUB_300001_SM_10006detail6reduce18DeviceReduceKernelINS2_10policy_hubIdyN4cuda3std3__44plusIdEEE10Policy1000EN6thrust24THRUST_300001_SM_1000_NS10device_ptrIfEEyS9_dNS7_10__identityEEEvT0_PT3_T1_NS0_13GridEvenShareISK_EET2_T4_E12temp_storage+72];
	add.f64 	%fd256, %fd255, %fd254;
	selp.f64 	%fd257, %fd256, %fd254, %p48;
	setp.gt.s32 	%p49, %r4, 256;
	ld.shared.f64 	%fd258, [_ZZN3cub18CUB_300001_SM_10006detail6reduce18DeviceReduceKernelINS2_10policy_hubIdyN4cuda3std3__44plusIdEEE10Policy1000EN6thrust24THRUST_300001_SM_1000_NS10device_ptrIfEEyS9_dNS7_10__identityEEEvT0_PT3_T1_NS0_13GridEvenShareISK_EET2_T4_E12temp_storage+80];
	add.f64 	%fd259, %fd258, %fd257;
	selp.f64 	%fd260, %fd259, %fd257, %p49;
	setp.gt.s32 	%p50, %r4, 288;
	ld.shared.f64 	%fd261, [_ZZN3cub18CUB_300001_SM_10006detail6reduce18DeviceReduceKernelINS2_10policy_hubIdyN4cuda3std3__44plusIdEEE10Policy1000EN6thrust24THRUST_300001_SM_1000_NS10device_ptrIfEEyS9_dNS7_10__identityEEEvT0_PT3_T1_NS0_13GridEvenShareISK_EET2_T4_E12temp_storage+88];
	add.f64 	%fd262, %fd261, %fd260;
	selp.f64 	%fd263, %fd262, %fd260, %p50;
	setp.gt.s32 	%p51, %r4, 320;
	ld.shared.f64 	%fd264, [_ZZN3cub18CUB_300001_SM_10006detail6reduce18DeviceReduceKernelINS2_10policy_hubIdyN4cuda3std3__44plusIdEEE10Policy1000EN6thrust24THRUST_300001_SM_1000_NS10device_ptrIfEEyS9_dNS7_10__identityEEEvT0_PT3_T1_NS0_13GridEvenShareISK_EET2_T4_E12temp_storage+96];
	add.f64 	%fd265, %fd264, %fd263;
	selp.f64 	%fd266, %fd265, %fd263, %p51;
	setp.gt.s32 	%p52, %r4, 352;
	ld.shared.f64 	%fd267, [_ZZN3cub18CUB_300001_SM_10006detail6reduce18DeviceReduceKernelINS2_10policy_hubIdyN4cuda3std3__44plusIdEEE10Policy1000EN6thrust24THRUST_300001_SM_1000_NS10device_ptrIfEEyS9_dNS7_10__identityEEEvT0_PT3_T1_NS0_13GridEvenShareISK_EET2_T4_E12temp_storage+104];
	add.f64 	%fd268, %fd267, %fd266;
	selp.f64 	%fd269, %fd268, %fd266, %p52;
	setp.gt.s32 	%p53, %r4, 384;
	ld.shared.f64 	%fd270, [_ZZN3cub18CUB_300001_SM_10006detail6reduce18DeviceReduceKernelINS2_10policy_hubIdyN4cuda3std3__44plusIdEEE10Policy1000EN6thrust24THRUST_300001_SM_1000_NS10device_ptrIfEEyS9_dNS7_10__identityEEEvT0_PT3_T1_NS0_13GridEvenShareISK_EET2_T4_E12temp_storage+112];
	add.f64 	%fd271, %fd270, %fd269;
	selp.f64 	%fd272, %fd271, %fd269, %p53;
	setp.gt.s32 	%p54, %r4, 416;
	ld.shared.f64 	%fd273, [_ZZN3cub18CUB_300001_SM_10006detail6reduce18DeviceReduceKernelINS2_10policy_hubIdyN4cuda3std3__44plusIdEEE10Policy1000EN6thrust24THRUST_300001_SM_1000_NS10device_ptrIfEEyS9_dNS7_10__identityEEEvT0_PT3_T1_NS0_13GridEvenShareISK_EET2_T4_E12temp_storage+120];
	add.f64 	%fd274, %fd273, %fd272;
	selp.f64 	%fd275, %fd274, %fd272, %p54;
	setp.gt.s32 	%p55, %r4, 448;
	ld.shared.f64 	%fd276, [_ZZN3cub18CUB_300001_SM_10006detail6reduce18DeviceReduceKernelINS2_10policy_hubIdyN4cuda3std3__44plusIdEEE10Policy1000EN6thrust24THRUST_300001_SM_1000_NS10device_ptrIfEEyS9_dNS7_10__identityEEEvT0_PT3_T1_NS0_13GridEvenShareISK_EET2_T4_E12temp_storage+128];
	add.f64 	%fd277, %fd276, %fd275;
	selp.f64 	%fd278, %fd277, %fd275, %p55;
	setp.gt.s32 	%p56, %r4, 480;
	ld.shared.f64 	%fd279, [_ZZN3cub18CUB_300001_SM_10006detail6reduce18DeviceReduceKernelINS2_10policy_hubIdyN4cuda3std3__44plusIdEEE10Policy1000EN6thrust24THRUST_300001_SM_1000_NS10device_ptrIfEEyS9_dNS7_10__identityEEEvT0_PT3_T1_NS0_13GridEvenShareISK_EET2_T4_E12temp_storage+136];
	add.f64 	%fd280, %fd279, %fd278;
	selp.f64 	%fd343, %fd280, %fd278, %p56;
	bra.uni 	$L__BB10_46;
$L__BB10_25:
	cvt.u32.u64 	%r52, %rd4;
	mov.u32 	%r27, %tid.x;
	add.s32 	%r53, %r52, %r27;
	mul.wide.u32 	%rd27, %r53, 4;
	add.s64 	%rd28, %rd2, %rd27;
	ld.global.f32 	%f1, [%rd28];
	cvt.f64.f32 	%fd41, %f1;
	ld.global.f32 	%f2, [%rd28+2048];
	cvt.f64.f32 	%fd42, %f2;
	ld.global.f32 	%f3, [%rd28+4096];
	cvt.f64.f32 	%fd43, %f3;
	ld.global.f32 	%f4, [%rd28+6144];
	cvt.f64.f32 	%fd44, %f4;
	ld.global.f32 	%f5, [%rd28+8192];
	cvt.f64.f32 	%fd45, %f5;
	ld.global.f32 	%f6, [%rd28+10240];
	cvt.f64.f32 	%fd46, %f6;
	ld.global.f32 	%f7, [%rd28+12288];
	cvt.f64.f32 	%fd47, %f7;
	add.f64 	%fd48, %fd41, %fd42;
	add.f64 	%fd49, %fd48, %fd43;
	add.f64 	%fd50, %fd49, %fd44;
	add.f64 	%fd51, %fd50, %fd45;
	add.f64 	%fd52, %fd51, %fd46;
	add.f64 	%fd342, %fd52, %fd47;
	setp.lt.u64 	%p2, %rd5, %rd3;
	@%p2 bra 	$L__BB10_42;
	cvt.u32.u64 	%r55, %rd3;
	cvt.u64.u32 	%rd10, %r27;
	add.s64 	%rd103, %rd4, %rd3;
	cvt.u32.u64 	%r28, %rd1;
	not.b32 	%r57, %r27;
	add.s32 	%r58, %r57, %r28;
	sub.s32 	%r59, %r58, %r55;
	sub.s32 	%r272, %r59, %r52;
	add.s64 	%rd29, %rd103, %rd10;
	shl.b64 	%rd30, %rd29, 2;
	add.s64 	%rd31, %rd30, %rd2;
	add.s64 	%rd102, %rd31, 16384;
	mov.b32 	%r273, 0;
	mov.u64 	%rd104, %rd4;
$L__BB10_27:
	cvt.s64.s32 	%rd16, %r50;
	add.s64 	%rd104, %rd104, %rd16;
	add.s64 	%rd32, %rd1, -3584;
	setp.gt.u64 	%p3, %rd104, %rd32;
	@%p3 bra 	$L__BB10_29;
	mul.lo.s32 	%r61, %r1, 3584;
	cvt.s64.s32 	%rd33, %r61;
	add.s64 	%rd34, %rd104, %rd10;
	shl.b64 	%rd35, %rd34, 2;
	add.s64 	%rd36, %rd2, %rd35;
	ld.global.f32 	%f8, [%rd36];
	cvt.f64.f32 	%fd53, %f8;
	ld.global.f32 	%f9, [%rd36+2048];
	cvt.f64.f32 	%fd54, %f9;
	ld.global.f32 	%f10, [%rd36+4096];
	cvt.f64.f32 	%fd55, %f10;
	ld.global.f32 	%f11, [%rd36+6144];
	cvt.f64.f32 	%fd56, %f11;
	ld.global.f32 	%f12, [%rd36+8192];
	cvt.f64.f32 	%fd57, %f12;
	ld.global.f32 	%f13, [%rd36+10240];
	cvt.f64.f32 	%fd58, %f13;
	ld.global.f32 	%f14, [%rd36+12288];
	cvt.f64.f32 	%fd59, %f14;
	add.f64 	%fd60, %fd342, %fd53;
	add.f64 	%fd61, %fd60, %fd54;
	add.f64 	%fd62, %fd61, %fd55;
	add.f64 	%fd63, %fd62, %fd56;
	add.f64 	%fd64, %fd63, %fd57;
	add.f64 	%fd65, %fd64, %fd58;
	add.f64 	%fd342, %fd65, %fd59;
	sub.s64 	%rd37, %rd1, %rd104;
	setp.lt.u64 	%p4, %rd37, %rd33;
	add.s32 	%r273, %r273, 1;
	add.s64 	%rd103, %rd103, %rd33;
	sub.s32 	%r272, %r272, %r61;
	mul.wide.s32 	%rd38, %r61, 4;
	add.s64 	%rd102, %rd102, %rd38;
	@%p4 bra 	$L__BB10_42;
	bra.uni 	$L__BB10_27;
$L__BB10_29:
	setp.le.u64 	%p5, %rd1, %rd104;
	cvt.u32.u64 	%r62, %rd104;
	cvt.u32.u64 	%r63, %rd1;
	sub.s32 	%r64, %r63, %r62;
	setp.ge.s32 	%p6, %r27, %r64;
	or.pred  	%p7, %p5, %p6;
	@%p7 bra 	$L__BB10_42;
	cvt.u32.u64 	%r66, %rd16;
	cvt.u32.u64 	%r67, %rd4;
	not.b32 	%r68, %r27;
	add.s32 	%r69, %r68, %r28;
	add.s32 	%r70, %r66, %r67;
	sub.s32 	%r71, %r69, %r70;
	mul.lo.s32 	%r72, %r1, %r273;
	mad.lo.s32 	%r73, %r72, -3584, %r71;
	shr.u32 	%r74, %r73, 9;
	add.s32 	%r34, %r74, 1;
	and.b32  	%r35, %r34, 15;
	setp.lt.u32 	%p8, %r73, 7680;
	mov.u32 	%r276, %r27;
	@%p8 bra 	$L__BB10_33;
	shr.u32 	%r75, %r272, 9;
	add.s32 	%r76, %r75, 1;
	and.b32  	%r77, %r76, 16777200;
	neg.s32 	%r274, %r77;
	mov.u32 	%r276, %r27;
$L__BB10_32:
	.pragma "nounroll";
	ld.global.f32 	%f15, [%rd102+-16384];
	cvt.f64.f32 	%fd67, %f15;
	add.f64 	%fd68, %fd342, %fd67;
	ld.global.f32 	%f16, [%rd102+-14336];
	cvt.f64.f32 	%fd69, %f16;
	add.f64 	%fd70, %fd68, %fd69;
	ld.global.f32 	%f17, [%rd102+-12288];
	cvt.f64.f32 	%fd71, %f17;
	add.f64 	%fd72, %fd70, %fd71;
	ld.global.f32 	%f18, [%rd102+-10240];
	cvt.f64.f32 	%fd73, %f18;
	add.f64 	%fd74, %fd72, %fd73;
	ld.global.f32 	%f19, [%rd102+-8192];
	cvt.f64.f32 	%fd75, %f19;
	add.f64 	%fd76, %fd74, %fd75;
	ld.global.f32 	%f20, [%rd102+-6144];
	cvt.f64.f32 	%fd77, %f20;
	add.f64 	%fd78, %fd76, %fd77;
	ld.global.f32 	%f21, [%rd102+-4096];
	cvt.f64.f32 	%fd79, %f21;
	add.f64 	%fd80, %fd78, %fd79;
	ld.global.f32 	%f22, [%rd102+-2048];
	cvt.f64.f32 	%fd81, %f22;
	add.f64 	%fd82, %fd80, %fd81;
	ld.global.f32 	%f23, [%rd102];
	cvt.f64.f32 	%fd83, %f23;
	add.f64 	%fd84, %fd82, %fd83;
	ld.global.f32 	%f24, [%rd102+2048];
	cvt.f64.f32 	%fd85, %f24;
	add.f64 	%fd86, %fd84, %fd85;
	ld.global.f32 	%f25, [%rd102+4096];
	cvt.f64.f32 	%fd87, %f25;
	add.f64 	%fd88, %fd86, %fd87;
	ld.global.f32 	%f26, [%rd102+6144];
	cvt.f64.f32 	%fd89, %f26;
	add.f64 	%fd90, %fd88, %fd89;
	ld.global.f32 	%f27, [%rd102+8192];
	cvt.f64.f32 	%fd91, %f27;
	add.f64 	%fd92, %fd90, %fd91;
	ld.global.f32 	%f28, [%rd102+10240];
	cvt.f64.f32 	%fd93, %f28;
	add.f64 	%fd94, %fd92, %fd93;
	ld.global.f32 	%f29, [%rd102+12288];
	cvt.f64.f32 	%fd95, %f29;
	add.f64 	%fd96, %fd94, %fd95;
	ld.global.f32 	%f30, [%rd102+14336];
	cvt.f64.f32 	%fd97, %f30;
	add.f64 	%fd342, %fd96, %fd97;
	add.s32 	%r276, %r276, 8192;
	add.s32 	%r274, %r274, 16;
	add.s64 	%rd102, %rd102, 32768;
	setp.ne.s32 	%p9, %r274, 0;
	@%p9 bra 	$L__BB10_32;
$L__BB10_33:
	setp.eq.s32 	%p10, %r35, 0;
	@%p10 bra 	$L__BB10_42;
	and.b32  	%r42, %r34, 7;
	setp.lt.u32 	%p11, %r35, 8;
	@%p11 bra 	$L__BB10_36;
	cvt.u64.u32 	%rd39, %r276;
	add.s64 	%rd40, %rd104, %rd39;
	shl.b64 	%rd41, %rd40, 2;
	add.s64 	%rd42, %rd2, %rd41;
	ld.global.f32 	%f31, [%rd42];
	cvt.f64.f32 	%fd99, %f31;
	add.f64 	%fd100, %fd342, %fd99;
	ld.global.f32 	%f32, [%rd42+2048];
	cvt.f64.f32 	%fd101, %f32;
	add.f64 	%fd102, %fd100, %fd101;
	ld.global.f32 	%f33, [%rd42+4096];
	cvt.f64.f32 	%fd103, %f33;
	add.f64 	%fd104, %fd102, %fd103;
	ld.global.f32 	%f34, [%rd42+6144];
	cvt.f64.f32 	%fd105, %f34;
	add.f64 	%fd106, %fd104, %fd105;
	ld.global.f32 	%f35, [%rd42+8192];
	cvt.f64.f32 	%fd107, %f35;
	add.f64 	%fd108, %fd106, %fd107;
	ld.global.f32 	%f36, [%rd42+10240];
	cvt.f64.f32 	%fd109, %f36;
	add.f64 	%fd110, %fd108, %fd109;
	ld.global.f32 	%f37, [%rd42+12288];
	cvt.f64.f32 	%fd111, %f37;
	add.f64 	%fd112, %fd110, %fd111;
	ld.global.f32 	%f38, [%rd42+14336];
	cvt.f64.f32 	%fd113, %f38;
	add.f64 	%fd342, %fd112, %fd113;
	add.s32 	%r276, %r276, 4096;
$L__BB10_36:
	setp.eq.s32 	%p12, %r42, 0;
	@%p12 bra 	$L__BB10_42;
	setp.lt.u32 	%p13, %r42, 4;
	@%p13 bra 	$L__BB10_39;
	cvt.u64.u32 	%rd43, %r276;
	add.s64 	%rd44, %rd104, %rd43;
	shl.b64 	%rd45, %rd44, 2;
	add.s64 	%rd46, %rd2, %rd45;
	ld.global.f32 	%f39, [%rd46];
	cvt.f64.f32 	%fd115, %f39;
	add.f64 	%fd116, %fd342, %fd115;
	ld.global.f32 	%f40, [%rd46+2048];
	cvt.f64.f32 	%fd117, %f40;
	add.f64 	%fd118, %fd116, %fd117;
	ld.global.f32 	%f41, [%rd46+4096];
	cvt.f64.f32 	%fd119, %f41;
	add.f64 	%fd120, %fd118, %fd119;
	ld.global.f32 	%f42, [%rd46+6144];
	cvt.f64.f32 	%fd121, %f42;
	add.f64 	%fd342, %fd120, %fd121;
	add.s32 	%r276, %r276, 2048;
$L__BB10_39:
	and.b32  	%r78, %r34, 3;
	setp.eq.s32 	%p14, %r78, 0;
	@%p14 bra 	$L__BB10_42;
	cvt.u64.u32 	%rd47, %r276;
	add.s64 	%rd48, %rd47, %rd103;
	shl.b64 	%rd49, %rd48, 2;
	add.s64 	%rd106, %rd2, %rd49;
	cvt.u16.u32 	%rs1, %r272;
	shr.u16 	%rs2, %rs1, 9;
	add.s16 	%rs3, %rs2, 1;
	cvt.u32.u16 	%r79, %rs3;
	and.b32  	%r80, %r79, 3;
	neg.s32 	%r279, %r80;
$L__BB10_41:
	.pragma "nounroll";
	ld.global.f32 	%f43, [%rd106];
	cvt.f64.f32 	%fd122, %f43;
	add.f64 	%fd342, %fd342, %fd122;
	add.s64 	%rd106, %rd106, 2048;
	add.s32 	%r279, %r279, 1;
	setp.ne.s32 	%p15, %r279, 0;
	@%p15 bra 	$L__BB10_41;
$L__BB10_42:
	// begin inline asm
	mov.u32 %r81, %laneid;
	// end inline asm
	mov.b64 	%rd50, %fd342;
	mov.b64 	{%r83, %r88}, %rd50;
	mov.b32 	%r89, 1;
	mov.b32 	%r130, 31;
	mov.b32 	%r131, -1;
	// begin inline asm
	shfl.sync.down.b32 %r82, %r83, %r89, %r130, %r131;
	// end inline asm
	// begin inline asm
	shfl.sync.down.b32 %r87, %r88, %r89, %r130, %r131;
	// end inline asm
	mov.b64 	%rd51, {%r82, %r87};
	mov.b64 	%fd123, %rd51;
	setp.gt.s32 	%p16, %r81, 30;
	add.f64 	%fd124, %fd342, %fd123;
	selp.f64 	%fd125, %fd342, %fd124, %p16;
	mov.b64 	%rd52, %fd125;
	mov.b64 	{%r93, %r98}, %rd52;
	mov.b32 	%r99, 2;
	// begin inline asm
	shfl.sync.down.b32 %r92, %r93, %r99, %r130, %r131;
	// end inline asm
	// begin inline asm
	shfl.sync.down.b32 %r97, %r98, %r99, %r130, %r131;
	// end inline asm
	mov.b64 	%rd53, {%r92, %r97};
	mov.b64 	%fd126, %rd53;
	setp.gt.s32 	%p17, %r81, 29;
	add.f64 	%fd127, %fd125, %fd126;
	selp.f64 	%fd128, %fd125, %fd127, %p17;
	mov.b64 	%rd54, %fd128;
	mov.b64 	{%r103, %r108}, %rd54;
	mov.b32 	%r109, 4;
	// begin inline asm
	shfl.sync.down.b32 %r102, %r103, %r109, %r130, %r131;
	// end inline asm
	// begin inline asm
	shfl.sync.down.b32 %r107, %r108, %r109, %r130, %r131;
	// end inline asm
	mov.b64 	%rd55, {%r102, %r107};
	mov.b64 	%fd129, %rd55;
	setp.gt.s32 	%p18, %r81, 27;
	add.f64 	%fd130, %fd128, %fd129;
	selp.f64 	%fd131, %fd128, %fd130, %p18;
	mov.b64 	%rd56, %fd131;
	mov.b64 	{%r113, %r118}, %rd56;
	mov.b32 	%r119, 8;
	// begin inline asm
	shfl.sync.down.b32 %r112, %r113, %r119, %r130, %r131;
	// end inline asm
	// begin inline asm
	shfl.sync.down.b32 %r117, %r118, %r119, %r130, %r131;
	// end inline asm
	mov.b64 	%rd57, {%r112, %r117};
	mov.b64 	%fd132, %rd57;
	setp.gt.s32 	%p19, %r81, 23;
	add.f64 	%fd133, %fd131, %fd132;
	selp.f64 	%fd134, %fd131, %fd133, %p19;
	mov.b64 	%rd58, %fd134;
	mov.b64 	{%r123, %r128}, %rd58;
	mov.b32 	%r129, 16;
	// begin inline asm
	shfl.sync.down.b32 %r122, %r123, %r129, %r130, %r131;
	// end inline asm
	// begin inline asm
	shfl.sync.down.b32 %r127, %r128, %r129, %r130, %r131;
	// end inline asm
	mov.b64 	%rd59, {%r122, %r127};
	mov.b64 	%fd135, %rd59;
	setp.gt.s32 	%p20, %r81, 15;
	add.f64 	%fd37, %fd134, %fd135;
	selp.f64 	%fd343, %fd134, %fd37, %p20;
	setp.ne.s32 	%p21, %r81, 0;
	@%p21 bra 	$L__BB10_44;
	shr.u32 	%r132, %r27, 2;
	and.b32  	%r133, %r132, 248;
	mov.u32 	%r134, _ZZN3cub18CUB_300001_SM_10006detail6reduce18DeviceReduceKernelINS2_10policy_hubIdyN4cuda3std3__44plusIdEEE10Policy1000EN6thrust24THRUST_300001_SM_1000_NS10device_ptrIfEEyS9_dNS7_10__identityEEEvT0_PT3_T1_NS0_13GridEvenShareISK_EET2_T4_E12temp_storage;
	add.s32 	%r135, %r134, %r133;
	st.shared.f64 	[%r135+16], %fd37;
$L__BB10_44:
	bar.sync 	0;
	setp.ne.s32 	%p22, %r27, 0;
	@%p22 bra 	$L__BB10_46;
	ld.shared.f64 	%fd136, [_ZZN3cub18CUB_300001_SM_10006detail6reduce18DeviceReduceKernelINS2_10policy_hubIdyN4cuda3std3__44plusIdEEE10Policy1000EN6thrust24THRUST_300001_SM_1000_NS10device_ptrIfEEyS9_dNS7_10__identityEEEvT0_PT3_T1_NS0_13GridEvenShareISK_EET2_T4_E12temp_storage+24];
	add.f64 	%fd137, %fd343, %fd136;
	ld.shared.f64 	%fd138, [_ZZN3cub18CUB_300001_SM_10006detail6reduce18DeviceReduceKernelINS2_10policy_hubIdyN4cuda3std3__44plusIdEEE10Policy1000EN6thrust24THRUST_300001_SM_1000_NS10device_ptrIfEEyS9_dNS7_10__identityEEEvT0_PT3_T1_NS0_13GridEvenShareISK_EET2_T4_E12temp_storage+32];
	add.f64 	%fd139, %fd137, %fd138;
	ld.shared.f64 	%fd140, [_ZZN3cub18CUB_300001_SM_10006detail6reduce18DeviceReduceKernelINS2_10policy_hubIdyN4cuda3std3__44plusIdEEE10Policy1000EN6thrust24THRUST_300001_SM_1000_NS10device_ptrIfEEyS9_dNS7_10__identityEEEvT0_PT3_T1_NS0_13GridEvenShareISK_EET2_T4_E12temp_storage+40];
	add.f64 	%fd141, %fd139, %fd140;
	ld.shared.f64 	%fd142, [_ZZN3cub18CUB_300001_SM_10006detail6reduce18DeviceReduceKernelINS2_10policy_hubIdyN4cuda3std3__44plusIdEEE10Policy1000EN6thrust24THRUST_300001_SM_1000_NS10device_ptrIfEEyS9_dNS7_10__identityEEEvT0_PT3_T1_NS0_13GridEvenShareISK_EET2_T4_E12temp_storage+48];
	add.f64 	%fd143, %fd141, %fd142;
	ld.shared.f64 	%fd144, [_ZZN3cub18CUB_300001_SM_10006detail6reduce18DeviceReduceKernelINS2_10policy_hubIdyN4cuda3std3__44plusIdEEE10Policy1000EN6thrust24THRUST_300001_SM_1000_NS10device_ptrIfEEyS9_dNS7_10__identityEEEvT0_PT3_T1_NS0_13GridEvenShareISK_EET2_T4_E12temp_storage+56];
	add.f64 	%fd145, %fd143, %fd144;
	ld.shared.f64 	%fd146, [_ZZN3cub18CUB_300001_SM_10006detail6reduce18DeviceReduceKernelINS2_10policy_hubIdyN4cuda3std3__44plusIdEEE10Policy1000EN6thrust24THRUST_300001_SM_1000_NS10device_ptrIfEEyS9_dNS7_10__identityEEEvT0_PT3_T1_NS0_13GridEvenShareISK_EET2_T4_E12temp_storage+64];
	add.f64 	%fd147, %fd145, %fd146;
	ld.shared.f64 	%fd148, [_ZZN3cub18CUB_300001_SM_10006detail6reduce18DeviceReduceKernelINS2_10policy_hubIdyN4cuda3std3__44plusIdEEE10Policy1000EN6thrust24THRUST_300001_SM_1000_NS10device_ptrIfEEyS9_dNS7_10__identityEEEvT0_PT3_T1_NS0_13GridEvenShareISK_EET2_T4_E12temp_storage+72];
	add.f64 	%fd149, %fd147, %fd148;
	ld.shared.f64 	%fd150, [_ZZN3cub18CUB_300001_SM_10006detail6reduce18DeviceReduceKernelINS2_10policy_hubIdyN4cuda3std3__44plusIdEEE10Policy1000EN6thrust24THRUST_300001_SM_1000_NS10device_ptrIfEEyS9_dNS7_10__identityEEEvT0_PT3_T1_NS0_13GridEvenShareISK_EET2_T4_E12temp_storage+80];
	add.f64 	%fd151, %fd149, %fd150;
	ld.shared.f64 	%fd152, [_ZZN3cub18CUB_300001_SM_10006detail6reduce18DeviceReduceKernelINS2_10policy_hubIdyN4cuda3std3__44plusIdEEE10Policy1000EN6thrust24THRUST_300001_SM_1000_NS10device_ptrIfEEyS9_dNS7_10__identityEEEvT0_PT3_T1_NS0_13GridEvenShareISK_EET2_T4_E12temp_storage+88];
	add.f64 	%fd153, %fd151, %fd152;
	ld.shared.f64 	%fd154, [_ZZN3cub18CUB_300001_SM_10006detail6reduce18DeviceReduceKernelINS2_10policy_hubIdyN4cuda3std3__44plusIdEEE10Policy1000EN6thrust24THRUST_300001_SM_1000_NS10device_ptrIfEEyS9_dNS7_10__identityEEEvT0_PT3_T1_NS0_13GridEvenShareISK_EET2_T4_E12temp_storage+96];
	add.f64 	%fd155, %fd153, %fd154;
	ld.shared.f64 	%fd156, [_ZZN3cub18CUB_300001_SM_10006detail6reduce18DeviceReduceKernelINS2_10policy_hubIdyN4cuda3std3__44plusIdEEE10Policy1000EN6thrust24THRUST_300001_SM_1000_NS10device_ptrIfEEyS9_dNS7_10__identityEEEvT0_PT3_T1_NS0_13GridEvenShareISK_EET2_T4_E12temp_storage+104];
	add.f64 	%fd157, %fd155, %fd156;
	ld.shared.f64 	%fd158, [_ZZN3cub18CUB_300001_SM_10006detail6reduce18DeviceReduceKernelINS2_10policy_hubIdyN4cuda3std3__44plusIdEEE10Policy1000EN6thrust24THRUST_300001_SM_1000_NS10device_ptrIfEEyS9_dNS7_10__identityEEEvT0_PT3_T1_NS0_13GridEvenShareISK_EET2_T4_E12temp_storage+112];
	add.f64 	%fd159, %fd157, %fd158;
	ld.shared.f64 	%fd160, [_ZZN3cub18CUB_300001_SM_10006detail6reduce18DeviceReduceKernelINS2_10policy_hubIdyN4cuda3std3__44plusIdEEE10Policy1000EN6thrust24THRUST_300001_SM_1000_NS10device_ptrIfEEyS9_dNS7_10__identityEEEvT0_PT3_T1_NS0_13GridEvenShareISK_EET2_T4_E12temp_storage+120];
	add.f64 	%fd161, %fd159, %fd160;
	ld.shared.f64 	%fd162, [_ZZN3cub18CUB_300001_SM_10006detail6reduce18DeviceReduceKernelINS2_10policy_hubIdyN4cuda3std3__44plusIdEEE10Policy1000EN6thrust24THRUST_300001_SM_1000_NS10device_ptrIfEEyS9_dNS7_10__identityEEEvT0_PT3_T1_NS0_13GridEvenShareISK_EET2_T4_E12temp_storage+128];
	add.f64 	%fd163, %fd161, %fd162;
	ld.shared.f64 	%fd164, [_ZZN3cub18CUB_300001_SM_10006detail6reduce18DeviceReduceKernelINS2_10policy_hubIdyN4cuda3std3__44plusIdEEE10Policy1000EN6thrust24THRUST_300001_SM_1000_NS10device_ptrIfEEyS9_dNS7_10__identityEEEvT0_PT3_T1_NS0_13GridEvenShareISK_EET2_T4_E12temp_storage+136];
	add.f64 	%fd343, %fd163, %fd164;
$L__BB10_46:
	mov.u32 	%r263, %tid.x;
	setp.ne.s32 	%p64, %r263, 0;
	@%p64 bra 	$L__BB10_48;
	ld.param.u64 	%rd100, [_ZN3cub18CUB_300001_SM_10006detail6reduce18DeviceReduceKernelINS2_10policy_hubIdyN4cuda3std3__44plusIdEEE10Policy1000EN6thrust24THRUST_300001_SM_1000_NS10device_ptrIfEEyS9_dNS7_10__identityEEEvT0_PT3_T1_NS0_13GridEvenShareISK_EET2_T4__param_1];
	cvta.to.global.u64 	%rd97, %rd100;
	mul.wide.u32 	%rd98, %r2, 8;
	add.s64 	%rd99, %rd97, %rd98;
	st.global.f64 	[%rd99], %fd343;
$L__BB10_48:
	ret;

}
	// .globl	_ZN3cub18CUB_300001_SM_10006detail6reduce28DeviceReduceSingleTileKernelINS2_10policy_hubIdyN4cuda3std3__44plusIdEEE10Policy1000EPdSC_iS9_ddNS7_10__identityEEEvT0_T1_T2_T3_T4_T6_
.visible .entry _ZN3cub18CUB_300001_SM_10006detail6reduce28DeviceReduceSingleTileKernelINS2_10policy_hubIdyN4cuda3std3__44plusIdEEE10Policy1000EPdSC_iS9_ddNS7_10__identityEEEvT0_T1_T2_T3_T4_T6_(
	.param .u64 .ptr .align 1 _ZN3cub18CUB_300001_SM_10006detail6reduce28DeviceReduceSingleTileKernelINS2_10policy_hubIdyN4cuda3std3__44plusIdEEE10Policy1000EPdSC_iS9_ddNS7_10__identityEEEvT0_T1_T2_T3_T4_T6__param_0,
	.param .u64 .ptr .align 1 _ZN3cub18CUB_300001_SM_10006detail6reduce28DeviceReduceSingleTileKernelINS2_10policy_hubIdyN4cuda3std3__44plusIdEEE10Policy1000EPdSC_iS9_ddNS7_10__identityEEEvT0_T1_T2_T3_T4_T6__param_1,
	.param .u32 _ZN3cub18CUB_300001_SM_10006detail6reduce28DeviceReduceSingleTileKernelINS2_10policy_hubIdyN4cuda3std3__44plusIdEEE10Policy1000EPdSC_iS9_ddNS7_10__identityEEEvT0_T1_T2_T3_T4_T6__param_2,
	.param .align 1 .b8 _ZN3cub18CUB_300001_SM_10006detail6reduce28DeviceReduceSingleTileKernelINS2_10policy_hubIdyN4cuda3std3__44plusIdEEE10Policy1000EPdSC_iS9_ddNS7_10__identityEEEvT0_T1_T2_T3_T4_T6__param_3[1],
	.param .f64 _ZN3cub18CUB_300001_SM_10006detail6reduce28DeviceReduceSingleTileKernelINS2_10policy_hubIdyN4cuda3std3__44plusIdEEE10Policy1000EPdSC_iS9_ddNS7_10__identityEEEvT0_T1_T2_T3_T4_T6__param_4,
	.param .align 1 .b8 _ZN3cub18CUB_300001_SM_10006detail6reduce28DeviceReduceSingleTileKernelINS2_10policy_hubIdyN4cuda3std3__44plusIdEEE10Policy1000EPdSC_iS9_ddNS7_10__identityEEEvT0_T1_T2_T3_T4_T6__param_5[1]
)
.maxntid 512
.minnctapersm 1
{
	.reg .pred 	%p<58>;
	.reg .b32 	%r<238>;
	.reg .b64 	%rd<104>;
	.reg .b64 	%fd<232>;
	// demoted variable
	.shared .align 8 .b8 _ZZN3cub18CUB_300001_SM_10006detail6reduce28DeviceReduceSingleTileKernelINS2_10policy_hubIdyN4cuda3std3__44plusIdEEE10Policy1000EPdSC_iS9_ddNS7_10__identityEEEvT0_T1_T2_T3_T4_T6_E12temp_storage[152];
	ld.param.u64 	%rd8, [_ZN3cub18CUB_300001_SM_10006detail6reduce28DeviceReduceSingleTileKernelINS2_10policy_hubIdyN4cuda3std3__44plusIdEEE10Policy1000EPdSC_iS9_ddNS7_10__identityEEEvT0_T1_T2_T3_T4_T6__param_0];
	ld.param.u64 	%rd9, [_ZN3cub18CUB_300001_SM_10006detail6reduce28DeviceReduceSingleTileKernelINS2_10policy_hubIdyN4cuda3std3__44plusIdEEE10Policy1000EPdSC_iS9_ddNS7_10__identityEEEvT0_T1_T2_T3_T4_T6__param_1];
	ld.param.u32 	%r34, [_ZN3cub18CUB_300001_SM_10006detail6reduce28DeviceReduceSingleTileKernelINS2_10policy_hubIdyN4cuda3std3__44plusIdEEE10Policy1000EPdSC_iS9_ddNS7_10__identityEEEvT0_T1_T2_T3_T4_T6__param_2];
	ld.param.f64 	%fd30, [_ZN3cub18CUB_300001_SM_10006detail6reduce28DeviceReduceSingleTileKernelINS2_10policy_hubIdyN4cuda3std3__44plusIdEEE10Policy1000EPdSC_iS9_ddNS7_10__identityEEEvT0_T1_T2_T3_T4_T6__param_4];
	cvta.to.global.u64 	%rd1, %rd9;
	setp.ne.s32 	%p1, %r34, 0;
	@%p1 bra 	$L__BB11_3;
	mov.u32 	%r224, %tid.x;
	setp.ne.s32 	%p57, %r224, 0;
	@%p57 bra 	$L__BB11_39;
	st.global.f64 	[%rd1], %fd30;
	bra.uni 	$L__BB11_39;
$L__BB11_3:
	setp.gt.s32 	%p2, %r34, 3583;
	@%p2 bra 	$L__BB11_21;
	mov.u32 	%r1, %tid.x;
	setp.ge.s32 	%p19, %r1, %r34;
	mov.f64 	%fd223, 0d0000000000000000;
	mov.u32 	%r228, %r1;
	@%p19 bra 	$L__BB11_6;
	mul.wide.u32 	%rd69, %r1, 8;
	add.s64 	%rd68, %rd8, %rd69;
	// begin inline asm
	ld.global.nc.u64 %rd67, [%rd68];
	// end inline asm
	mov.b64 	%fd223, %rd67;
	add.s32 	%r228, %r1, 512;
$L__BB11_6:
	setp.ge.s32 	%p20, %r228, %r34;
	@%p20 bra 	$L__BB11_12;
	not.b32 	%r100, %r228;
	add.s32 	%r4, %r34, %r100;
	and.b32  	%r101, %r4, 1536;
	setp.eq.s32 	%p21, %r101, 1536;
	@%p21 bra 	$L__BB11_10;
	mul.wide.u32 	%rd70, %r228, 8;
	add.s64 	%rd102, %rd8, %rd70;
	shr.u32 	%r102, %r4, 9;
	add.s32 	%r103, %r102, 1;
	and.b32  	%r104, %r103, 3;
	neg.s32 	%r226, %r104;
$L__BB11_9:
	.pragma "nounroll";
	// begin inline asm
	ld.global.nc.u64 %rd71, [%rd102];
	// end inline asm
	mov.b64 	%fd109, %rd71;
	add.f64 	%fd223, %fd223, %fd109;
	add.s32 	%r228, %r228, 512;
	add.s64 	%rd102, %rd102, 4096;
	add.s32 	%r226, %r226, 1;
	setp.ne.s32 	%p22, %r226, 0;
	@%p22 bra 	$L__BB11_9;
$L__BB11_10:
	setp.lt.u32 	%p23, %r4, 1536;
	@%p23 bra 	$L__BB11_12;
$L__BB11_11:
	mul.wide.s32 	%rd81, %r228, 8;
	add.s64 	%rd74, %rd8, %rd81;
	// begin inline asm
	ld.global.nc.u64 %rd73, [%rd74];
	// end inline asm
	mov.b64 	%fd110, %rd73;
	add.f64 	%fd111, %fd223, %fd110;
	add.s64 	%rd76, %rd74, 4096;
	// begin inline asm
	ld.global.nc.u64 %rd75, [%rd76];
	// end inline asm
	mov.b64 	%fd112, %rd75;
	add.f64 	%fd113, %fd111, %fd112;
	add.s64 	%rd78, %rd74, 8192;
	// begin inline asm
	ld.global.nc.u64 %rd77, [%rd78];
	// end inline asm
	mov.b64 	%fd114, %rd77;
	add.f64 	%fd115, %fd113, %fd114;
	add.s64 	%rd80, %rd74, 12288;
	// begin inline asm
	ld.global.nc.u64 %rd79, [%rd80];
	// end inline asm
	mov.b64 	%fd116, %rd79;
	add.f64 	%fd223, %fd115, %fd116;
	add.s32 	%r228, %r228, 2048;
	setp.lt.s32 	%p24, %r228, %r34;
	@%p24 bra 	$L__BB11_11;
$L__BB11_12:
	setp.lt.s32 	%p25, %r34, 512;
	@%p25 bra 	$L__BB11_17;
	// begin inline asm
	mov.u32 %r168, %laneid;
	// end inline asm
	mov.b64 	%rd92, %fd223;
	mov.b64 	{%r170, %r175}, %rd92;
	mov.b32 	%r176, 1;
	mov.b32 	%r217, 31;
	mov.b32 	%r218, -1;
	// begin inline asm
	shfl.sync.down.b32 %r169, %r170, %r176, %r217, %r218;
	// end inline asm
	// begin inline asm
	shfl.sync.down.b32 %r174, %r175, %r176, %r217, %r218;
	// end inline asm
	mov.b64 	%rd93, {%r169, %r174};
	mov.b64 	%fd175, %rd93;
	setp.gt.s32 	%p49, %r168, 30;
	add.f64 	%fd176, %fd223, %fd175;
	selp.f64 	%fd177, %fd223, %fd176, %p49;
	mov.b64 	%rd94, %fd177;
	mov.b64 	{%r180, %r185}, %rd94;
	mov.b32 	%r186, 2;
	// begin inline asm
	shfl.sync.down.b32 %r179, %r180, %r186, %r217, %r218;
	// end inline asm
	// begin inline asm
	shfl.sync.down.b32 %r184, %r185, %r186, %r217, %r218;
	// end inline asm
	mov.b64 	%rd95, {%r179, %r184};
	mov.b64 	%fd178, %rd95;
	setp.gt.s32 	%p50, %r168, 29;
	add.f64 	%fd179, %fd177, %fd178;
	selp.f64 	%fd180, %fd177, %fd179, %p50;
	mov.b64 	%rd96, %fd180;
	mov.b64 	{%r190, %r195}, %rd96;
	mov.b32 	%r196, 4;
	// begin inline asm
	shfl.sync.down.b32 %r189, %r190, %r196, %r217, %r218;
	// end inline asm
	// begin inline asm
	shfl.sync.down.b32 %r194, %r195, %r196, %r217, %r218;
	// end inline asm
	mov.b64 	%rd97, {%r189, %r194};
	mov.b64 	%fd181, %rd97;
	setp.gt.s32 	%p51, %r168, 27;
	add.f64 	%fd182, %fd180, %fd181;
	selp.f64 	%fd183, %fd180, %fd182, %p51;
	mov.b64 	%rd98, %fd183;
	mov.b64 	{%r200, %r205}, %rd98;
	mov.b32 	%r206, 8;
	// begin inline asm
	shfl.sync.down.b32 %r199, %r200, %r206, %r217, %r218;
	// end inline asm
	// begin inline asm
	shfl.sync.down.b32 %r204, %r205, %r206, %r217, %r218;
	// end inline asm
	mov.b64 	%rd99, {%r199, %r204};
	mov.b64 	%fd184, %rd99;
	setp.gt.s32 	%p52, %r168, 23;
	add.f64 	%fd185, %fd183, %fd184;
	selp.f64 	%fd186, %fd183, %fd185, %p52;
	mov.b64 	%rd100, %fd186;
	mov.b64 	{%r210, %r215}, %rd100;
	mov.b32 	%r216, 16;
	// begin inline asm
	shfl.sync.down.b32 %r209, %r210, %r216, %r217, %r218;
	// end inline asm
	// begin inline asm
	shfl.sync.down.b32 %r214, %r215, %r216, %r217, %r218;
	// end inline asm
	mov.b64 	%rd101, {%r209, %r214};
	mov.b64 	%fd187, %rd101;
	setp.gt.s32 	%p53, %r168, 15;
	add.f64 	%fd10, %fd186, %fd187;
	selp.f64 	%fd231, %fd186, %fd10, %p53;
	setp.ne.s32 	%p54, %r168, 0;
	@%p54 bra 	$L__BB11_15;
	shr.u32 	%r219, %r1, 2;
	and.b32  	%r220, %r219, 248;
	mov.u32 	%r221, _ZZN3cub18CUB_300001_SM_10006detail6reduce28DeviceReduceSingleTileKernelINS2_10policy_hubIdyN4cuda3std3__44plusIdEEE10Policy1000EPdSC_iS9_ddNS7_10__identityEEEvT0_T1_T2_T3_T4_T6_E12temp_storage;
	add.s32 	%r222, %r221, %r220;
	st.shared.f64 	[%r222+16], %fd10;
$L__BB11_15:
	bar.sync 	0;
	setp.ne.s32 	%p55, %r1, 0;
	@%p55 bra 	$L__BB11_37;
	ld.shared.f64 	%fd188, [_ZZN3cub18CUB_300001_SM_10006detail6reduce28DeviceReduceSingleTileKernelINS2_10policy_hubIdyN4cuda3std3__44plusIdEEE10Policy1000EPdSC_iS9_ddNS7_10__identityEEEvT0_T1_T2_T3_T4_T6_E12temp_storage+24];
	add.f64 	%fd189, %fd231, %fd188;
	ld.shared.f64 	%fd190, [_ZZN3cub18CUB_300001_SM_10006detail6reduce28DeviceReduceSingleTileKernelINS2_10policy_hubIdyN4cuda3std3__44plusIdEEE10Policy1000EPdSC_iS9_ddNS7_10__identityEEEvT0_T1_T2_T3_T4_T6_E12temp_storage+32];
	add.f64 	%fd191, %fd189, %fd190;
	ld.shared.f64 	%fd192, [_ZZN3cub18CUB_300001_SM_10006detail6reduce28DeviceReduceSingleTileKernelINS2_10policy_hubIdyN4cuda3std3__44plusIdEEE10Policy1000EPdSC_iS9_ddNS7_10__identityEEEvT0_T1_T2_T3_T4_T6_E12temp_storage+40];
	add.f64 	%fd193, %fd191, %fd192;
	ld.shared.f64 	%fd194, [_ZZN3cub18CUB_300001_SM_10006detail6reduce28DeviceReduceSingleTileKernelINS2_10policy_hubIdyN4cuda3std3__44plusIdEEE10Policy1000EPdSC_iS9_ddNS7_10__identityEEEvT0_T1_T2_T3_T4_T6_E12temp_storage+48];
	add.f64 	%fd195, %fd193, %fd194;
	ld.shared.f64 	%fd196, [_ZZN3cub18CUB_300001_SM_10006detail6reduce28DeviceReduceSingleTileKernelINS2_10policy_hubIdyN4cuda3std3__44plusIdEEE10Policy1000EPdSC_iS9_ddNS7_10__identityEEEvT0_T1_T2_T3_T4_T6_E12temp_storage+56];
	add.f64 	%fd197, %fd195, %fd196;
	ld.shared.f64 	%fd198, [_ZZN3cub18CUB_300001_SM_10006detail6reduce28DeviceReduceSingleTileKernelINS2_10policy_hubIdyN4cuda3std3__44plusIdEEE10Policy1000EPdSC_iS9_ddNS7_10__identityEEEvT0_T1_T2_T3_T4_T6_E12temp_storage+64];
	add.f64 	%fd199, %fd197, %fd198;
	ld.shared.f64 	%fd200, [_ZZN3cub18CUB_300001_SM_10006detail6reduce28DeviceReduceSingleTileKernelINS2_10policy_hubIdyN4cuda3std3__44plusIdEEE10Policy1000EPdSC_iS9_ddNS7_10__identityEEEvT0_T1_T2_T3_T4_T6_E12temp_storage+72];
	add.f64 	%fd201, %fd199, %fd200;
	ld.shared.f64 	%fd202, [_ZZN3cub18CUB_300001_SM_10006detail6reduce28DeviceReduceSingleTileKernelINS2_10policy_hubIdyN4cuda3std3__44plusIdEEE10Policy1000EPdSC_iS9_ddNS7_10__identityEEEvT0_T1_T2_T3_T4_T6_E12temp_storage+80];
	add.f64 	%fd203, %fd201, %fd202;
	ld.shared.f64 	%fd204, [_ZZN3cub18CUB_300001_SM_10006detail6reduce28DeviceReduceSingleTileKernelINS2_10policy_hubIdyN4cuda3std3__44plusIdEEE10Policy1000EPdSC_iS9_ddNS7_10__identityEEEvT0_T1_T2_T3_T4_T6_E12temp_storage+88];
	add.f64 	%fd205, %fd203, %fd204;
	ld.shared.f64 	%fd206, [_ZZN3cub18CUB_300001_SM_10006detail6reduce28DeviceReduceSingleTileKernelINS2_10policy_hubIdyN4cuda3std3__44plusIdEEE10Policy1000EPdSC_iS9_ddNS7_10__identityEEEvT0_T1_T2_T3_T4_T6_E12temp_storage+96];
	add.f64 	%fd207, %fd205, %fd206;
	ld.shared.f64 	%fd208, [_ZZN3cub18CUB_300001_SM_10006detail6reduce28DeviceReduceSingleTileKernelINS2_10policy_hubIdyN4cuda3std3__44plusIdEEE10Policy1000EPdSC_iS9_ddNS7_10__identityEEEvT0_T1_T2_T3_T4_T6_E12temp_storage+104];
	add.f64 	%fd209, %fd207, %fd208;
	ld.shared.f64 	%fd210, [_ZZN3cub18CUB_300001_SM_10006detail6reduce28DeviceReduceSingleTileKernelINS2_10policy_hubIdyN4cuda3std3__44plusIdEEE10Policy1000EPdSC_iS9_ddNS7_10__identityEEEvT0_T1_T2_T3_T4_T6_E12temp_storage+112];
	add.f64 	%fd211, %fd209, %fd210;
	ld.shared.f64 	%fd212, [_ZZN3cub18CUB_300001_SM_10006detail6reduce28DeviceReduceSingleTileKernelINS2_10policy_hubIdyN4cuda3std3__44plusIdEEE10Policy1000EPdSC_iS9_ddNS7_10__identityEEEvT0_T1_T2_T3_T4_T6_E12temp_storage+120];
	add.f64 	%fd213, %fd211, %fd212;
	ld.shared.f64 	%fd214, [_ZZN3cub18CUB_300001_SM_10006detail6reduce28DeviceReduceSingleTileKernelINS2_10policy_hubIdyN4cuda3std3__44plusIdEEE10Policy1000EPdSC_iS9_ddNS7_10__identityEEEvT0_T1_T2_T3_T4_T6_E12temp_storage+128];
	add.f64 	%fd215, %fd213, %fd214;
	ld.shared.f64 	%fd216, [_ZZN3cub18CUB_300001_SM_10006detail6reduce28DeviceReduceSingleTileKernelINS2_10policy_hubIdyN4cuda3std3__44plusIdEEE10Policy1000EPdSC_iS9_ddNS7_10__identityEEEvT0_T1_T2_T3_T4_T6_E12temp_storage+136];
	add.f64 	%fd231, %fd215, %fd216;
	bra.uni 	$L__BB11_37;
$L__BB11_17:
	// begin inline asm
	mov.u32 %r105, %laneid;
	// end inline asm
	and.b32  	%r156, %r1, 992;
	add.s32 	%r157, %r156, 32;
	setp.gt.s32 	%p26, %r157, %r34;
	not.b32 	%r158, %r156;
	add.s32 	%r159, %r34, %r158;
	selp.b32 	%r154, %r159, 31, %p26;
	mov.b64 	%rd82, %fd223;
	mov.b64 	{%r107, %r112}, %rd82;
	mov.b32 	%r113, 1;
	mov.b32 	%r155, -1;
	// begin inline asm
	shfl.sync.down.b32 %r106, %r107, %r113, %r154, %r155;
	// end inline asm
	// begin inline asm
	shfl.sync.down.b32 %r111, %r112, %r113, %r154, %r155;
	// end inline asm
	mov.b64 	%rd83, {%r106, %r111};
	mov.b64 	%fd117, %rd83;
	setp.lt.s32 	%p27, %r105, %r154;
	add.f64 	%fd118, %fd223, %fd117;
	selp.f64 	%fd119, %fd118, %fd223, %p27;
	mov.b64 	%rd84, %fd119;
	mov.b64 	{%r117, %r122}, %rd84;
	mov.b32 	%r123, 2;
	// begin inline asm
	shfl.sync.down.b32 %r116, %r117, %r123, %r154, %r155;
	// end inline asm
	// begin inline asm
	shfl.sync.down.b32 %r121, %r122, %r123, %r154, %r155;
	// end inline asm
	mov.b64 	%rd85, {%r116, %r121};
	mov.b64 	%fd120, %rd85;
	add.s32 	%r160, %r105, 2;
	setp.gt.s32 	%p28, %r160, %r154;
	add.f64 	%fd121, %fd119, %fd120;
	selp.f64 	%fd122, %fd119, %fd121, %p28;
	mov.b64 	%rd86, %fd122;
	mov.b64 	{%r127, %r132}, %rd86;
	mov.b32 	%r133, 4;
	// begin inline asm
	shfl.sync.down.b32 %r126, %r127, %r133, %r154, %r155;
	// end inline asm
	// begin inline asm
	shfl.sync.down.b32 %r131, %r132, %r133, %r154, %r155;
	// end inline asm
	mov.b64 	%rd87, {%r126, %r131};
	mov.b64 	%fd123, %rd87;
	add.s32 	%r161, %r105, 4;
	setp.gt.s32 	%p29, %r161, %r154;
	add.f64 	%fd124, %fd122, %fd123;
	selp.f64 	%fd125, %fd122, %fd124, %p29;
	mov.b64 	%rd88, %fd125;
	mov.b64 	{%r137, %r142}, %rd88;
	mov.b32 	%r143, 8;
	// begin inline asm
	shfl.sync.down.b32 %r136, %r137, %r143, %r154, %r155;
	// end inline asm
	// begin inline asm
	shfl.sync.down.b32 %r141, %r142, %r143, %r154, %r155;
	// end inline asm
	mov.b64 	%rd89, {%r136, %r141};
	mov.b64 	%fd126, %rd89;
	add.s32 	%r162, %r105, 8;
	setp.gt.s32 	%p30, %r162, %r154;
	add.f64 	%fd127, %fd125, %fd126;
	selp.f64 	%fd128, %fd125, %fd127, %p30;
	mov.b64 	%rd90, %fd128;
	mov.b64 	{%r147, %r152}, %rd90;
	mov.b32 	%r153, 16;
	// begin inline asm
	shfl.sync.down.b32 %r146, %r147, %r153, %r154, %r155;
	// end inline asm
	// begin inline asm
	shfl.sync.down.b32 %r151, %r152, %r153, %r154, %r155;
	// end inline asm
	mov.b64 	%rd91, {%r146, %r151};
	mov.b64 	%fd129, %rd91;
	add.s32 	%r163, %r105, 16;
	setp.gt.s32 	%p31, %r163, %r154;
	add.f64 	%fd130, %fd128, %fd129;
	selp.f64 	%fd231, %fd128, %fd130, %p31;
	setp.ne.s32 	%p32, %r105, 0;
	@%p32 bra 	$L__BB11_19;
	shr.u32 	%r164, %r1, 2;
	and.b32  	%r165, %r164, 248;
	mov.u32 	%r166, _ZZN3cub18CUB_300001_SM_10006detail6reduce28DeviceReduceSingleTileKernelINS2_10policy_hubIdyN4cuda3std3__44plusIdEEE10Policy1000EPdSC_iS9_ddNS7_10__identityEEEvT0_T1_T2_T3_T4_T6_E12temp_storage;
	add.s32 	%r167, %r166, %r165;
	st.shared.f64 	[%r167+16], %fd231;
$L__BB11_19:
	bar.sync 	0;
	setp.ne.s32 	%p33, %r1, 0;
	@%p33 bra 	$L__BB11_37;
	setp.gt.s32 	%p34, %r34, 32;
	ld.shared.f64 	%fd131, [_ZZN3cub18CUB_300001_SM_10006detail6reduce28DeviceReduceSingleTileKernelINS2_10policy_hubIdyN4cuda3std3__44plusIdEEE10Policy1000EPdSC_iS9_ddNS7_10__identityEEEvT0_T1_T2_T3_T4_T6_E12temp_storage+24];
	add.f64 	%fd132, %fd231, %fd131;
	selp.f64 	%fd133, %fd132, %fd231, %p34;
	setp.gt.s32 	%p35, %r34, 64;
	ld.shared.f64 	%fd134, [_ZZN3cub18CUB_300001_SM_10006detail6reduce28DeviceReduceSingleTileKernelINS2_10policy_hubIdyN4cuda3std3__44plusIdEEE10Policy1000EPdSC_iS9_ddNS7_10__identityEEEvT0_T1_T2_T3_T4_T6_E12temp_storage+32];
	add.f64 	%fd135, %fd134, %fd133;
	selp.f64 	%fd136, %fd135, %fd133, %p35;
	setp.gt.s32 	%p36, %r34, 96;
	ld.shared.f64 	%fd137, [_ZZN3cub18CUB_300001_SM_10006detail6reduce28DeviceReduceSingleTileKernelINS2_10policy_hubIdyN4cuda3std3__44plusIdEEE10Policy1000EPdSC_iS9_ddNS7_10__identityEEEvT0_T1_T2_T3_T4_T6_E12temp_storage+40];
	add.f64 	%fd138, %fd137, %fd136;
	selp.f64 	%fd139, %fd138, %fd136, %p36;
	setp.gt.s32 	%p37, %r34, 128;
	ld.shared.f64 	%fd140, [_ZZN3cub18CUB_300001_SM_10006detail6reduce28DeviceReduceSingleTileKernelINS2_10policy_hubIdyN4cuda3std3__44plusIdEEE10Policy1000EPdSC_iS9_ddNS7_10__identityEEEvT0_T1_T2_T3_T4_T6_E12temp_storage+48];
	add.f64 	%fd141, %fd140, %fd139;
	selp.f64 	%fd142, %fd141, %fd139, %p37;
	setp.gt.s32 	%p38, %r34, 160;
	ld.shared.f64 	%fd143, [_ZZN3cub18CUB_300001_SM_10006detail6reduce28DeviceReduceSingleTileKernelINS2_10policy_hubIdyN4cuda3std3__44plusIdEEE10Policy1000EPdSC_iS9_ddNS7_10__identityEEEvT0_T1_T2_T3_T4_T6_E12temp_storage+56];
	add.f64 	%fd144, %fd143, %fd142;
	selp.f64 	%fd145, %fd144, %fd142, %p38;
	setp.gt.s32 	%p39, %r34, 192;
	ld.shared.f64 	%fd146, [_ZZN3cub18CUB_300001_SM_10006detail6reduce28DeviceReduceSingleTileKernelINS2_10policy_hubIdyN4cuda3std3__44plusIdEEE10Policy1000EPdSC_iS9_ddNS7_10__identityEEEvT0_T1_T2_T3_T4_T6_E12temp_storage+64];
	add.f64 	%fd147, %fd146, %fd145;
	selp.f64 	%fd148, %fd147, %fd145, %p39;
	setp.gt.s32 	%p40, %r34, 224;
	ld.shared.f64 	%fd149, [_ZZN3cub18CUB_300001_SM_10006detail6reduce28DeviceReduceSingleTileKernelINS2_10policy_hubIdyN4cuda3std3__44plusIdEEE10Policy1000EPdSC_iS9_ddNS7_10__identityEEEvT0_T1_T2_T3_T4_T6_E12temp_storage+72];
	add.f64 	%fd150, %fd149, %fd148;
	selp.f64 	%fd151, %fd150, %fd148, %p40;
	setp.gt.s32 	%p41, %r34, 256;
	ld.shared.f64 	%fd152, [_ZZN3cub18CUB_300001_SM_10006detail6reduce28DeviceReduceSingleTileKernelINS2_10policy_hubIdyN4cuda3std3__44plusIdEEE10Policy1000EPdSC_iS9_ddNS7_10__identityEEEvT0_T1_T2_T3_T4_T6_E12temp_storage+80];
	add.f64 	%fd153, %fd152, %fd151;
	selp.f64 	%fd154, %fd153, %fd151, %p41;
	setp.gt.s32 	%p42, %r34, 288;
	ld.shared.f64 	%fd155, [_ZZN3cub18CUB_300001_SM_10006detail6reduce28DeviceReduceSingleTileKernelINS2_10policy_hubIdyN4cuda3std3__44plusIdEEE10Policy1000EPdSC_iS9_ddNS7_10__identityEEEvT0_T1_T2_T3_T4_T6_E12temp_storage+88];
	add.f64 	%fd156, %fd155, %fd154;
	selp.f64 	%fd157, %fd156, %fd154, %p42;
	setp.gt.s32 	%p43, %r34, 320;
	ld.shared.f64 	%fd158, [_ZZN3cub18CUB_300001_SM_10006detail6reduce28DeviceReduceSingleTileKernelINS2_10policy_hubIdyN4cuda3std3__44plusIdEEE10Policy1000EPdSC_iS9_ddNS7_10__identityEEEvT0_T1_T2_T3_T4_T6_E12temp_storage+96];
	add.f64 	%fd159, %fd158, %fd157;
	selp.f64 	%fd160, %fd159, %fd157, %p43;
	setp.gt.s32 	%p44, %r34, 352;
	ld.shared.f64 	%fd161, [_ZZN3cub18CUB_300001_SM_10006detail6reduce28DeviceReduceSingleTileKernelINS2_10policy_hubIdyN4cuda3std3__44plusIdEEE10Policy1000EPdSC_iS9_ddNS7_10__identityEEEvT0_T1_T2_T3_T4_T6_E12temp_storage+104];
	add.f64 	%fd162, %fd161, %fd160;
	selp.f64 	%fd163, %fd162, %fd160, %p44;
	setp.gt.s32 	%p45, %r34, 384;
	ld.shared.f64 	%fd164, [_ZZN3cub18CUB_300001_SM_10006detail6reduce28DeviceReduceSingleTileKernelINS2_10policy_hubIdyN4cuda3std3__44plusIdEEE10Policy1000EPdSC_iS9_ddNS7_10__identityEEEvT0_T1_T2_T3_T4_T6_E12temp_storage+112];
	add.f64 	%fd165, %fd164, %fd163;
	selp.f64 	%fd166, %fd165, %fd163, %p45;
	setp.gt.s32 	%p46, %r34, 416;
	ld.shared.f64 	%fd167, [_ZZN3cub18CUB_300001_SM_10006detail6reduce28DeviceReduceSingleTileKernelINS2_10policy_hubIdyN4cuda3std3__44plusIdEEE10Policy1000EPdSC_iS9_ddNS7_10__identityEEEvT0_T1_T2_T3_T4_T6_E12temp_storage+120];
	add.f64 	%fd168, %fd167, %fd166;
	selp.f64 	%fd169, %fd168, %fd166, %p46;
	setp.gt.s32 	%p47, %r34, 448;
	ld.shared.f64 	%fd170, [_ZZN3cub18CUB_300001_SM_10006detail6reduce28DeviceReduceSingleTileKernelINS2_10policy_hubIdyN4cuda3std3__44plusIdEEE10Policy1000EPdSC_iS9_ddNS7_10__identityEEEvT0_T1_T2_T3_T4_T6_E12temp_storage+128];
	add.f64 	%fd171, %fd170, %fd169;
	selp.f64 	%fd172, %fd171, %fd169, %p47;
	setp.gt.s32 	%p48, %r34, 480;
	ld.shared.f64 	%fd173, [_ZZN3cub18CUB_300001_SM_10006detail6reduce28DeviceReduceSingleTileKernelINS2_10policy_hubIdyN4cuda3std3__44plusIdEEE10Policy1000EPdSC_iS9_ddNS7_10__identityEEEvT0_T1_T2_T3_T4_T6_E12temp_storage+136];
	add.f64 	%fd174, %fd173, %fd172;
	selp.f64 	%fd231, %fd174, %fd172, %p48;
	bra.uni 	$L__BB11_37;
$L__BB11_21:
	mov.u32 	%r13, %tid.x;
	mul.wide.u32 	%rd24, %r13, 8;
	add.s64 	%rd11, %rd8, %rd24;
	// begin inline asm
	ld.global.nc.u64 %rd10, [%rd11];
	// end inline asm
	mov.b64 	%fd31, %rd10;
	add.s64 	%rd13, %rd11, 4096;
	// begin inline asm
	ld.global.nc.u64 %rd12, [%rd13];
	// end inline asm
	mov.b64 	%fd32, %rd12;
	add.s64 	%rd15, %rd11, 8192;
	// begin inline asm
	ld.global.nc.u64 %rd14, [%rd15];
	// end inline asm
	mov.b64 	%fd33, %rd14;
	add.s64 	%rd17, %rd11, 12288;
	// begin inline asm
	ld.global.nc.u64 %rd16, [%rd17];
	// end inline asm
	mov.b64 	%fd34, %rd16;
	add.s64 	%rd19, %rd11, 16384;
	// begin inline asm
	ld.global.nc.u64 %rd18, [%rd19];
	// end inline asm
	mov.b64 	%fd35, %rd18;
	add.s64 	%rd21, %rd11, 20480;
	// begin inline asm
	ld.global.nc.u64 %rd20, [%rd21];
	// end inline asm
	mov.b64 	%fd36, %rd20;
	add.s64 	%rd23, %rd11, 24576;
	// begin inline asm
	ld.global.nc.u64 %rd22, [%rd23];
	// end inline asm
	mov.b64 	%fd37, %rd22;
	add.f64 	%fd38, %fd31, %fd32;
	add.f64 	%fd39, %fd38, %fd33;
	add.f64 	%fd40, %fd39, %fd34;
	add.f64 	%fd41, %fd40, %fd35;
	add.f64 	%fd42, %fd41, %fd36;
	add.f64 	%fd230, %fd42, %fd37;
	setp.lt.u32 	%p3, %r34, 7168;
	mov.b32 	%r231, 3584;
	@%p3 bra 	$L__BB11_25;
	add.s32 	%r14, %r34, -3584;
	mov.b32 	%r231, 3584;
$L__BB11_23:
	add.s32 	%r37, %r231, %r13;
	mul.wide.u32 	%rd39, %r37, 8;
	add.s64 	%rd26, %rd8, %rd39;
	// begin inline asm
	ld.global.nc.u64 %rd25, [%rd26];
	// end inline asm
	mov.b64 	%fd43, %rd25;
	add.s64 	%rd28, %rd26, 4096;
	// begin inline asm
	ld.global.nc.u64 %rd27, [%rd28];
	// end inline asm
	mov.b64 	%fd44, %rd27;
	add.s64 	%rd30, %rd26, 8192;
	// begin inline asm
	ld.global.nc.u64 %rd29, [%rd30];
	// end inline asm
	mov.b64 	%fd45, %rd29;
	add.s64 	%rd32, %rd26, 12288;
	// begin inline asm
	ld.global.nc.u64 %rd31, [%rd32];
	// end inline asm
	mov.b64 	%fd46, %rd31;
	add.s64 	%rd34, %rd26, 16384;
	// begin inline asm
	ld.global.nc.u64 %rd33, [%rd34];
	// end inline asm
	mov.b64 	%fd47, %rd33;
	add.s64 	%rd36, %rd26, 20480;
	// begin inline asm
	ld.global.nc.u64 %rd35, [%rd36];
	// end inline asm
	mov.b64 	%fd48, %rd35;
	add.s64 	%rd38, %rd26, 24576;
	// begin inline asm
	ld.global.nc.u64 %rd37, [%rd38];
	// end inline asm
	mov.b64 	%fd49, %rd37;
	add.f64 	%fd50, %fd230, %fd43;
	add.f64 	%fd51, %fd50, %fd44;
	add.f64 	%fd52, %fd51, %fd45;
	add.f64 	%fd53, %fd52, %fd46;
	add.f64 	%fd54, %fd53, %fd47;
	add.f64 	%fd55, %fd54, %fd48;
	add.f64 	%fd230, %fd55, %fd49;
	sub.s32 	%r38, %r34, %r231;
	setp.lt.s32 	%p4, %r38, 3584;
	@%p4 bra 	$L__BB11_33;
	add.s32 	%r231, %r231, 3584;
	setp.le.s32 	%p5, %r231, %r14;
	@%p5 bra 	$L__BB11_23;
$L__BB11_25:
	setp.le.s32 	%p6, %r34, %r231;
	@%p6 bra 	$L__BB11_33;
	sub.s32 	%r18, %r34, %r231;
	setp.ge.s32 	%p7, %r13, %r18;
	@%p7 bra 	$L__BB11_33;
	not.b32 	%r39, %r13;
	add.s32 	%r40, %r34, %r39;
	sub.s32 	%r19, %r40, %r231;
	and.b32  	%r41, %r19, 1536;
	setp.eq.s32 	%p8, %r41, 1536;
	mov.u32 	%r235, %r13;
	@%p8 bra 	$L__BB11_30;
	add.s32 	%r233, %r13, %r231;
	shr.u32 	%r42, %r19, 9;
	add.s32 	%r43, %r42, 1;
	and.b32  	%r44, %r43, 3;
	neg.s32 	%r232, %r44;
	mov.u32 	%r235, %r13;
$L__BB11_29:
	.pragma "nounroll";
	mul.wide.u32 	%rd42, %r233, 8;
	add.s64 	%rd41, %rd8, %rd42;
	// begin inline asm
	ld.global.nc.u64 %rd40, [%rd41];
	// end inline asm
	mov.b64 	%fd57, %rd40;
	add.f64 	%fd230, %fd230, %fd57;
	add.s32 	%r235, %r235, 512;
	add.s32 	%r233, %r233, 512;
	add.s32 	%r232, %r232, 1;
	setp.ne.s32 	%p9, %r232, 0;
	@%p9 bra 	$L__BB11_29;
$L__BB11_30:
	setp.lt.u32 	%p10, %r19, 1536;
	@%p10 bra 	$L__BB11_33;
	cvt.u64.u32 	%rd43, %r235;
	cvt.u64.u32 	%rd44, %r231;
	add.s64 	%rd45, %rd43, %rd44;
	shl.b64 	%rd46, %rd45, 3;
	add.s64 	%rd47, %rd46, %rd8;
	add.s64 	%rd103, %rd47, 8192;
	add.s32 	%r236, %r235, %r231;
$L__BB11_32:
	mul.wide.u32 	%rd56, %r236, 8;
	add.s64 	%rd49, %rd8, %rd56;
	// begin inline asm
	ld.global.nc.u64 %rd48, [%rd49];
	// end inline asm
	mov.b64 	%fd58, %rd48;
	add.f64 	%fd59, %fd230, %fd58;
	add.s64 	%rd51, %rd103, -4096;
	// begin inline asm
	ld.global.nc.u64 %rd50, [%rd51];
	// end inline asm
	mov.b64 	%fd60, %rd50;
	add.f64 	%fd61, %fd59, %fd60;
	// begin inline asm
	ld.global.nc.u64 %rd52, [%rd103];
	// end inline asm
	mov.b64 	%fd62, %rd52;
	add.f64 	%fd63, %fd61, %fd62;
	add.s64 	%rd55, %rd103, 4096;
	// begin inline asm
	ld.global.nc.u64 %rd54, [%rd55];
	// end inline asm
	mov.b64 	%fd64, %rd54;
	add.f64 	%fd230, %fd63, %fd64;
	add.s32 	%r235, %r235, 2048;
	add.s64 	%rd103, %rd103, 16384;
	add.s32 	%r236, %r236, 2048;
	setp.lt.s32 	%p11, %r235, %r18;
	@%p11 bra 	$L__BB11_32;
$L__BB11_33:
	// begin inline asm
	mov.u32 %r45, %laneid;
	// end inline asm
	mov.b64 	%rd57, %fd230;
	mov.b64 	{%r47, %r52}, %rd57;
	mov.b32 	%r53, 1;
	mov.b32 	%r94, 31;
	mov.b32 	%r95, -1;
	// begin inline asm
	shfl.sync.down.b32 %r46, %r47, %r53, %r94, %r95;
	// end inline asm
	// begin inline asm
	shfl.sync.down.b32 %r51, %r52, %r53, %r94, %r95;
	// end inline asm
	mov.b64 	%rd58, {%r46, %r51};
	mov.b64 	%fd65, %rd58;
	setp.gt.s32 	%p12, %r45, 30;
	add.f64 	%fd66, %fd230, %fd65;
	selp.f64 	%fd67, %fd230, %fd66, %p12;
	mov.b64 	%rd59, %fd67;
	mov.b64 	{%r57, %r62}, %rd59;
	mov.b32 	%r63, 2;
	// begin inline asm
	shfl.sync.down.b32 %r56, %r57, %r63, %r94, %r95;
	// end inline asm
	// begin inline asm
	shfl.sync.down.b32 %r61, %r62, %r63, %r94, %r95;
	// end inline asm
	mov.b64 	%rd60, {%r56, %r61};
	mov.b64 	%fd68, %rd60;
	setp.gt.s32 	%p13, %r45, 29;
	add.f64 	%fd69, %fd67, %fd68;
	selp.f64 	%fd70, %fd67, %fd69, %p13;
	mov.b64 	%rd61, %fd70;
	mov.b64 	{%r67, %r72}, %rd61;
	mov.b32 	%r73, 4;
	// begin inline asm
	shfl.sync.down.b32 %r66, %r67, %r73, %r94, %r95;
	// end inline asm
	// begin inline asm
	shfl.sync.down.b32 %r71, %r72, %r73, %r94, %r95;
	// end inline asm
	mov.b64 	%rd62, {%r66, %r71};
	mov.b64 	%fd71, %rd62;
	setp.gt.s32 	%p14, %r45, 27;
	add.f64 	%fd72, %fd70, %fd71;
	selp.f64 	%fd73, %fd70, %fd72, %p14;
	mov.b64 	%rd63, %fd73;
	mov.b64 	{%r77, %r82}, %rd63;
	mov.b32 	%r83, 8;
	// begin inline asm
	shfl.sync.down.b32 %r76, %r77, %r83, %r94, %r95;
	// end inline asm
	// begin inline asm
	shfl.sync.down.b32 %r81, %r82, %r83, %r94, %r95;
	// end inline asm
	mov.b64 	%rd64, {%r76, %r81};
	mov.b64 	%fd74, %rd64;
	setp.gt.s32 	%p15, %r45, 23;
	add.f64 	%fd75, %fd73, %fd74;
	selp.f64 	%fd76, %fd73, %fd75, %p15;
	mov.b64 	%rd65, %fd76;
	mov.b64 	{%r87, %r92}, %rd65;
	mov.b32 	%r93, 16;
	// begin inline asm
	shfl.sync.down.b32 %r86, %r87, %r93, %r94, %r95;
	// end inline asm
	// begin inline asm
	shfl.sync.down.b32 %r91, %r92, %r93, %r94, %r95;
	// end inline asm
	mov.b64 	%rd66, {%r86, %r91};
	mov.b64 	%fd77, %rd66;
	setp.gt.s32 	%p16, %r45, 15;
	add.f64 	%fd26, %fd76, %fd77;
	selp.f64 	%fd231, %fd76, %fd26, %p16;
	setp.ne.s32 	%p17, %r45, 0;
	@%p17 bra 	$L__BB11_35;
	shr.u32 	%r96, %r13, 2;
	and.b32  	%r97, %r96, 248;
	mov.u32 	%r98, _ZZN3cub18CUB_300001_SM_10006detail6reduce28DeviceReduceSingleTileKernelINS2_10policy_hubIdyN4cuda3std3__44plusIdEEE10Policy1000EPdSC_iS9_ddNS7_10__identityEEEvT0_T1_T2_T3_T4_T6_E12temp_storage;
	add.s32 	%r99, %r98, %r97;
	st.shared.f64 	[%r99+16], %fd26;
$L__BB11_35:
	bar.sync 	0;
	setp.ne.s32 	%p18, %r13, 0;
	@%p18 bra 	$L__BB11_37;
	ld.shared.f64 	%fd78, [_ZZN3cub18CUB_300001_SM_10006detail6reduce28DeviceReduceSingleTileKernelINS2_10policy_hubIdyN4cuda3std3__44plusIdEEE10Policy1000EPdSC_iS9_ddNS7_10__identityEEEvT0_T1_T2_T3_T4_T6_E12temp_storage+24];
	add.f64 	%fd79, %fd231, %fd78;
	ld.shared.f64 	%fd80, [_ZZN3cub18CUB_300001_SM_10006detail6reduce28DeviceReduceSingleTileKernelINS2_10policy_hubIdyN4cuda3std3__44plusIdEEE10Policy1000EPdSC_iS9_ddNS7_10__identityEEEvT0_T1_T2_T3_T4_T6_E12temp_storage+32];
	add.f64 	%fd81, %fd79, %fd80;
	ld.shared.f64 	%fd82, [_ZZN3cub18CUB_300001_SM_10006detail6reduce28DeviceReduceSingleTileKernelINS2_10policy_hubIdyN4cuda3std3__44plusIdEEE10Policy1000EPdSC_iS9_ddNS7_10__identityEEEvT0_T1_T2_T3_T4_T6_E12temp_storage+40];
	add.f64 	%fd83, %fd81, %fd82;
	ld.shared.f64 	%fd84, [_ZZN3cub18CUB_300001_SM_10006detail6reduce28DeviceReduceSingleTileKernelINS2_10policy_hubIdyN4cuda3std3__44plusIdEEE10Policy1000EPdSC_iS9_ddNS7_10__identityEEEvT0_T1_T2_T3_T4_T6_E12temp_storage+48];
	add.f64 	%fd85, %fd83, %fd84;
	ld.shared.f64 	%fd86, [_ZZN3cub18CUB_300001_SM_10006detail6reduce28DeviceReduceSingleTileKernelINS2_10policy_hubIdyN4cuda3std3__44plusIdEEE10Policy1000EPdSC_iS9_ddNS7_10__identityEEEvT0_T1_T2_T3_T4_T6_E12temp_storage+56];
	add.f64 	%fd87, %fd85, %fd86;
	ld.shared.f64 	%fd88, [_ZZN3cub18CUB_300001_SM_10006detail6reduce28DeviceReduceSingleTileKernelINS2_10policy_hubIdyN4cuda3std3__44plusIdEEE10Policy1000EPdSC_iS9_ddNS7_10__identityEEEvT0_T1_T2_T3_T4_T6_E12temp_storage+64];
	add.f64 	%fd89, %fd87, %fd88;
	ld.shared.f64 	%fd90, [_ZZN3cub18CUB_300001_SM_10006detail6reduce28DeviceReduceSingleTileKernelINS2_10policy_hubIdyN4cuda3std3__44plusIdEEE10Policy1000EPdSC_iS9_ddNS7_10__identityEEEvT0_T1_T2_T3_T4_T6_E12temp_storage+72];
	add.f64 	%fd91, %fd89, %fd90;
	ld.shared.f64 	%fd92, [_ZZN3cub18CUB_300001_SM_10006detail6reduce28DeviceReduceSingleTileKernelINS2_10policy_hubIdyN4cuda3std3__44plusIdEEE10Policy1000EPdSC_iS9_ddNS7_10__identityEEEvT0_T1_T2_T3_T4_T6_E12temp_storage+80];
	add.f64 	%fd93, %fd91, %fd92;
	ld.shared.f64 	%fd94, [_ZZN3cub18CUB_300001_SM_10006detail6reduce28DeviceReduceSingleTileKernelINS2_10policy_hubIdyN4cuda3std3__44plusIdEEE10Policy1000EPdSC_iS9_ddNS7_10__identityEEEvT0_T1_T2_T3_T4_T6_E12temp_storage+88];
	add.f64 	%fd95, %fd93, %fd94;
	ld.shared.f64 	%fd96, [_ZZN3cub18CUB_300001_SM_10006detail6reduce28DeviceReduceSingleTileKernelINS2_10policy_hubIdyN4cuda3std3__44plusIdEEE10Policy1000EPdSC_iS9_ddNS7_10__identityEEEvT0_T1_T2_T3_T4_T6_E12temp_storage+96];
	add.f64 	%fd97, %fd95, %fd96;
	ld.shared.f64 	%fd98, [_ZZN3cub18CUB_300001_SM_10006detail6reduce28DeviceReduceSingleTileKernelINS2_10policy_hubIdyN4cuda3std3__44plusIdEEE10Policy1000EPdSC_iS9_ddNS7_10__identityEEEvT0_T1_T2_T3_T4_T6_E12temp_storage+104];
	add.f64 	%fd99, %fd97, %fd98;
	ld.shared.f64 	%fd100, [_ZZN3cub18CUB_300001_SM_10006detail6reduce28DeviceReduceSingleTileKernelINS2_10policy_hubIdyN4cuda3std3__44plusIdEEE10Policy1000EPdSC_iS9_ddNS7_10__identityEEEvT0_T1_T2_T3_T4_T6_E12temp_storage+112];
	add.f64 	%fd101, %fd99, %fd100;
	ld.shared.f64 	%fd102, [_ZZN3cub18CUB_300001_SM_10006detail6reduce28DeviceReduceSingleTileKernelINS2_10policy_hubIdyN4cuda3std3__44plusIdEEE10Policy1000EPdSC_iS9_ddNS7_10__identityEEEvT0_T1_T2_T3_T4_T6_E12temp_storage+120];
	add.f64 	%fd103, %fd101, %fd102;
	ld.shared.f64 	%fd104, [_ZZN3cub18CUB_300001_SM_10006detail6reduce28DeviceReduceSingleTileKernelINS2_10policy_hubIdyN4cuda3std3__44plusIdEEE10Policy1000EPdSC_iS9_ddNS7_10__identityEEEvT0_T1_T2_T3_T4_T6_E12temp_storage+128];
	add.f64 	%fd105, %fd103, %fd104;
	ld.shared.f64 	%fd106, [_ZZN3cub18CUB_300001_SM_10006detail6reduce28DeviceReduceSingleTileKernelINS2_10policy_hubIdyN4cuda3std3__44plusIdEEE10Policy1000EPdSC_iS9_ddNS7_10__identityEEEvT0_T1_T2_T3_T4_T6_E12temp_storage+136];
	add.f64 	%fd231, %fd105, %fd106;
$L__BB11_37:
	mov.u32 	%r223, %tid.x;
	setp.ne.s32 	%p56, %r223, 0;
	@%p56 bra 	$L__BB11_39;
	add.f64 	%fd217, %fd30, %fd231;
	st.global.f64 	[%rd1], %fd217;
$L__BB11_39:
	ret;

}
	// .globl	_ZN3cub18CUB_300001_SM_10006detail10radix_sort31DeviceRadixSortSingleTileKernelINS1_5radix10policy_hubIjjyE10Policy1000ELNS0_9SortOrderE0EjjyNS1_21identity_decomposer_tEEEvPKT1_PSA_PKT2_PSE_T3_iiT4_
.visible .entry _ZN3cub18CUB_300001_SM_10006detail10radix_sort31DeviceRadixSortSingleTileKernelINS1_5radix10policy_hubIjjyE10Policy1000ELNS0_9SortOrderE0EjjyNS1_21identity_decomposer_tEEEvPKT1_PSA_PKT2_PSE_T3_iiT4_(
	.param .u64 .ptr .align 1 _ZN3cub18CUB_300001_SM_10006detail10radix_sort31DeviceRadixSortSingleTileKernelINS1_5radix10policy_hubIjjyE10Policy1000ELNS0_9SortOrderE0EjjyNS1_21identity_decomposer_tEEEvPKT1_PSA_PKT2_PSE_T3_iiT4__param_0,
	.param .u64 .ptr .align 1 _ZN3cub18CUB_300001_SM_10006detail10radix_sort31DeviceRadixSortSingleTileKernelINS1_5radix10policy_hubIjjyE10Policy1000ELNS0_9SortOrderE0EjjyNS1_21identity_decomposer_tEEEvPKT1_PSA_PKT2_PSE_T3_iiT4__param_1,
	.param .u64 .ptr .align 1 _ZN3cub18CUB_300001_SM_10006detail10radix_sort31DeviceRadixSortSingleTileKernelINS1_5radix10policy_hubIjjyE10Policy1000ELNS0_9SortOrderE0EjjyNS1_21identity_decomposer_tEEEvPKT1_PSA_PKT2_PSE_T3_iiT4__param_2,
	.param .u64 .ptr .align 1 _ZN3cub18CUB_300001_SM_10006detail10radix_sort31DeviceRadixSortSingleTileKernelINS1_5radix10policy_hubIjjyE10Policy1000ELNS0_9SortOrderE0EjjyNS1_21identity_decomposer_tEEEvPKT1_PSA_PKT2_PSE_T3_iiT4__param_3,
	.param .u64 _ZN3cub18CUB_300001_SM_10006detail10radix_sort31DeviceRadixSortSingleTileKernelINS1_5radix10policy_hubIjjyE10Policy1000ELNS0_9SortOrderE0EjjyNS1_21identity_decomposer_tEEEvPKT1_PSA_PKT2_PSE_T3_iiT4__param_4,
	.param .u32 _ZN3cub18CUB_300001_SM_10006detail10radix_sort31DeviceRadixSortSingleTileKernelINS1_5radix10policy_hubIjjyE10Policy1000ELNS0_9SortOrderE0EjjyNS1_21identity_decomposer_tEEEvPKT1_PSA_PKT2_PSE_T3_iiT4__param_5,
	.param .u32 _ZN3cub18CUB_300001_SM_10006detail10radix_sort31DeviceRadixSortSingleTileKernelINS1_5radix10policy_hubIjjyE10Policy1000ELNS0_9SortOrderE0EjjyNS1_21identity_decomposer_tEEEvPKT1_PSA_PKT2_PSE_T3_iiT4__param_6,
	.param .align 1 .b8 _ZN3cub18CUB_300001_SM_10006detail10radix_sort31DeviceRadixSortSingleTileKernelINS1_5radix10policy_hubIjjyE10Policy1000ELNS0_9SortOrderE0EjjyNS1_21identity_decomposer_tEEEvPKT1_PSA_PKT2_PSE_T3_iiT4__param_7[1]
)
.maxntid 256
.minnctapersm 1
{
	.reg .pred 	%p<73>;
	.reg .b16 	%rs<39>;
	.reg .b32 	%r<862>;
	.reg .b64 	%rd<37>;
	// demoted variable
	.shared .align 16 .b8 _ZZN3cub18CUB_300001_SM_10006detail10radix_sort31DeviceRadixSortSingleTileKernelINS1_5radix10policy_hubIjjyE10Policy1000ELNS0_9SortOrderE0EjjyNS1_21identity_decomposer_tEEEvPKT1_PSA_PKT2_PSE_T3_iiT4_E12temp_storage[33856];
	ld.param.u64 	%rd10, [_ZN3cub18CUB_300001_SM_10006detail10radix_sort31DeviceRadixSortSingleTileKernelINS1_5radix10policy_hubIjjyE10Policy1000ELNS0_9SortOrderE0EjjyNS1_21identity_decomposer_tEEEvPKT1_PSA_PKT2_PSE_T3_iiT4__param_0];
	ld.param.u64 	%rd6, [_ZN3cub18CUB_300001_SM_10006detail10radix_sort31DeviceRadixSortSingleTileKernelINS1_5radix10policy_hubIjjyE10Policy1000ELNS0_9SortOrderE0EjjyNS1_21identity_decomposer_tEEEvPKT1_PSA_PKT2_PSE_T3_iiT4__param_1];
	ld.param.u64 	%rd7, [_ZN3cub18CUB_300001_SM_10006detail10radix_sort31DeviceRadixSortSingleTileKernelINS1_5radix10policy_hubIjjyE10Policy1000ELNS0_9SortOrderE0EjjyNS1_21identity_decomposer_tEEEvPKT1_PSA_PKT2_PSE_T3_iiT4__param_2];
	ld.param.u64 	%rd8, [_ZN3cub18CUB_300001_SM_10006detail10radix_sort31DeviceRadixSortSingleTileKernelINS1_5radix10policy_hubIjjyE10Policy1000ELNS0_9SortOrderE0EjjyNS1_21identity_decomposer_tEEEvPKT1_PSA_PKT2_PSE_T3_iiT4__param_3];
	ld.param.u64 	%rd9, [_ZN3cub18CUB_300001_SM_10006detail10radix_sort31DeviceRadixSortSingleTileKernelINS1_5radix10policy_hubIjjyE10Policy1000ELNS0_9SortOrderE0EjjyNS1_21identity_decomposer_tEEEvPKT1_PSA_PKT2_PSE_T3_iiT4__param_4];
	ld.param.u32 	%r303, [_ZN3cub18CUB_300001_SM_10006detail10radix_sort31DeviceRadixSortSingleTileKernelINS1_5radix10policy_hubIjjyE10Policy1000ELNS0_9SortOrderE0EjjyNS1_21identity_decomposer_tEEEvPKT1_PSA_PKT2_PSE_T3_iiT4__param_5];
	ld.param.u32 	%r304, [_ZN3cub18CUB_300001_SM_10006detail10radix_sort31DeviceRadixSortSingleTileKernelINS1_5radix10policy_hubIjjyE10Policy1000ELNS0_9SortOrderE0EjjyNS1_21identity_decomposer_tEEEvPKT1_PSA_PKT2_PSE_T3_iiT4__param_6];
	cvta.to.global.u64 	%rd11, %rd10;
	cvt.u32.u64 	%r1, %rd9;
	mov.u32 	%r2, %tid.x;
	mul.lo.s32 	%r3, %r2, 19;
	setp.ge.s32 	%p1, %r3, %r1;
	mul.wide.u32 	%rd12, %r3, 4;
	add.s64 	%rd1, %rd11, %rd12;
	mov.b32 	%r840, -1;
	@%p1 bra 	$L__BB12_2;
	ld.global.u32 	%r840, [%rd1];
$L__BB12_2:
	add.s32 	%r6, %r3, 1;
	setp.ge.s32 	%p2, %r6, %r1;
	mov.b32 	%r839, -1;
	@%p2 bra 	$L__BB12_4;
	ld.global.u32 	%r839, [%rd1+4];
$L__BB12_4:
	add.s32 	%r9, %r3, 2;
	setp.ge.s32 	%p3, %r9, %r1;
	mov.b32 	%r838, -1;
	@%p3 bra 	$L__BB12_6;
	ld.global.u32 	%r838, [%rd1+8];
$L__BB12_6:
	add.s32 	%r12, %r3, 3;
	setp.ge.s32 	%p4, %r12, %r1;
	mov.b32 	%r837, -1;
	@%p4 bra 	$L__BB12_8;
	ld.global.u32 	%r837, [%rd1+12];
$L__BB12_8:
	add.s32 	%r15, %r3, 4;
	setp.ge.s32 	%p5, %r15, %r1;
	mov.b32 	%r836, -1;
	@%p5 bra 	$L__BB12_10;
	ld.global.u32 	%r836, [%rd1+16];
$L__BB12_10:
	add.s32 	%r18, %r3, 5;
	setp.ge.s32 	%p6, %r18, %r1;
	mov.b32 	%r835, -1;
	@%p6 bra 	$L__BB12_12;
	ld.global.u32 	%r835, [%rd1+20];
$L__BB12_12:
	add.s32 	%r21, %r3, 6;
	setp.ge.s32 	%p7, %r21, %r1;
	mov.b32 	%r834, -1;
	@%p7 bra 	$L__BB12_14;
	ld.global.u32 	%r834, [%rd1+24];
$L__BB12_14:
	add.s32 	%r24, %r3, 7;
	setp.ge.s32 	%p8, %r24, %r1;
	mov.b32 	%r833, -1;
	@%p8 bra 	$L__BB12_16;
	ld.global.u32 	%r833, [%rd1+28];
$L__BB12_16:
	add.s32 	%r27, %r3, 8;
	setp.ge.s32 	%p9, %r27, %r1;
	mov.b32 	%r832, -1;
	@%p9 bra 	$L__BB12_18;
	ld.global.u32 	%r832, [%rd1+32];
$L__BB12_18:
	add.s32 	%r30, %r3, 9;
	setp.ge.s32 	%p10, %r30, %r1;
	mov.b32 	%r831, -1;
	@%p10 bra 	$L__BB12_20;
	ld.global.u32 	%r831, [%rd1+36];
$L__BB12_20:
	add.s32 	%r33, %r3, 10;
	setp.ge.s32 	%p11, %r33, %r1;
	mov.b32 	%r830, -1;
	@%p11 bra 	$L__BB12_22;
	ld.global.u32 	%r830, [%rd1+40];
$L__BB12_22:
	add.s32 	%r36, %r3, 11;
	setp.ge.s32 	%p12, %r36, %r1;
	mov.b32 	%r829, -1;
	@%p12 bra 	$L__BB12_24;
	ld.global.u32 	%r829, [%rd1+44];
$L__BB12_24:
	add.s32 	%r39, %r3, 12;
	setp.ge.s32 	%p13, %r39, %r1;
	mov.b32 	%r828, -1;
	@%p13 bra 	$L__BB12_26;
	ld.global.u32 	%r828, [%rd1+48];
$L__BB12_26:
	add.s32 	%r42, %r3, 13;
	setp.ge.s32 	%p14, %r42, %r1;
	mov.b32 	%r827, -1;
	@%p14 bra 	$L__BB12_28;
	ld.global.u32 	%r827, [%rd1+52];
$L__BB12_28:
	add.s32 	%r45, %r3, 14;
	setp.ge.s32 	%p15, %r45, %r1;
	mov.b32 	%r826, -1;
	@%p15 bra 	$L__BB12_30;
	ld.global.u32 	%r826, [%rd1+56];
$L__BB12_30:
	add.s32 	%r48, %r3, 15;
	setp.ge.s32 	%p16, %r48, %r1;
	mov.b32 	%r825, -1;
	@%p16 bra 	$L__BB12_32;
	ld.global.u32 	%r825, [%rd1+60];
$L__BB12_32:
	add.s32 	%r51, %r3, 16;
	setp.ge.s32 	%p17, %r51, %r1;
	mov.b32 	%r824, -1;
	@%p17 bra 	$L__BB12_34;
	ld.global.u32 	%r824, [%rd1+64];
$L__BB12_34:
	add.s32 	%r54, %r3, 17;
	setp.ge.s32 	%p18, %r54, %r1;
	mov.b32 	%r823, -1;
	@%p18 bra 	$L__BB12_36;
	ld.global.u32 	%r823, [%rd1+68];
$L__BB12_36:
	add.s32 	%r57, %r3, 18;
	setp.ge.s32 	%p19, %r57, %r1;
	mov.b32 	%r822, -1;
	@%p19 bra 	$L__BB12_38;
	ld.global.u32 	%r822, [%rd1+72];
$L__BB12_38:
	bar.sync 	0;
	mov.b64 	{%r325, %r326}, %rd9;
	shfl.sync.idx.b32	%r60|%p20, %r325, 0, 31, -1;
	shfl.sync.idx.b32	%r327|%p21, %r326, 0, 31, -1;
	mov.b64 	%rd2, {%r60, %r327};
	setp.ge.s32 	%p22, %r3, %r60;
	cvta.to.global.u64 	%rd13, %rd7;
	add.s64 	%rd3, %rd13, %rd12;
	@%p22 bra 	$L__BB12_40;
	ld.global.u32 	%r859, [%rd3];
$L__BB12_40:
	setp.ge.s32 	%p23, %r6, %r60;
	@%p23 bra 	$L__BB12_42;
	ld.global.u32 	%r858, [%rd3+4];
$L__BB12_42:
	setp.ge.s32 	%p24, %r9, %r60;
	@%p24 bra 	$L__BB12_44;
	ld.global.u32 	%r857, [%rd3+8];
$L__BB12_44:
	setp.ge.s32 	%p25, %r12, %r60;
	@%p25 bra 	$L__BB12_46;
	ld.global.u32 	%r856, [%rd3+12];
$L__BB12_46:
	setp.ge.s32 	%p26, %r15, %r60;
	@%p26 bra 	$L__BB12_48;
	ld.global.u32 	%r855, [%rd3+16];
$L__BB12_48:
	setp.ge.s32 	%p27, %r18, %r60;
	@%p27 bra 	$L__BB12_50;
	ld.global.u32 	%r854, [%rd3+20];
$L__BB12_50:
	setp.ge.s32 	%p28, %r21, %r60;
	@%p28 bra 	$L__BB12_52;
	ld.global.u32 	%r853, [%rd3+24];
$L__BB12_52:
	setp.ge.s32 	%p29, %r24, %r60;
	@%p29 bra 	$L__BB12_54;
	ld.global.u32 	%r852, [%rd3+28];
$L__BB12_54:
	setp.ge.s32 	%p30, %r27, %r60;
	@%p30 bra 	$L__BB12_56;
	ld.global.u32 	%r851, [%rd3+32];
$L__BB12_56:
	setp.ge.s32 	%p31, %r30, %r60;
	@%p31 bra 	$L__BB12_58;
	ld.global.u32 	%r850, [%rd3+36];
$L__BB12_58:
	setp.ge.s32 	%p32, %r33, %r60;
	@%p32 bra 	$L__BB12_60;
	ld.global.u32 	%r849, [%rd3+40];
$L__BB12_60:
	setp.ge.s32 	%p33, %r36, %r60;
	@%p33 bra 	$L__BB12_62;
	ld.global.u32 	%r848, [%rd3+44];
$L__BB12_62:
	setp.ge.s32 	%p34, %r39, %r60;
	@%p34 bra 	$L__BB12_64;
	ld.global.u32 	%r847, [%rd3+48];
$L__BB12_64:
	setp.ge.s32 	%p35, %r42, %r60;
	@%p35 bra 	$L__BB12_66;
	ld.global.u32 	%r846, [%rd3+52];
$L__BB12_66:
	setp.ge.s32 	%p36, %r45, %r60;
	@%p36 bra 	$L__BB12_68;
	ld.global.u32 	%r845, [%rd3+56];
$L__BB12_68:
	setp.ge.s32 	%p37, %r48, %r60;
	@%p37 bra 	$L__BB12_70;
	ld.global.u32 	%r844, [%rd3+60];
$L__BB12_70:
	setp.ge.s32 	%p38, %r51, %r60;
	@%p38 bra 	$L__BB12_72;
	ld.global.u32 	%r843, [%rd3+64];
$L__BB12_72:
	setp.ge.s32 	%p39, %r54, %r60;
	@%p39 bra 	$L__BB12_74;
	ld.global.u32 	%r842, [%rd3+68];
$L__BB12_74:
	setp.ge.s32 	%p40, %r57, %r60;
	@%p40 bra 	$L__BB12_76;
	ld.global.u32 	%r841, [%rd3+72];
$L__BB12_76:
	bar.sync 	0;
	shr.u32 	%r99, %r2, 5;
	shl.b32 	%r347, %r2, 2;
	mov.u32 	%r348, _ZZN3cub18CUB_300001_SM_10006detail10radix_sort31DeviceRadixSortSingleTileKernelINS1_5radix10policy_hubIjjyE10Policy1000ELNS0_9SortOrderE0EjjyNS1_21identity_decomposer_tEEEvPKT1_PSA_PKT2_PSE_T3_iiT4_E12temp_storage;
	add.s32 	%r100, %r348, %r347;
	shl.b32 	%r349, %r2, 7;
	add.s32 	%r101, %r100, %r349;
	shl.b32 	%r350, %r99, 2;
	add.s32 	%r351, %r348, %r350;
	add.s32 	%r102, %r351, 33792;
	mad.lo.s32 	%r103, %r2, -56, %r101;
	add.s32 	%r821, %r303, 6;
	sub.s32 	%r820, %r304, %r303;
$L__BB12_77:
	add.s32 	%r411, %r821, -6;
	min.s32 	%r354, %r820, 6;
	mov.b32 	%r440, 0;
	st.shared.u32 	[%r100], %r440;
	st.shared.u32 	[%r100+1024], %r440;
	st.shared.u32 	[%r100+2048], %r440;
	st.shared.u32 	[%r100+3072], %r440;
	st.shared.u32 	[%r100+4096], %r440;
	st.shared.u32 	[%r100+5120], %r440;
	st.shared.u32 	[%r100+6144], %r440;
	st.shared.u32 	[%r100+7168], %r440;
	st.shared.u32 	[%r100+8192], %r440;
	st.shared.u32 	[%r100+9216], %r440;
	st.shared.u32 	[%r100+10240], %r440;
	st.shared.u32 	[%r100+11264], %r440;
	st.shared.u32 	[%r100+12288], %r440;
	st.shared.u32 	[%r100+13312], %r440;
	st.shared.u32 	[%r100+14336], %r440;
	st.shared.u32 	[%r100+15360], %r440;
	st.shared.u32 	[%r100+16384], %r440;
	st.shared.u32 	[%r100+17408], %r440;
	st.shared.u32 	[%r100+18432], %r440;
	st.shared.u32 	[%r100+19456], %r440;
	st.shared.u32 	[%r100+20480], %r440;
	st.shared.u32 	[%r100+21504], %r440;
	st.shared.u32 	[%r100+22528], %r440;
	st.shared.u32 	[%r100+23552], %r440;
	st.shared.u32 	[%r100+24576], %r440;
	st.shared.u32 	[%r100+25600], %r440;
	st.shared.u32 	[%r100+26624], %r440;
	st.shared.u32 	[%r100+27648], %r440;
	st.shared.u32 	[%r100+28672], %r440;
	st.shared.u32 	[%r100+29696], %r440;
	st.shared.u32 	[%r100+30720], %r440;
	st.shared.u32 	[%r100+31744], %r440;
	st.shared.u32 	[%r100+32768], %r440;
	// begin inline asm
	bmsk.clamp.b32 %r352, %r440, %r354;
	// end inline asm
	// begin inline asm
	shr.b32 %r355, %r840, %r411;
	// end inline asm
	and.b32  	%r443, %r352, %r355;
	shl.b32 	%r444, %r443, 10;
	and.b32  	%r445, %r444, 31744;
	add.s32 	%r446, %r100, %r445;
	shr.u32 	%r447, %r443, 4;
	and.b32  	%r448, %r447, 268435454;
	add.s32 	%r147, %r446, %r448;
	ld.shared.u16 	%rs1, [%r147];
	add.s16 	%rs20, %rs1, 1;
	st.shared.u16 	[%r147], %rs20;
	// begin inline asm
	shr.b32 %r358, %r839, %r411;
	// end inline asm
	and.b32  	%r449, %r352, %r358;
	shl.b32 	%r450, %r449, 10;
	and.b32  	%r451, %r450, 31744;
	add.s32 	%r452, %r100, %r451;
	shr.u32 	%r453, %r449, 4;
	and.b32  	%r454, %r453, 268435454;
	add.s32 	%r148, %r452, %r454;
	ld.shared.u16 	%rs2, [%r148];
	add.s16 	%rs21, %rs2, 1;
	st.shared.u16 	[%r148], %rs21;
	// begin inline asm
	shr.b32 %r361, %r838, %r411;
	// end inline asm
	and.b32  	%r455, %r352, %r361;
	shl.b32 	%r456, %r455, 10;
	and.b32  	%r457, %r456, 31744;
	add.s32 	%r458, %r100, %r457;
	shr.u32 	%r459, %r455, 4;
	and.b32  	%r460, %r459, 268435454;
	add.s32 	%r149, %r458, %r460;
	ld.shared.u16 	%rs3, [%r149];
	add.s16 	%rs22, %rs3, 1;
	st.shared.u16 	[%r149], %rs22;
	// begin inline asm
	shr.b32 %r364, %r837, %r411;
	// end inline asm
	and.b32  	%r461, %r352, %r364;
	shl.b32 	%r462, %r461, 10;
	and.b32  	%r463, %r462, 31744;
	add.s32 	%r464, %r100, %r463;
	shr.u32 	%r465, %r461, 4;
	and.b32  	%r466, %r465, 268435454;
	add.s32 	%r150, %r464, %r466;
	ld.shared.u16 	%rs4, [%r150];
	add.s16 	%rs23, %rs4, 1;
	st.shared.u16 	[%r150], %rs23;
	// begin inline asm
	shr.b32 %r367, %r836, %r411;
	// end inline asm
	and.b32  	%r467, %r352, %r367;
	shl.b32 	%r468, %r467, 10;
	and.b32  	%r469, %r468, 31744;
	add.s32 	%r470, %r100, %r469;
	shr.u32 	%r471, %r467, 4;
	and.b32  	%r472, %r471, 268435454;
	add.s32 	%r151, %r470, %r472;
	ld.shared.u16 	%rs5, [%r151];
	add.s16 	%rs24, %rs5, 1;
	st.shared.u16 	[%r151], %rs24;
	// begin inline asm
	shr.b32 %r370, %r835, %r411;
	// end inline asm
	and.b32  	%r473, %r352, %r370;
	shl.b32 	%r474, %r473, 10;
	and.b32  	%r475, %r474, 31744;
	add.s32 	%r476, %r100, %r475;
	shr.u32 	%r477, %r473, 4;
	and.b32  	%r478, %r477, 268435454;
	add.s32 	%r152, %r476, %r478;
	ld.shared.u16 	%rs6, [%r152];
	add.s16 	%rs25, %rs6, 1;
	st.shared.u16 	[%r152], %rs25;
	// begin inline asm
	shr.b32 %r373, %r834, %r411;
	// end inline asm
	and.b32  	%r479, %r352, %r373;
	shl.b32 	%r480, %r479, 10;
	and.b32  	%r481, %r480, 31744;
	add.s32 	%r482, %r100, %r481;
	shr.u32 	%r483, %r479, 4;
	and.b32  	%r484, %r483, 268435454;
	add.s32 	%r153, %r482, %r484;
	ld.shared.u16 	%rs7, [%r153];
	add.s16 	%rs26, %rs7, 1;
	st.shared.u16 	[%r153], %rs26;
	// begin inline asm
	shr.b32 %r376, %r833, %r411;
	// end inline asm
	and.b32  	%r485, %r352, %r376;
	shl.b32 	%r486, %r485, 10;
	and.b32  	%r487, %r486, 31744;
	add.s32 	%r488, %r100, %r487;
	shr.u32 	%r489, %r485, 4;
	and.b32  	%r490, %r489, 268435454;
	add.s32 	%r154, %r488, %r490;
	ld.shared.u16 	%rs8, [%r154];
	add.s16 	%rs27, %rs8, 1;
	st.shared.u16 	[%r154], %rs27;
	// begin inline asm
	shr.b32 %r379, %r832, %r411;
	// end inline asm
	and.b32  	%r491, %r352, %r379;
	shl.b32 	%r492, %r491, 10;
	and.b32  	%r493, %r492, 31744;
	add.s32 	%r494, %r100, %r493;
	shr.u32 	%r495, %r491, 4;
	and.b32  	%r496, %r495, 268435454;
	add.s32 	%r155, %r494, %r496;
	ld.shared.u16 	%rs9, [%r155];
	add.s16 	%rs28, %rs9, 1;
	st.shared.u16 	[%r155], %rs28;
	// begin inline asm
	shr.b32 %r382, %r831, %r411;
	// end inline asm
	and.b32  	%r497, %r352, %r382;
	shl.b32 	%r498, %r497, 10;
	and.b32  	%r499, %r498, 31744;
	add.s32 	%r500, %r100, %r499;
	shr.u32 	%r501, %r497, 4;
	and.b32  	%r502, %r501, 268435454;
	add.s32 	%r156, %r500, %r502;
	ld.shared.u16 	%rs10, [%r156];
	add.s16 	%rs29, %rs10, 1;
	st.shared.u16 	[%r156], %rs29;
	// begin inline asm
	shr.b32 %r385, %r830, %r411;
	// end inline asm
	and.b32  	%r503, %r352, %r385;
	shl.b32 	%r504, %r503, 10;
	and.b32  	%r505, %r504, 31744;
	add.s32 	%r506, %r100, %r505;
	shr.u32 	%r507, %r503, 4;
	and.b32  	%r508, %r507, 268435454;
	add.s32 	%r157, %r506, %r508;
	ld.shared.u16 	%rs11, [%r157];
	add.s16 	%rs30, %rs11, 1;
	st.shared.u16 	[%r157], %rs30;
	// begin inline asm
	shr.b32 %r388, %r829, %r411;
	// end inline asm
	and.b32  	%r509, %r352, %r388;
	shl.b32 	%r510, %r509, 10;
	and.b32  	%r511, %r510, 31744;
	add.s32 	%r512, %r100, %r511;
	shr.u32 	%r513, %r509, 4;
	and.b32  	%r514, %r513, 268435454;
	add.s32 	%r158, %r512, %r514;
	ld.shared.u16 	%rs12, [%r158];
	add.s16 	%rs31, %rs12, 1;
	st.shared.u16 	[%r158], %rs31;
	// begin inline asm
	shr.b32 %r391, %r828, %r411;
	// end inline asm
	and.b32  	%r515, %r352, %r391;
	shl.b32 	%r516, %r515, 10;
	and.b32  	%r517, %r516, 31744;
	add.s32 	%r518, %r100, %r517;
	shr.u32 	%r519, %r515, 4;
	and.b32  	%r520, %r519, 268435454;
	add.s32 	%r159, %r518, %r520;
	ld.shared.u16 	%rs13, [%r159];
	add.s16 	%rs32, %rs13, 1;
	st.shared.u16 	[%r159], %rs32;
	// begin inline asm
	shr.b32 %r394, %r827, %r411;
	// end inline asm
	and.b32  	%r521, %r352, %r394;
	shl.b32 	%r522, %r521, 10;
	and.b32  	%r523, %r522, 31744;
	add.s32 	%r524, %r100, %r523;
	shr.u32 	%r525, %r521, 4;
	and.b32  	%r526, %r525, 268435454;
	add.s32 	%r160, %r524, %r526;
	ld.shared.u16 	%rs14, [%r160];
	add.s16 	%rs33, %rs14, 1;
	st.shared.u16 	[%r160], %rs33;
	// begin inline asm
	shr.b32 %r397, %r826, %r411;
	// end inline asm
	and.b32  	%r527, %r352, %r397;
	shl.b32 	%r528, %r527, 10;
	and.b32  	%r529, %r528, 31744;
	add.s32 	%r530, %r100, %r529;
	shr.u32 	%r531, %r527, 4;
	and.b32  	%r532, %r531, 268435454;
	add.s32 	%r161, %r530, %r532;
	ld.shared.u16 	%rs15, [%r161];
	add.s16 	%rs34, %rs15, 1;
	st.shared.u16 	[%r161], %rs34;
	// begin inline asm
	shr.b32 %r400, %r825, %r411;
	// end inline asm
	and.b32  	%r533, %r352, %r400;
	shl.b32 	%r534, %r533, 10;
	and.b32  	%r535, %r534, 31744;
	add.s32 	%r536, %r100, %r535;
	shr.u32 	%r537, %r533, 4;
	and.b32  	%r538, %r537, 268435454;
	add.s32 	%r162, %r536, %r538;
	ld.shared.u16 	%rs16, [%r162];
	add.s16 	%rs35, %rs16, 1;
	st.shared.u16 	[%r162], %rs35;
	// begin inline asm
	shr.b32 %r403, %r824, %r411;
	// end inline asm
	and.b32  	%r539, %r352, %r403;
	shl.b32 	%r540, %r539, 10;
	and.b32  	%r541, %r540, 31744;
	add.s32 	%r542, %r100, %r541;
	shr.u32 	%r543, %r539, 4;
	and.b32  	%r544, %r543, 268435454;
	add.s32 	%r163, %r542, %r544;
	ld.shared.u16 	%rs17, [%r163];
	add.s16 	%rs36, %rs17, 1;
	st.shared.u16 	[%r163], %rs36;
	// begin inline asm
	shr.b32 %r406, %r823, %r411;
	// end inline asm
	and.b32  	%r545, %r352, %r406;
	shl.b32 	%r546, %r545, 10;
	and.b32  	%r547, %r546, 31744;
	add.s32 	%r548, %r100, %r547;
	shr.u32 	%r549, %r545, 4;
	and.b32  	%r550, %r549, 268435454;
	add.s32 	%r164, %r548, %r550;
	ld.shared.u16 	%rs18, [%r164];
	add.s16 	%rs37, %rs18, 1;
	st.shared.u16 	[%r164], %rs37;
	// begin inline asm
	shr.b32 %r409, %r822, %r411;
	// end inline asm
	and.b32  	%r551, %r352, %r409;
	shl.b32 	%r552, %r551, 10;
	and.b32  	%r553, %r552, 31744;
	add.s32 	%r554, %r100, %r553;
	shr.u32 	%r555, %r551, 4;
	and.b32  	%r556, %r555, 268435454;
	add.s32 	%r165, %r554, %r556;
	ld.shared.u16 	%rs19, [%r165];
	add.s16 	%rs38, %rs19, 1;
	st.shared.u16 	[%r165], %rs38;
	bar.sync 	0;
	ld.shared.u32 	%r166, [%r101];
	ld.shared.u32 	%r557, [%r101+4];
	ld.shared.u32 	%r558, [%r101+8];
	ld.shared.u32 	%r559, [%r101+12];
	ld.shared.u32 	%r560, [%r101+16];
	ld.shared.u32 	%r561, [%r101+20];
	ld.shared.u32 	%r562, [%r101+24];
	ld.shared.u32 	%r563, [%r101+28];
	ld.shared.u32 	%r564, [%r101+32];
	ld.shared.u32 	%r565, [%r101+36];
	ld.shared.u32 	%r566, [%r101+40];
	ld.shared.u32 	%r567, [%r101+44];
	ld.shared.u32 	%r568, [%r101+48];
	ld.shared.u32 	%r569, [%r101+52];
	ld.shared.u32 	%r570, [%r101+56];
	ld.shared.u32 	%r571, [%r101+60];
	ld.shared.u32 	%r572, [%r101+64];
	ld.shared.u32 	%r573, [%r101+68];
	ld.shared.u32 	%r574, [%r101+72];
	ld.shared.u32 	%r575, [%r101+76];
	ld.shared.u32 	%r576, [%r101+80];
	ld.shared.u32 	%r577, [%r101+84];
	ld.shared.u32 	%r578, [%r101+88];
	ld.shared.u32 	%r579, [%r101+92];
	ld.shared.u32 	%r580, [%r101+96];
	ld.shared.u32 	%r581, [%r101+100];
	ld.shared.u32 	%r582, [%r101+104];
	ld.shared.u32 	%r583, [%r101+108];
	ld.shared.u32 	%r584, [%r101+112];
	ld.shared.u32 	%r585, [%r101+116];
	ld.shared.u32 	%r586, [%r101+120];
	ld.shared.u32 	%r587, [%r101+124];
	ld.shared.u32 	%r588, [%r101+128];
	add.s32 	%r167, %r557, %r166;
	add.s32 	%r168, %r558, %r167;
	add.s32 	%r169, %r559, %r168;
	add.s32 	%r170, %r560, %r169;
	add.s32 	%r171, %r561, %r170;
	add.s32 	%r172, %r562, %r171;
	add.s32 	%r173, %r563, %r172;
	add.s32 	%r174, %r564, %r173;
	add.s32 	%r175, %r565, %r174;
	add.s32 	%r176, %r566, %r175;
	add.s32 	%r177, %r567, %r176;
	add.s32 	%r178, %r568, %r177;
	add.s32 	%r179, %r569, %r178;
	add.s32 	%r180, %r570, %r179;
	add.s32 	%r181, %r571, %r180;
	add.s32 	%r182, %r572, %r181;
	add.s32 	%r183, %r573, %r182;
	add.s32 	%r184, %r574, %r183;
	add.s32 	%r185, %r575, %r184;
	add.s32 	%r186, %r576, %r185;
	add.s32 	%r187, %r577, %r186;
	add.s32 	%r188, %r578, %r187;
	add.s32 	%r189, %r579, %r188;
	add.s32 	%r190, %r580, %r189;
	add.s32 	%r191, %r581, %r190;
	add.s32 	%r192, %r582, %r191;
	add.s32 	%r193, %r583, %r192;
	add.s32 	%r194, %r584, %r193;
	add.s32 	%r195, %r585, %r194;
	add.s32 	%r196, %r586, %r195;
	add.s32 	%r197, %r587, %r196;
	add.s32 	%r417, %r588, %r197;
	// begin inline asm
	mov.u32 %r412, %laneid;
	// end inline asm
	mov.b32 	%r415, 1;
	mov.b32 	%r442, -1;
	// begin inline asm
	{  .reg .u32 r0;  .reg .pred p;  shfl.sync.up.b32 r0|p, %r417, %r415, %r440, %r442;  @p add.u32 r0, r0, %r417;  mov.u32 %r413, r0;}
	// end inline asm
	mov.b32 	%r421, 2;
	// begin inline asm
	{  .reg .u32 r0;  .reg .pred p;  shfl.sync.up.b32 r0|p, %r413, %r421, %r440, %r442;  @p add.u32 r0, r0, %r413;  mov.u32 %r419, r0;}
	// end inline asm
	mov.b32 	%r427, 4;
	// begin inline asm
	{  .reg .u32 r0;  .reg .pred p;  shfl.sync.up.b32 r0|p, %r419, %r427, %r440, %r442;  @p add.u32 r0, r0, %r419;  mov.u32 %r425, r0;}
	// end inline asm
	mov.b32 	%r433, 8;
	// begin inline asm
	{  .reg .u32 r0;  .reg .pred p;  shfl.sync.up.b32 r0|p, %r425, %r433, %r440, %r442;  @p add.u32 r0, r0, %r425;  mov.u32 %r431, r0;}
	// end inline asm
	mov.b32 	%r439, 16;
	// begin inline asm
	{  .reg .u32 r0;  .reg .pred p;  shfl.sync.up.b32 r0|p, %r431, %r439, %r440, %r442;  @p add.u32 r0, r0, %r431;  mov.u32 %r437, r0;}
	// end inline asm
	setp.ne.s32 	%p41, %r412, 31;
	@%p41 bra 	$L__BB12_79;
	st.shared.u32 	[%r102], %r437;
$L__BB12_79:
	sub.s32 	%r589, %r437, %r417;
	setp.gt.u32 	%p42, %r2, 31;
	setp.eq.s32 	%p43, %r99, 7;
	setp.eq.s32 	%p44, %r99, 6;
	setp.eq.s32 	%p45, %r99, 5;
	setp.eq.s32 	%p46, %r99, 4;
	setp.eq.s32 	%p47, %r99, 3;
	setp.eq.s32 	%p48, %r99, 2;
	setp.eq.s32 	%p49, %r99, 1;
	bar.sync 	0;
	ld.shared.v4.u32 	{%r590, %r591, %r592, %r593}, [_ZZN3cub18CUB_300001_SM_10006detail10radix_sort31DeviceRadixSortSingleTileKernelINS1_5radix10policy_hubIjjyE10Policy1000ELNS0_9SortOrderE0EjjyNS1_21identity_decomposer_tEEEvPKT1_PSA_PKT2_PSE_T3_iiT4_E12temp_storage+33792];
	selp.b32 	%r594, %r590, %r860, %p49;
	add.s32 	%r595, %r591, %r590;
	selp.b32 	%r596, %r595, %r594, %p48;
	add.s32 	%r597, %r595, %r592;
	selp.b32 	%r598, %r597, %r596, %p47;
	add.s32 	%r599, %r597, %r593;
	selp.b32 	%r600, %r599, %r598, %p46;
	ld.shared.v4.u32 	{%r601, %r602, %r603, %r604}, [_ZZN3cub18CUB_300001_SM_10006detail10radix_sort31DeviceRadixSortSingleTileKernelINS1_5radix10policy_hubIjjyE10Policy1000ELNS0_9SortOrderE0EjjyNS1_21identity_decomposer_tEEEvPKT1_PSA_PKT2_PSE_T3_iiT4_E12temp_storage+33808];
	add.s32 	%r605, %r599, %r601;
	selp.b32 	%r606, %r605, %r600, %p45;
	add.s32 	%r607, %r605, %r602;
	selp.b32 	%r608, %r607, %r606, %p44;
	add.s32 	%r609, %r607, %r603;
	selp.b32 	%r860, %r609, %r608, %p43;
	add.s32 	%r202, %r609, %r604;
	setp.ne.s32 	%p50, %r412, 0;
	selp.b32 	%r610, %r589, 0, %p50;
	add.s32 	%r611, %r860, %r610;
	or.pred  	%p51, %p42, %p50;
	selp.b32 	%r861, %r611, %r589, %p42;
	@%p51 bra 	$L__BB12_81;
	shl.b32 	%r861, %r202, 16;
	st.shared.u32 	[_ZZN3cub18CUB_300001_SM_10006detail10radix_sort31DeviceRadixSortSingleTileKernelINS1_5radix10policy_hubIjjyE10Policy1000ELNS0_9SortOrderE0EjjyNS1_21identity_decomposer_tEEEvPKT1_PSA_PKT2_PSE_T3_iiT4_E12temp_storage+33832], %r861;
$L__BB12_81:
	setp.eq.s32 	%p52, %r2, 0;
	bar.sync 	0;
	ld.shared.u32 	%r612, [_ZZN3cub18CUB_300001_SM_10006detail10radix_sort31DeviceRadixSortSingleTileKernelINS1_5radix10policy_hubIjjyE10Policy1000ELNS0_9SortOrderE0EjjyNS1_21identity_decomposer_tEEEvPKT1_PSA_PKT2_PSE_T3_iiT4_E12temp_storage+33832];
	selp.b32 	%r613, 0, %r612, %p52;
	add.s32 	%r614, %r861, %r613;
	add.s32 	%r615, %r166, %r614;
	add.s32 	%r616, %r167, %r614;
	add.s32 	%r617, %r168, %r614;
	add.s32 	%r618, %r169, %r614;
	add.s32 	%r619, %r170, %r614;
	add.s32 	%r620, %r171, %r614;
	add.s32 	%r621, %r172, %r614;
	add.s32 	%r622, %r173, %r614;
	add.s32 	%r623, %r174, %r614;
	add.s32 	%r624, %r175, %r614;
	add.s32 	%r625, %r176, %r614;
	add.s32 	%r626, %r177, %r614;
	add.s32 	%r627, %r178, %r614;
	add.s32 	%r628, %r179, %r614;
	add.s32 	%r629, %r180, %r614;
	add.s32 	%r630, %r181, %r614;
	add.s32 	%r631, %r182, %r614;
	add.s32 	%r632, %r183, %r614;
	add.s32 	%r633, %r184, %r614;
	add.s32 	%r634, %r185, %r614;
	add.s32 	%r635, %r186, %r614;
	add.s32 	%r636, %r187, %r614;
	add.s32 	%r637, %r188, %r614;
	add.s32 	%r638, %r189, %r614;
	add.s32 	%r639, %r190, %r614;
	add.s32 	%r640, %r191, %r614;
	add.s32 	%r641, %r192, %r614;
	add.s32 	%r642, %r193, %r614;
	add.s32 	%r643, %r194, %r614;
	add.s32 	%r644, %r195, %r614;
	add.s32 	%r645, %r196, %r614;
	add.s32 	%r646, %r197, %r614;
	st.shared.u32 	[%r101], %r614;
	st.shared.u32 	[%r101+4], %r615;
	st.shared.u32 	[%r101+8], %r616;
	st.shared.u32 	[%r101+12], %r617;
	st.shared.u32 	[%r101+16], %r618;
	st.shared.u32 	[%r101+20], %r619;
	st.shared.u32 	[%r101+24], %r620;
	st.shared.u32 	[%r101+28], %r621;
	st.shared.u32 	[%r101+32], %r622;
	st.shared.u32 	[%r101+36], %r623;
	st.shared.u32 	[%r101+40], %r624;
	st.shared.u32 	[%r101+44], %r625;
	st.shared.u32 	[%r101+48], %r626;
	st.shared.u32 	[%r101+52], %r627;
	st.shared.u32 	[%r101+56], %r628;
	st.shared.u32 	[%r101+60], %r629;
	st.shared.u32 	[%r101+64], %r630;
	st.shared.u32 	[%r101+68], %r631;
	st.shared.u32 	[%r101+72], %r632;
	st.shared.u32 	[%r101+76], %r633;
	st.shared.u32 	[%r101+80], %r634;
	st.shared.u32 	[%r101+84], %r635;
	st.shared.u32 	[%r101+88], %r636;
	st.shared.u32 	[%r101+92], %r637;
	st.shared.u32 	[%r101+96], %r638;
	st.shared.u32 	[%r101+100], %r639;
	st.shared.u32 	[%r101+104], %r640;
	st.shared.u32 	[%r101+108], %r641;
	st.shared.u32 	[%r101+112], %r642;
	st.shared.u32 	[%r101+116], %r643;
	st.shared.u32 	[%r101+120], %r644;
	st.shared.u32 	[%r101+124], %r645;
	st.shared.u32 	[%r101+128], %r646;
	bar.sync 	0;
	cvt.u32.u16 	%r647, %rs1;
	ld.shared.u16 	%r648, [%r147];
	add.s32 	%r206, %r648, %r647;
	cvt.u32.u16 	%r649, %rs2;
	ld.shared.u16 	%r650, [%r148];
	add.s32 	%r207, %r650, %r649;
	cvt.u32.u16 	%r651, %rs3;
	ld.shared.u16 	%r652, [%r149];
	add.s32 	%r208, %r652, %r651;
	cvt.u32.u16 	%r653, %rs4;
	ld.shared.u16 	%r654, [%r150];
	add.s32 	%r209, %r654, %r653;
	cvt.u32.u16 	%r655, %rs5;
	ld.shared.u16 	%r656, [%r151];
	add.s32 	%r210, %r656, %r655;
	cvt.u32.u16 	%r657, %rs6;
	ld.shared.u16 	%r658, [%r152];
	add.s32 	%r211, %r658, %r657;
	cvt.u32.u16 	%r659, %rs7;
	ld.shared.u16 	%r660, [%r153];
	add.s32 	%r212, %r660, %r659;
	cvt.u32.u16 	%r661, %rs8;
	ld.shared.u16 	%r662, [%r154];
	add.s32 	%r213, %r662, %r661;
	cvt.u32.u16 	%r663, %rs9;
	ld.shared.u16 	%r664, [%r155];
	add.s32 	%r214, %r664, %r663;
	cvt.u32.u16 	%r665, %rs10;
	ld.shared.u16 	%r666, [%r156];
	add.s32 	%r215, %r666, %r665;
	cvt.u32.u16 	%r667, %rs11;
	ld.shared.u16 	%r668, [%r157];
	add.s32 	%r216, %r668, %r667;
	cvt.u32.u16 	%r669, %rs12;
	ld.shared.u16 	%r670, [%r158];
	add.s32 	%r217, %r670, %r669;
	cvt.u32.u16 	%r671, %rs13;
	ld.shared.u16 	%r672, [%r159];
	add.s32 	%r218, %r672, %r671;
	cvt.u32.u16 	%r673, %rs14;
	ld.shared.u16 	%r674, [%r160];
	add.s32 	%r219, %r674, %r673;
	cvt.u32.u16 	%r675, %rs15;
	ld.shared.u16 	%r676, [%r161];
	add.s32 	%r220, %r676, %r675;
	cvt.u32.u16 	%r677, %rs16;
	ld.shared.u16 	%r678, [%r162];
	add.s32 	%r221, %r678, %r677;
	cvt.u32.u16 	%r679, %rs17;
	ld.shared.u16 	%r680, [%r163];
	add.s32 	%r222, %r680, %r679;
	cvt.u32.u16 	%r681, %rs18;
	ld.shared.u16 	%r682, [%r164];
	add.s32 	%r223, %r682, %r681;
	cvt.u32.u16 	%r683, %rs19;
	ld.shared.u16 	%r684, [%r165];
	add.s32 	%r224, %r684, %r683;
	bar.sync 	0;
	setp.lt.s32 	%p53, %r821, %r304;
	@%p53 bra 	$L__BB12_121;
	cvt.u64.u32 	%rd15, %r2;
	shl.b32 	%r685, %r206, 2;
	mov.u32 	%r686, _ZZN3cub18CUB_300001_SM_10006detail10radix_sort31DeviceRadixSortSingleTileKernelINS1_5radix10policy_hubIjjyE10Policy1000ELNS0_9SortOrderE0EjjyNS1_21identity_decomposer_tEEEvPKT1_PSA_PKT2_PSE_T3_iiT4_E12temp_storage;
	add.s32 	%r687, %r686, %r685;
	st.shared.u32 	[%r687], %r840;
	shl.b32 	%r688, %r207, 2;
	add.s32 	%r689, %r686, %r688;
	st.shared.u32 	[%r689], %r839;
	shl.b32 	%r690, %r208, 2;
	add.s32 	%r691, %r686, %r690;
	st.shared.u32 	[%r691], %r838;
	shl.b32 	%r692, %r209, 2;
	add.s32 	%r693, %r686, %r692;
	st.shared.u32 	[%r693], %r837;
	shl.b32 	%r694, %r210, 2;
	add.s32 	%r695, %r686, %r694;
	st.shared.u32 	[%r695], %r836;
	shl.b32 	%r696, %r211, 2;
	add.s32 	%r697, %r686, %r696;
	st.shared.u32 	[%r697], %r835;
	shl.b32 	%r698, %r212, 2;
	add.s32 	%r699, %r686, %r698;
	st.shared.u32 	[%r699], %r834;
	shl.b32 	%r700, %r213, 2;
	add.s32 	%r701, %r686, %r700;
	st.shared.u32 	[%r701], %r833;
	shl.b32 	%r702, %r214, 2;
	add.s32 	%r703, %r686, %r702;
	st.shared.u32 	[%r703], %r832;
	shl.b32 	%r704, %r215, 2;
	add.s32 	%r705, %r686, %r704;
	st.shared.u32 	[%r705], %r831;
	shl.b32 	%r706, %r216, 2;
	add.s32 	%r707, %r686, %r706;
	st.shared.u32 	[%r707], %r830;
	shl.b32 	%r708, %r217, 2;
	add.s32 	%r709, %r686, %r708;
	st.shared.u32 	[%r709], %r829;
	shl.b32 	%r710, %r218, 2;
	add.s32 	%r711, %r686, %r710;
	st.shared.u32 	[%r711], %r828;
	shl.b32 	%r712, %r219, 2;
	add.s32 	%r713, %r686, %r712;
	st.shared.u32 	[%r713], %r827;
	shl.b32 	%r714, %r220, 2;
	add.s32 	%r715, %r686, %r714;
	st.shared.u32 	[%r715], %r826;
	shl.b32 	%r716, %r221, 2;
	add.s32 	%r717, %r686, %r716;
	st.shared.u32 	[%r717], %r825;
	shl.b32 	%r718, %r222, 2;
	add.s32 	%r719, %r686, %r718;
	st.shared.u32 	[%r719], %r824;
	shl.b32 	%r720, %r223, 2;
	add.s32 	%r721, %r686, %r720;
	st.shared.u32 	[%r721], %r823;
	shl.b32 	%r722, %r224, 2;
	add.s32 	%r723, %r686, %r722;
	st.shared.u32 	[%r723], %r822;
	bar.sync 	0;
	mad.lo.s32 	%r225, %r2, -72, %r103;
	ld.shared.u32 	%r226, [%r225];
	ld.shared.u32 	%r227, [%r225+1024];
	ld.shared.u32 	%r228, [%r225+2048];
	ld.shared.u32 	%r229, [%r225+3072];
	ld.shared.u32 	%r230, [%r225+4096];
	ld.shared.u32 	%r231, [%r225+5120];
	ld.shared.u32 	%r232, [%r225+6144];
	ld.shared.u32 	%r233, [%r225+7168];
	ld.shared.u32 	%r234, [%r225+8192];
	ld.shared.u32 	%r235, [%r225+9216];
	ld.shared.u32 	%r236, [%r225+10240];
	ld.shared.u32 	%r237, [%r225+11264];
	ld.shared.u32 	%r238, [%r225+12288];
	ld.shared.u32 	%r239, [%r225+13312];
	ld.shared.u32 	%r240, [%r225+14336];
	ld.shared.u32 	%r241, [%r225+15360];
	ld.shared.u32 	%r242, [%r225+16384];
	ld.shared.u32 	%r243, [%r225+17408];
	ld.shared.u32 	%r244, [%r225+18432];
	bar.sync 	0;
	st.shared.u32 	[%r687], %r859;
	st.shared.u32 	[%r689], %r858;
	st.shared.u32 	[%r691], %r857;
	st.shared.u32 	[%r693], %r856;
	st.shared.u32 	[%r695], %r855;
	st.shared.u32 	[%r697], %r854;
	st.shared.u32 	[%r699], %r853;
	st.shared.u32 	[%r701], %r852;
	st.shared.u32 	[%r703], %r851;
	st.shared.u32 	[%r705], %r850;
	st.shared.u32 	[%r707], %r849;
	st.shared.u32 	[%r709], %r848;
	st.shared.u32 	[%r711], %r847;
	st.shared.u32 	[%r713], %r846;
	st.shared.u32 	[%r715], %r845;
	st.shared.u32 	[%r717], %r844;
	st.shared.u32 	[%r719], %r843;
	st.shared.u32 	[%r721], %r842;
	st.shared.u32 	[%r723], %r841;
	bar.sync 	0;
	ld.shared.u32 	%r245, [%r225+1024];
	ld.shared.u32 	%r246, [%r225+2048];
	ld.shared.u32 	%r247, [%r225+3072];
	ld.shared.u32 	%r248, [%r225+4096];
	ld.shared.u32 	%r249, [%r225+5120];
	ld.shared.u32 	%r250, [%r225+6144];
	ld.shared.u32 	%r251, [%r225+7168];
	ld.shared.u32 	%r252, [%r225+8192];
	ld.shared.u32 	%r253, [%r225+9216];
	ld.shared.u32 	%r254, [%r225+10240];
	ld.shared.u32 	%r255, [%r225+11264];
	ld.shared.u32 	%r256, [%r225+12288];
	ld.shared.u32 	%r257, [%r225+13312];
	ld.shared.u32 	%r258, [%r225+14336];
	ld.shared.u32 	%r259, [%r225+15360];
	ld.shared.u32 	%r260, [%r225+16384];
	ld.shared.u32 	%r261, [%r225+17408];
	ld.shared.u32 	%r262, [%r225+18432];
	setp.gt.u64 	%p54, %rd2, %rd15;
	cvta.to.global.u64 	%rd16, %rd6;
	mul.wide.u32 	%rd17, %r2, 4;
	add.s64 	%rd4, %rd16, %rd17;
	cvta.to.global.u64 	%rd18, %rd8;
	add.s64 	%rd5, %rd18, %rd17;
	@%p54 bra 	$L__BB12_83;
	bra.uni 	$L__BB12_84;
$L__BB12_83:
	ld.shared.u32 	%r724, [%r225];
	st.global.u32 	[%rd4], %r226;
	st.global.u32 	[%rd5], %r724;
$L__BB12_84:
	add.s32 	%r725, %r2, 256;
	cvt.u64.u32 	%rd19, %r725;
	setp.le.u64 	%p55, %rd2, %rd19;
	@%p55 bra 	$L__BB12_86;
	st.global.u32 	[%rd4+1024], %r227;
	st.global.u32 	[%rd5+1024], %r245;
$L__BB12_86:
	add.s32 	%r726, %r2, 512;
	cvt.u64.u32 	%rd20, %r726;
	setp.le.u64 	%p56, %rd2, %rd20;
	@%p56 bra 	$L__BB12_88;
	st.global.u32 	[%rd4+2048], %r228;
	st.global.u32 	[%rd5+2048], %r246;
$L__BB12_88:
	add.s32 	%r727, %r2, 768;
	cvt.u64.u32 	%rd21, %r727;
	setp.le.u64 	%p57, %rd2, %rd21;
	@%p57 bra 	$L__BB12_90;
	st.global.u32 	[%rd4+3072], %r229;
	st.global.u32 	[%rd5+3072], %r247;
$L__BB12_90:
	or.b32  	%r728, %r2, 1024;
	cvt.u64.u32 	%rd22, %r728;
	setp.le.u64 	%p58, %rd2, %rd22;
	@%p58 bra 	$L__BB12_92;
	st.global.u32 	[%rd4+4096], %r230;
	st.global.u32 	[%rd5+4096], %r248;
$L__BB12_92:
	add.s32 	%r729, %r2, 1280;
	cvt.u64.u32 	%rd23, %r729;
	setp.le.u64 	%p59, %rd2, %rd23;
	@%p59 bra 	$L__BB12_94;
	st.global.u32 	[%rd4+5120], %r231;
	st.global.u32 	[%rd5+5120], %r249;
$L__BB12_94:
	add.s32 	%r730, %r2, 1536;
	cvt.u64.u32 	%rd24, %r730;
	setp.le.u64 	%p60, %rd2, %rd24;
	@%p60 bra 	$L__BB12_96;
	st.global.u32 	[%rd4+6144], %r232;
	st.global.u32 	[%rd5+6144], %r250;
$L__BB12_96:
	add.s32 	%r731, %r2, 1792;
	cvt.u64.u32 	%rd25, %r731;
	setp.le.u64 	%p61, %rd2, %rd25;
	@%p61 bra 	$L__BB12_98;
	st.global.u32 	[%rd4+7168], %r233;
	st.global.u32 	[%rd5+7168], %r251;
$L__BB12_98:
	or.b32  	%r732, %r2, 2048;
	cvt.u64.u32 	%rd26, %r732;
	setp.le.u64 	%p62, %rd2, %rd26;
	@%p62 bra 	$L__BB12_100;
	st.global.u32 	[%rd4+8192], %r234;
	st.global.u32 	[%rd5+8192], %r252;
$L__BB12_100:
	add.s32 	%r733, %r2, 2304;
	cvt.u64.u32 	%rd27, %r733;
	setp.le.u64 	%p63, %rd2, %rd27;
	@%p63 bra 	$L__BB12_102;
	st.global.u32 	[%rd4+9216], %r235;
	st.global.u32 	[%rd5+9216], %r253;
$L__BB12_102:
	add.s32 	%r734, %r2, 2560;
	cvt.u64.u32 	%rd28, %r734;
	setp.le.u64 	%p64, %rd2, %rd28;
	@%p64 bra 	$L__BB12_104;
	st.global.u32 	[%rd4+10240], %r236;
	st.global.u32 	[%rd5+10240], %r254;
$L__BB12_104:
	add.s32 	%r735, %r2, 2816;
	cvt.u64.u32 	%rd29, %r735;
	setp.le.u64 	%p65, %rd2, %rd29;
	@%p65 bra 	$L__BB12_106;
	st.global.u32 	[%rd4+11264], %r237;
	st.global.u32 	[%rd5+11264], %r255;
$L__BB12_106:
	or.b32  	%r736, %r2, 3072;
	cvt.u64.u32 	%rd30, %r736;
	setp.le.u64 	%p66, %rd2, %rd30;
	@%p66 bra 	$L__BB12_108;
	st.global.u32 	[%rd4+12288], %r238;
	st.global.u32 	[%rd5+12288], %r256;
$L__BB12_108:
	add.s32 	%r737, %r2, 3328;
	cvt.u64.u32 	%rd31, %r737;
	setp.le.u64 	%p67, %rd2, %rd31;
	@%p67 bra 	$L__BB12_110;
	st.global.u32 	[%rd4+13312], %r239;
	st.global.u32 	[%rd5+13312], %r257;
$L__BB12_110:
	add.s32 	%r738, %r2, 3584;
	cvt.u64.u32 	%rd32, %r738;
	setp.le.u64 	%p68, %rd2, %rd32;
	@%p68 bra 	$L__BB12_112;
	st.global.u32 	[%rd4+14336], %r240;
	st.global.u32 	[%rd5+14336], %r258;
$L__BB12_112:
	add.s32 	%r739, %r2, 3840;
	cvt.u64.u32 	%rd33, %r739;
	setp.le.u64 	%p69, %rd2, %rd33;
	@%p69 bra 	$L__BB12_114;
	st.global.u32 	[%rd4+15360], %r241;
	st.global.u32 	[%rd5+15360], %r259;
$L__BB12_114:
	or.b32  	%r740, %r2, 4096;
	cvt.u64.u32 	%rd34, %r740;
	setp.le.u64 	%p70, %rd2, %rd34;
	@%p70 bra 	$L__BB12_116;
	st.global.u32 	[%rd4+16384], %r242;
	st.global.u32 	[%rd5+16384], %r260;
$L__BB12_116:
	add.s32 	%r741, %r2, 4352;
	cvt.u64.u32 	%rd35, %r741;
	setp.le.u64 	%p71, %rd2, %rd35;
	@%p71 bra 	$L__BB12_118;
	st.global.u32 	[%rd4+17408], %r243;
	st.global.u32 	[%rd5+17408], %r261;
$L__BB12_118:
	add.s32 	%r742, %r2, 4608;
	cvt.u64.u32 	%rd36, %r742;
	setp.le.u64 	%p72, %rd2, %rd36;
	@%p72 bra 	$L__BB12_120;
	st.global.u32 	[%rd4+18432], %r244;
	st.global.u32 	[%rd5+18432], %r262;
$L__BB12_120:
	ret;
$L__BB12_121:
	shl.b32 	%r743, %r206, 2;
	mov.u32 	%r744, _ZZN3cub18CUB_300001_SM_10006detail10radix_sort31DeviceRadixSortSingleTileKernelINS1_5radix10policy_hubIjjyE10Policy1000ELNS0_9SortOrderE0EjjyNS1_21identity_decomposer_tEEEvPKT1_PSA_PKT2_PSE_T3_iiT4_E12temp_storage;
	add.s32 	%r745, %r744, %r743;
	st.shared.u32 	[%r745], %r840;
	shl.b32 	%r746, %r207, 2;
	add.s32 	%r747, %r744, %r746;
	st.shared.u32 	[%r747], %r839;
	shl.b32 	%r748, %r208, 2;
	add.s32 	%r749, %r744, %r748;
	st.shared.u32 	[%r749], %r838;
	shl.b32 	%r750, %r209, 2;
	add.s32 	%r751, %r744, %r750;
	st.shared.u32 	[%r751], %r837;
	shl.b32 	%r752, %r210, 2;
	add.s32 	%r753, %r744, %r752;
	st.shared.u32 	[%r753], %r836;
	shl.b32 	%r754, %r211, 2;
	add.s32 	%r755, %r744, %r754;
	st.shared.u32 	[%r755], %r835;
	shl.b32 	%r756, %r212, 2;
	add.s32 	%r757, %r744, %r756;
	st.shared.u32 	[%r757], %r834;
	shl.b32 	%r758, %r213, 2;
	add.s32 	%r759, %r744, %r758;
	st.shared.u32 	[%r759], %r833;
	shl.b32 	%r760, %r214, 2;
	add.s32 	%r761, %r744, %r760;
	st.shared.u32 	[%r761], %r832;
	shl.b32 	%r762, %r215, 2;
	add.s32 	%r763, %r744, %r762;
	st.shared.u32 	[%r763], %r831;
	shl.b32 	%r764, %r216, 2;
	add.s32 	%r765, %r744, %r764;
	st.shared.u32 	[%r765], %r830;
	shl.b32 	%r766, %r217, 2;
	add.s32 	%r767, %r744, %r766;
	st.shared.u32 	[%r767], %r829;
	shl.b32 	%r768, %r218, 2;
	add.s32 	%r769, %r744, %r768;
	st.shared.u32 	[%r769], %r828;
	shl.b32 	%r770, %r219, 2;
	add.s32 	%r771, %r744, %r770;
	st.shared.u32 	[%r771], %r827;
	shl.b32 	%r772, %r220, 2;
	add.s32 	%r773, %r744, %r772;
	st.shared.u32 	[%r773], %r826;
	shl.b32 	%r774, %r221, 2;
	add.s32 	%r775, %r744, %r774;
	st.shared.u32 	[%r775], %r825;
	shl.b32 	%r776, %r222, 2;
	add.s32 	%r777, %r744, %r776;
	st.shared.u32 	[%r777], %r824;
	shl.b32 	%r778, %r223, 2;
	add.s32 	%r779, %r744, %r778;
	st.shared.u32 	[%r779], %r823;
	shl.b32 	%r780, %r224, 2;
	add.s32 	%r781, %r744, %r780;
	st.shared.u32 	[%r781], %r822;
	bar.sync 	0;
	ld.shared.u32 	%r840, [%r103];
	ld.shared.u32 	%r839, [%r103+4];
	ld.shared.u32 	%r838, [%r103+8];
	ld.shared.u32 	%r837, [%r103+12];
	ld.shared.u32 	%r836, [%r103+16];
	ld.shared.u32 	%r835, [%r103+20];
	ld.shared.u32 	%r834, [%r103+24];
	ld.shared.u32 	%r833, [%r103+28];
	ld.shared.u32 	%r832, [%r103+32];
	ld.shared.u32 	%r831, [%r103+36];
	ld.shared.u32 	%r830, [%r103+40];
	ld.shared.u32 	%r829, [%r103+44];
	ld.shared.u32 	%r828, [%r103+48];
	ld.shared.u32 	%r827, [%r103+52];
	ld.shared.u32 	%r826, [%r103+56];
	ld.shared.u32 	%r825, [%r103+60];
	ld.shared.u32 	%r824, [%r103+64];
	ld.shared.u32 	%r823, [%r103+68];
	ld.shared.u32 	%r822, [%r103+72];
	bar.sync 	0;
	st.shared.u32 	[%r745], %r859;
	st.shared.u32 	[%r747], %r858;
	st.shared.u32 	[%r749], %r857;
	st.shared.u32 	[%r751], %r856;
	st.shared.u32 	[%r753], %r855;
	st.shared.u32 	[%r755], %r854;
	st.shared.u32 	[%r757], %r853;
	st.shared.u32 	[%r759], %r852;
	st.shared.u32 	[%r761], %r851;
	st.shared.u32 	[%r763], %r850;
	st.shared.u32 	[%r765], %r849;
	st.shared.u32 	[%r767], %r848;
	st.shared.u32 	[%r769], %r847;
	st.shared.u32 	[%r771], %r846;
	st.shared.u32 	[%r773], %r845;
	st.shared.u32 	[%r775], %r844;
	st.shared.u32 	[%r777], %r843;
	st.shared.u32 	[%r779], %r842;
	st.shared.u32 	[%r781], %r841;
	bar.sync 	0;
	ld.shared.u32 	%r859, [%r103];
	ld.shared.u32 	%r858, [%r103+4];
	ld.shared.u32 	%r857, [%r103+8];
	ld.shared.u32 	%r856, [%r103+12];
	ld.shared.u32 	%r855, [%r103+16];
	ld.shared.u32 	%r854, [%r103+20];
	ld.shared.u32 	%r853, [%r103+24];
	ld.shared.u32 	%r852, [%r103+28];
	ld.shared.u32 	%r851, [%r103+32];
	ld.shared.u32 	%r850, [%r103+36];
	ld.shared.u32 	%r849, [%r103+40];
	ld.shared.u32 	%r848, [%r103+44];
	ld.shared.u32 	%r847, [%r103+48];
	ld.shared.u32 	%r846, [%r103+52];
	ld.shared.u32 	%r845, [%r103+56];
	ld.shared.u32 	%r844, [%r103+60];
	ld.shared.u32 	%r843, [%r103+64];
	ld.shared.u32 	%r842, [%r103+68];
	ld.shared.u32 	%r841, [%r103+72];
	bar.sync 	0;
	add.s32 	%r821, %r821, 6;
	add.s32 	%r820, %r820, -6;
	bra.uni 	$L__BB12_77;

}
	// .globl	_ZN3cub18CUB_300001_SM_10006detail10radix_sort30DeviceRadixSortHistogramKernelINS1_5radix10policy_hubIjjyE10Policy1000ELNS0_9SortOrderE0EjyNS1_21identity_decomposer_tEEEvPT2_PKT1_SA_iiT3_
.visible .entry _ZN3cub18CUB_300001_SM_10006detail10radix_sort30DeviceRadixSortHistogramKernelINS1_5radix10policy_hubIjjyE10Policy1000ELNS0_9SortOrderE0EjyNS1_21identity_decomposer_tEEEvPT2_PKT1_SA_iiT3_(
	.param .u64 .ptr .align 1 _ZN3cub18CUB_300001_SM_10006detail10radix_sort30DeviceRadixSortHistogramKernelINS1_5radix10policy_hubIjjyE10Policy1000ELNS0_9SortOrderE0EjyNS1_21identity_decomposer_tEEEvPT2_PKT1_SA_iiT3__param_0,
	.param .u64 .ptr .align 1 _ZN3cub18CUB_300001_SM_10006detail10radix_sort30DeviceRadixSortHistogramKernelINS1_5radix10policy_hubIjjyE10Policy1000ELNS0_9SortOrderE0EjyNS1_21identity_decomposer_tEEEvPT2_PKT1_SA_iiT3__param_1,
	.param .u64 _ZN3cub18CUB_300001_SM_10006detail10radix_sort30DeviceRadixSortHistogramKernelINS1_5radix10policy_hubIjjyE10Policy1000ELNS0_9SortOrderE0EjyNS1_21identity_decomposer_tEEEvPT2_PKT1_SA_iiT3__param_2,
	.param .u32 _ZN3cub18CUB_300001_SM_10006detail10radix_sort30DeviceRadixSortHistogramKernelINS1_5radix10policy_hubIjjyE10Policy1000ELNS0_9SortOrderE0EjyNS1_21identity_decomposer_tEEEvPT2_PKT1_SA_iiT3__param_3,
	.param .u32 _ZN3cub18CUB_300001_SM_10006detail10radix_sort30DeviceRadixSortHistogramKernelINS1_5radix10policy_hubIjjyE10Policy1000ELNS0_9SortOrderE0EjyNS1_21identity_decomposer_tEEEvPT2_PKT1_SA_iiT3__param_4,
	.param .align 1 .b8 _ZN3cub18CUB_300001_SM_10006detail10radix_sort30DeviceRadixSortHistogramKernelINS1_5radix10policy_hubIjjyE10Policy1000ELNS0_9SortOrderE0EjyNS1_21identity_decomposer_tEEEvPT2_PKT1_SA_iiT3__param_5[1]
)
.maxntid 128
{
	.reg .pred 	%p<91>;
	.reg .b32 	%r<470>;
	.reg .b64 	%rd<137>;
	// demoted variable
	.shared .align 4 .b8 _ZZN3cub18CUB_300001_SM_10006detail10radix_sort30DeviceRadixSortHistogramKernelINS1_5radix10policy_hubIjjyE10Policy1000ELNS0_9SortOrderE0EjyNS1_21identity_decomposer_tEEEvPT2_PKT1_SA_iiT3_E12temp_storage[4096];
	ld.param.u64 	%rd18, [_ZN3cub18CUB_300001_SM_10006detail10radix_sort30DeviceRadixSortHistogramKernelINS1_5radix10policy_hubIjjyE10Policy1000ELNS0_9SortOrderE0EjyNS1_21identity_decomposer_tEEEvPT2_PKT1_SA_iiT3__param_0];
	ld.param.u64 	%rd19, [_ZN3cub18CUB_300001_SM_10006detail10radix_sort30DeviceRadixSortHistogramKernelINS1_5radix10policy_hubIjjyE10Policy1000ELNS0_9SortOrderE0EjyNS1_21identity_decomposer_tEEEvPT2_PKT1_SA_iiT3__param_1];
	ld.param.u64 	%rd17, [_ZN3cub18CUB_300001_SM_10006detail10radix_sort30DeviceRadixSortHistogramKernelINS1_5radix10policy_hubIjjyE10Policy1000ELNS0_9SortOrderE0EjyNS1_21identity_decomposer_tEEEvPT2_PKT1_SA_iiT3__param_2];
	ld.param.u32 	%r158, [_ZN3cub18CUB_300001_SM_10006detail10radix_sort30DeviceRadixSortHistogramKernelINS1_5radix10policy_hubIjjyE10Policy1000ELNS0_9SortOrderE0EjyNS1_21identity_decomposer_tEEEvPT2_PKT1_SA_iiT3__param_3];
	ld.param.u32 	%r159, [_ZN3cub18CUB_300001_SM_10006detail10radix_sort30DeviceRadixSortHistogramKernelINS1_5radix10policy_hubIjjyE10Policy1000ELNS0_9SortOrderE0EjyNS1_21identity_decomposer_tEEEvPT2_PKT1_SA_iiT3__param_4];
	cvta.to.global.u64 	%rd1, %rd19;
	cvta.to.global.u64 	%rd2, %rd18;
	setp.eq.s64 	%p2, %rd17, 0;
	@%p2 bra 	$L__BB13_153;
	sub.s32 	%r160, %r159, %r158;
	add.s32 	%r161, %r160, 7;
	shr.s32 	%r162, %r161, 31;
	shr.u32 	%r163, %r162, 29;
	add.s32 	%r164, %r161, %r163;
	shr.s32 	%r165, %r164, 3;
	mov.u32 	%r166, %tid.x;
	setp.gt.u32 	%p3, %r166, 255;
	setp.lt.s32 	%p4, %r161, 8;
	mov.u32 	%r167, %ctaid.x;
	shl.b32 	%r168, %r167, 11;
	cvt.u64.u32 	%rd3, %r168;
	mov.u32 	%r169, %nctaid.x;
	shl.b32 	%r170, %r169, 11;
	cvt.u64.u32 	%rd4, %r170;
	add.s32 	%r1, %r165, -1;
	and.b32  	%r2, %r165, 15;
	and.b32  	%r3, %r165, 7;
	add.s32 	%r4, %r3, -1;
	and.b32  	%r5, %r165, 3;
	or.pred  	%p1, %p3, %p4;
	shl.b32 	%r171, %r166, 2;
	mov.u32 	%r172, _ZZN3cub18CUB_300001_SM_10006detail10radix_sort30DeviceRadixSortHistogramKernelINS1_5radix10policy_hubIjjyE10Policy1000ELNS0_9SortOrderE0EjyNS1_21identity_decomposer_tEEEvPT2_PKT1_SA_iiT3_E12temp_storage;
	add.s32 	%r6, %r172, %r171;
	and.b32  	%r7, %r165, 268435440;
	cvt.u64.u32 	%rd5, %r166;
	add.s32 	%r8, %r166, 128;
	add.s32 	%r9, %r166, 256;
	add.s32 	%r10, %r166, 384;
	add.s32 	%r11, %r166, 512;
	add.s32 	%r12, %r166, 640;
	add.s32 	%r13, %r166, 768;
	add.s32 	%r14, %r166, 1280;
	add.s32 	%r15, %r166, 1920;
	and.b32  	%r16, %r165, 268435448;
	and.b32  	%r17, %r165, 1;
	neg.s32 	%r18, %r7;
	add.s32 	%r19, %r6, 8192;
	add.s64 	%rd21, %rd17, -1;
	shr.u64 	%rd22, %rd21, 30;
	add.s64 	%rd23, %rd22, 1;
	min.u64 	%rd6, %rd23, %rd17;
	mov.b64 	%rd135, 0;
$L__BB13_2:
	@%p1 bra 	$L__BB13_30;
	setp.lt.u32 	%p5, %r1, 15;
	mov.b32 	%r423, 0;
	@%p5 bra 	$L__BB13_6;
	mov.u32 	%r420, %r19;
	mov.u32 	%r421, %r18;
$L__BB13_5:
	.pragma "nounroll";
	mov.b32 	%r174, 0;
	st.shared.u32 	[%r420+-8192], %r174;
	st.shared.u32 	[%r420+-7168], %r174;
	st.shared.u32 	[%r420+-6144], %r174;
	st.shared.u32 	[%r420+-5120], %r174;
	st.shared.u32 	[%r420+-4096], %r174;
	st.shared.u32 	[%r420+-3072], %r174;
	st.shared.u32 	[%r420+-2048], %r174;
	st.shared.u32 	[%r420+-1024], %r174;
	st.shared.u32 	[%r420], %r174;
	st.shared.u32 	[%r420+1024], %r174;
	st.shared.u32 	[%r420+2048], %r174;
	st.shared.u32 	[%r420+3072], %r174;
	st.shared.u32 	[%r420+4096], %r174;
	st.shared.u32 	[%r420+5120], %r174;
	st.shared.u32 	[%r420+6144], %r174;
	st.shared.u32 	[%r420+7168], %r174;
	add.s32 	%r421, %r421, 16;
	add.s32 	%r420, %r420, 16384;
	setp.ne.s32 	%p6, %r421, 0;
	mov.u32 	%r423, %r7;
	@%p6 bra 	$L__BB13_5;
$L__BB13_6:
	add.s32 	%r25, %r2, -1;
	setp.eq.s32 	%p7, %r2, 0;
	@%p7 bra 	$L__BB13_16;
	setp.lt.u32 	%p8, %r25, 7;
	@%p8 bra 	$L__BB13_9;
	shl.b32 	%r175, %r423, 10;
	add.s32 	%r176, %r6, %r175;
	mov.b32 	%r177, 0;
	st.shared.u32 	[%r176], %r177;
	st.shared.u32 	[%r176+1024], %r177;
	st.shared.u32 	[%r176+2048], %r177;
	st.shared.u32 	[%r176+3072], %r177;
	st.shared.u32 	[%r176+4096], %r177;
	st.shared.u32 	[%r176+5120], %r177;
	st.shared.u32 	[%r176+6144], %r177;
	st.shared.u32 	[%r176+7168], %r177;
	add.s32 	%r423, %r423, 8;
$L__BB13_9:
	setp.eq.s32 	%p9, %r3, 0;
	@%p9 bra 	$L__BB13_16;
	setp.lt.u32 	%p10, %r4, 3;
	@%p10 bra 	$L__BB13_12;
	shl.b32 	%r178, %r423, 10;
	add.s32 	%r179, %r6, %r178;
	mov.b32 	%r180, 0;
	st.shared.u32 	[%r179], %r180;
	st.shared.u32 	[%r179+1024], %r180;
	st.shared.u32 	[%r179+2048], %r180;
	st.shared.u32 	[%r179+3072], %r180;
	add.s32 	%r423, %r423, 4;
$L__BB13_12:
	setp.eq.s32 	%p11, %r5, 0;
	@%p11 bra 	$L__BB13_16;
	setp.eq.s32 	%p12, %r5, 1;
	shl.b32 	%r181, %r423, 10;
	add.s32 	%r30, %r6, %r181;
	mov.b32 	%r182, 0;
	st.shared.u32 	[%r30], %r182;
	@%p12 bra 	$L__BB13_16;
	setp.eq.s32 	%p13, %r5, 2;
	mov.b32 	%r183, 0;
	st.shared.u32 	[%r30+1024], %r183;
	@%p13 bra 	$L__BB13_16;
	mov.b32 	%r184, 0;
	st.shared.u32 	[%r30+2048], %r184;
$L__BB13_16:
	cvt.u32.u64 	%r185, %rd5;
	setp.gt.u32 	%p14, %r185, 127;
	@%p14 bra 	$L__BB13_30;
	setp.lt.u32 	%p15, %r1, 15;
	mov.b32 	%r427, 0;
	@%p15 bra 	$L__BB13_20;
	mov.b32 	%r425, 0;
$L__BB13_19:
	.pragma "nounroll";
	shl.b32 	%r188, %r425, 10;
	add.s32 	%r189, %r6, %r188;
	mov.b32 	%r190, 0;
	st.shared.u32 	[%r189+512], %r190;
	st.shared.u32 	[%r189+1536], %r190;
	st.shared.u32 	[%r189+2560], %r190;
	st.shared.u32 	[%r189+3584], %r190;
	st.shared.u32 	[%r189+4608], %r190;
	st.shared.u32 	[%r189+5632], %r190;
	st.shared.u32 	[%r189+6656], %r190;
	st.shared.u32 	[%r189+7680], %r190;
	st.shared.u32 	[%r189+8704], %r190;
	st.shared.u32 	[%r189+9728], %r190;
	st.shared.u32 	[%r189+10752], %r190;
	st.shared.u32 	[%r189+11776], %r190;
	st.shared.u32 	[%r189+12800], %r190;
	st.shared.u32 	[%r189+13824], %r190;
	st.shared.u32 	[%r189+14848], %r190;
	st.shared.u32 	[%r189+15872], %r190;
	add.s32 	%r425, %r425, 16;
	setp.ne.s32 	%p16, %r425, %r7;
	mov.u32 	%r427, %r7;
	@%p16 bra 	$L__BB13_19;
$L__BB13_20:
	setp.eq.s32 	%p17, %r2, 0;
	@%p17 bra 	$L__BB13_30;
	setp.lt.u32 	%p18, %r25, 7;
	@%p18 bra 	$L__BB13_23;
	shl.b32 	%r191, %r427, 10;
	add.s32 	%r192, %r6, %r191;
	mov.b32 	%r193, 0;
	st.shared.u32 	[%r192+512], %r193;
	st.shared.u32 	[%r192+1536], %r193;
	st.shared.u32 	[%r192+2560], %r193;
	st.shared.u32 	[%r192+3584], %r193;
	st.shared.u32 	[%r192+4608], %r193;
	st.shared.u32 	[%r192+5632], %r193;
	st.shared.u32 	[%r192+6656], %r193;
	st.shared.u32 	[%r192+7680], %r193;
	add.s32 	%r427, %r427, 8;
$L__BB13_23:
	setp.eq.s32 	%p19, %r3, 0;
	@%p19 bra 	$L__BB13_30;
	setp.lt.u32 	%p20, %r4, 3;
	@%p20 bra 	$L__BB13_26;
	shl.b32 	%r194, %r427, 10;
	add.s32 	%r195, %r6, %r194;
	mov.b32 	%r196, 0;
	st.shared.u32 	[%r195+512], %r196;
	st.shared.u32 	[%r195+1536], %r196;
	st.shared.u32 	[%r195+2560], %r196;
	st.shared.u32 	[%r195+3584], %r196;
	add.s32 	%r427, %r427, 4;
$L__BB13_26:
	setp.eq.s32 	%p21, %r5, 0;
	@%p21 bra 	$L__BB13_30;
	setp.eq.s32 	%p22, %r5, 1;
	shl.b32 	%r197, %r427, 10;
	add.s32 	%r38, %r6, %r197;
	mov.b32 	%r198, 0;
	st.shared.u32 	[%r38+512], %r198;
	@%p22 bra 	$L__BB13_30;
	setp.eq.s32 	%p23, %r5, 2;
	mov.b32 	%r199, 0;
	st.shared.u32 	[%r38+1536], %r199;
	@%p23 bra 	$L__BB13_30;
	mov.b32 	%r200, 0;
	st.shared.u32 	[%r38+2560], %r200;
$L__BB13_30:
	bar.sync 	0;
	bar.sync 	0;
	shl.b64 	%rd8, %rd135, 30;
	sub.s64 	%rd24, %rd17, %rd8;
	min.u64 	%rd9, %rd24, 1073741824;
	setp.le.u64 	%p24, %rd9, %rd3;
	@%p24 bra 	$L__BB13_70;
	mov.u64 	%rd136, %rd3;
$L__BB13_32:
	add.s64 	%rd11, %rd136, %rd8;
	sub.s64 	%rd12, %rd17, %rd11;
	setp.lt.u64 	%p25, %rd12, 2048;
	@%p25 bra 	$L__BB13_34;
	add.s64 	%rd27, %rd11, %rd5;
	shl.b64 	%rd28, %rd27, 2;
	add.s64 	%rd29, %rd1, %rd28;
	ld.global.u32 	%r459, [%rd29];
	ld.global.u32 	%r458, [%rd29+512];
	ld.global.u32 	%r457, [%rd29+1024];
	ld.global.u32 	%r456, [%rd29+1536];
	ld.global.u32 	%r455, [%rd29+2048];
	ld.global.u32 	%r454, [%rd29+2560];
	ld.global.u32 	%r453, [%rd29+3072];
	ld.global.u32 	%r452, [%rd29+3584];
	ld.global.u32 	%r451, [%rd29+4096];
	ld.global.u32 	%r450, [%rd29+4608];
	ld.global.u32 	%r449, [%rd29+5120];
	ld.global.u32 	%r448, [%rd29+5632];
	ld.global.u32 	%r447, [%rd29+6144];
	ld.global.u32 	%r446, [%rd29+6656];
	ld.global.u32 	%r445, [%rd29+7168];
	ld.global.u32 	%r444, [%rd29+7680];
	bra.uni 	$L__BB13_66;
$L__BB13_34:
	cvt.u32.u64 	%r202, %rd5;
	cvt.u32.u64 	%r55, %rd12;
	setp.ge.s32 	%p26, %r202, %r55;
	add.s64 	%rd25, %rd11, %rd5;
	shl.b64 	%rd26, %rd25, 2;
	add.s64 	%rd13, %rd1, %rd26;
	mov.b32 	%r459, -1;
	@%p26 bra 	$L__BB13_36;
	ld.global.u32 	%r459, [%rd13];
$L__BB13_36:
	setp.ge.s32 	%p27, %r8, %r55;
	mov.b32 	%r458, -1;
	@%p27 bra 	$L__BB13_38;
	ld.global.u32 	%r458, [%rd13+512];
$L__BB13_38:
	setp.ge.s32 	%p28, %r9, %r55;
	mov.b32 	%r457, -1;
	@%p28 bra 	$L__BB13_40;
	ld.global.u32 	%r457, [%rd13+1024];
$L__BB13_40:
	setp.ge.s32 	%p29, %r10, %r55;
	mov.b32 	%r456, -1;
	@%p29 bra 	$L__BB13_42;
	ld.global.u32 	%r456, [%rd13+1536];
$L__BB13_42:
	setp.ge.s32 	%p30, %r11, %r55;
	mov.b32 	%r455, -1;
	@%p30 bra 	$L__BB13_44;
	ld.global.u32 	%r455, [%rd13+2048];
$L__BB13_44:
	setp.ge.s32 	%p31, %r12, %r55;
	mov.b32 	%r454, -1;
	@%p31 bra 	$L__BB13_46;
	ld.global.u32 	%r454, [%rd13+2560];
$L__BB13_46:
	setp.ge.s32 	%p32, %r13, %r55;
	mov.b32 	%r453, -1;
	@%p32 bra 	$L__BB13_48;
	ld.global.u32 	%r453, [%rd13+3072];
$L__BB13_48:
	mov.u32 	%r210, %tid.x;
	add.s32 	%r211, %r210, 896;
	setp.ge.s32 	%p33, %r211, %r55;
	mov.b32 	%r452, -1;
	@%p33 bra 	$L__BB13_50;
	ld.global.u32 	%r452, [%rd13+3584];
$L__BB13_50:
	or.b32  	%r214, %r210, 1024;
	setp.ge.s32 	%p34, %r214, %r55;
	mov.b32 	%r451, -1;
	@%p34 bra 	$L__BB13_52;
	ld.global.u32 	%r451, [%rd13+4096];
$L__BB13_52:
	add.s32 	%r217, %r210, 1152;
	setp.ge.s32 	%p35, %r217, %r55;
	mov.b32 	%r450, -1;
	@%p35 bra 	$L__BB13_54;
	ld.global.u32 	%r450, [%rd13+4608];
$L__BB13_54:
	setp.ge.s32 	%p36, %r14, %r55;
	mov.b32 	%r449, -1;
	@%p36 bra 	$L__BB13_56;
	ld.global.u32 	%r449, [%rd13+5120];
$L__BB13_56:
	add.s32 	%r221, %r210, 1408;
	setp.ge.s32 	%p37, %r221, %r55;
	mov.b32 	%r448, -1;
	@%p37 bra 	$L__BB13_58;
	ld.global.u32 	%r448, [%rd13+5632];
$L__BB13_58:
	add.s32 	%r224, %r210, 1536;
	setp.ge.s32 	%p38, %r224, %r55;
	mov.b32 	%r447, -1;
	@%p38 bra 	$L__BB13_60;
	ld.global.u32 	%r447, [%rd13+6144];
$L__BB13_60:
	add.s32 	%r227, %r210, 1664;
	setp.ge.s32 	%p39, %r227, %r55;
	mov.b32 	%r446, -1;
	@%p39 bra 	$L__BB13_62;
	ld.global.u32 	%r446, [%rd13+6656];
$L__BB13_62:
	add.s32 	%r230, %r210, 1792;
	setp.ge.s32 	%p40, %r230, %r55;
	mov.b32 	%r445, -1;
	@%p40 bra 	$L__BB13_64;
	ld.global.u32 	%r445, [%rd13+7168];
$L__BB13_64:
	setp.ge.s32 	%p41, %r15, %r55;
	mov.b32 	%r444, -1;
	@%p41 bra 	$L__BB13_66;
	ld.global.u32 	%r444, [%rd13+7680];
$L__BB13_66:
	setp.le.s32 	%p42, %r159, %r158;
	@%p42 bra 	$L__BB13_69;
	mov.b32 	%r460, 0;
	mov.u32 	%r461, %r158;
$L__BB13_68:
	sub.s32 	%r233, %r159, %r461;
	shl.b32 	%r234, %r460, 10;
	mov.u32 	%r235, _ZZN3cub18CUB_300001_SM_10006detail10radix_sort30DeviceRadixSortHistogramKernelINS1_5radix10policy_hubIjjyE10Policy1000ELNS0_9SortOrderE0EjyNS1_21identity_decomposer_tEEEvPT2_PKT1_SA_iiT3_E12temp_storage;
	add.s32 	%r236, %r235, %r234;
	min.s32 	%r237, %r233, 8;
	mov.b32 	%r238, -1;
	shl.b32 	%r239, %r238, %r237;
	not.b32 	%r240, %r239;
	shr.u32 	%r241, %r459, %r461;
	and.b32  	%r242, %r241, %r240;
	shl.b32 	%r243, %r242, 2;
	add.s32 	%r244, %r236, %r243;
	atom.shared.add.u32 	%r245, [%r244], 1;
	shr.u32 	%r246, %r458, %r461;
	and.b32  	%r247, %r246, %r240;
	shl.b32 	%r248, %r247, 2;
	add.s32 	%r249, %r236, %r248;
	atom.shared.add.u32 	%r250, [%r249], 1;
	shr.u32 	%r251, %r457, %r461;
	and.b32  	%r252, %r251, %r240;
	shl.b32 	%r253, %r252, 2;
	add.s32 	%r254, %r236, %r253;
	atom.shared.add.u32 	%r255, [%r254], 1;
	shr.u32 	%r256, %r456, %r461;
	and.b32  	%r257, %r256, %r240;
	shl.b32 	%r258, %r257, 2;
	add.s32 	%r259, %r236, %r258;
	atom.shared.add.u32 	%r260, [%r259], 1;
	shr.u32 	%r261, %r455, %r461;
	and.b32  	%r262, %r261, %r240;
	shl.b32 	%r263, %r262, 2;
	add.s32 	%r264, %r236, %r263;
	atom.shared.add.u32 	%r265, [%r264], 1;
	shr.u32 	%r266, %r454, %r461;
	and.b32  	%r267, %r266, %r240;
	shl.b32 	%r268, %r267, 2;
	add.s32 	%r269, %r236, %r268;
	atom.shared.add.u32 	%r270, [%r269], 1;
	shr.u32 	%r271, %r453, %r461;
	and.b32  	%r272, %r271, %r240;
	shl.b32 	%r273, %r272, 2;
	add.s32 	%r274, %r236, %r273;
	atom.shared.add.u32 	%r275, [%r274], 1;
	shr.u32 	%r276, %r452, %r461;
	and.b32  	%r277, %r276, %r240;
	shl.b32 	%r278, %r277, 2;
	add.s32 	%r279, %r236, %r278;
	atom.shared.add.u32 	%r280, [%r279], 1;
	shr.u32 	%r281, %r451, %r461;
	and.b32  	%r282, %r281, %r240;
	shl.b32 	%r283, %r282, 2;
	add.s32 	%r284, %r236, %r283;
	atom.shared.add.u32 	%r285, [%r284], 1;
	shr.u32 	%r286, %r450, %r461;
	and.b32  	%r287, %r286, %r240;
	shl.b32 	%r288, %r287, 2;
	add.s32 	%r289, %r236, %r288;
	atom.shared.add.u32 	%r290, [%r289], 1;
	shr.u32 	%r291, %r449, %r461;
	and.b32  	%r292, %r291, %r240;
	shl.b32 	%r293, %r292, 2;
	add.s32 	%r294, %r236, %r293;
	atom.shared.add.u32 	%r295, [%r294], 1;
	shr.u32 	%r296, %r448, %r461;
	and.b32  	%r297, %r296, %r240;
	shl.b32 	%r298, %r297, 2;
	add.s32 	%r299, %r236, %r298;
	atom.shared.add.u32 	%r300, [%r299], 1;
	shr.u32 	%r301, %r447, %r461;
	and.b32  	%r302, %r301, %r240;
	shl.b32 	%r303, %r302, 2;
	add.s32 	%r304, %r236, %r303;
	atom.shared.add.u32 	%r305, [%r304], 1;
	shr.u32 	%r306, %r446, %r461;
	and.b32  	%r307, %r306, %r240;
	shl.b32 	%r308, %r307, 2;
	add.s32 	%r309, %r236, %r308;
	atom.shared.add.u32 	%r310, [%r309], 1;
	shr.u32 	%r311, %r445, %r461;
	and.b32  	%r312, %r311, %r240;
	shl.b32 	%r313, %r312, 2;
	add.s32 	%r314, %r236, %r313;
	atom.shared.add.u32 	%r315, [%r314], 1;
	shr.u32 	%r316, %r444, %r461;
	and.b32  	%r317, %r316, %r240;
	shl.b32 	%r318, %r317, 2;
	add.s32 	%r319, %r236, %r318;
	atom.shared.add.u32 	%r320, [%r319], 1;
	add.s32 	%r461, %r461, 8;
	add.s32 	%r460, %r460, 1;
	setp.lt.s32 	%p43, %r461, %r159;
	@%p43 bra 	$L__BB13_68;
$L__BB13_69:
	add.s64 	%rd136, %rd136, %rd4;
	setp.lt.u64 	%p44, %rd136, %rd9;
	@%p44 bra 	$L__BB13_32;
$L__BB13_70:
	bar.sync 	0;
	@%p1 bra 	$L__BB13_152;
	setp.lt.u32 	%p45, %r1, 7;
	mov.b32 	%r464, 0;
	@%p45 bra 	$L__BB13_90;
	mov.b32 	%r462, 0;
$L__BB13_73:
	.pragma "nounroll";
	shl.b32 	%r323, %r462, 10;
	add.s32 	%r108, %r6, %r323;
	ld.shared.u32 	%r109, [%r108];
	setp.eq.s32 	%p46, %r109, 0;
	@%p46 bra 	$L__BB13_75;
	cvt.u32.u64 	%r324, %rd5;
	shl.b32 	%r325, %r462, 8;
	add.s32 	%r326, %r325, %r324;
	mul.wide.u32 	%rd30, %r326, 8;
	add.s64 	%rd31, %rd2, %rd30;
	cvt.u64.u32 	%rd32, %r109;
	atom.global.add.u64 	%rd33, [%rd31], %rd32;
$L__BB13_75:
	ld.shared.u32 	%r110, [%r108+1024];
	setp.eq.s32 	%p47, %r110, 0;
	@%p47 bra 	$L__BB13_77;
	cvt.u32.u64 	%r327, %rd5;
	shl.b32 	%r328, %r462, 8;
	add.s32 	%r329, %r328, %r327;
	add.s32 	%r330, %r329, 256;
	mul.wide.u32 	%rd34, %r330, 8;
	add.s64 	%rd35, %rd2, %rd34;
	cvt.u64.u32 	%rd36, %r110;
	atom.global.add.u64 	%rd37, [%rd35], %rd36;
$L__BB13_77:
	ld.shared.u32 	%r111, [%r108+2048];
	setp.eq.s32 	%p48, %r111, 0;
	@%p48 bra 	$L__BB13_79;
	cvt.u32.u64 	%r331, %rd5;
	shl.b32 	%r332, %r462, 8;
	add.s32 	%r333, %r332, %r331;
	add.s32 	%r334, %r333, 512;
	mul.wide.u32 	%rd38, %r334, 8;
	add.s64 	%rd39, %rd2, %rd38;
	cvt.u64.u32 	%rd40, %r111;
	atom.global.add.u64 	%rd41, [%rd39], %rd40;
$L__BB13_79:
	ld.shared.u32 	%r112, [%r108+3072];
	setp.eq.s32 	%p49, %r112, 0;
	@%p49 bra 	$L__BB13_81;
	cvt.u32.u64 	%r335, %rd5;
	shl.b32 	%r336, %r462, 8;
	add.s32 	%r337, %r336, %r335;
	add.s32 	%r338, %r337, 768;
	mul.wide.u32 	%rd42, %r338, 8;
	add.s64 	%rd43, %rd2, %rd42;
	cvt.u64.u32 	%rd44, %r112;
	atom.global.add.u64 	%rd45, [%rd43], %rd44;
$L__BB13_81:
	ld.shared.u32 	%r113, [%r108+4096];
	setp.eq.s32 	%p50, %r113, 0;
	@%p50 bra 	$L__BB13_83;
	cvt.u32.u64 	%r339, %rd5;
	shl.b32 	%r340, %r462, 8;
	add.s32 	%r341, %r340, %r339;
	add.s32 	%r342, %r341, 1024;
	mul.wide.u32 	%rd46, %r342, 8;
	add.s64 	%rd47, %rd2, %rd46;
	cvt.u64.u32 	%rd48, %r113;
	atom.global.add.u64 	%rd49, [%rd47], %rd48;
$L__BB13_83:
	ld.shared.u32 	%r114, [%r108+5120];
	setp.eq.s32 	%p51, %r114, 0;
	@%p51 bra 	$L__BB13_85;
	cvt.u32.u64 	%r343, %rd5;
	shl.b32 	%r344, %r462, 8;
	add.s32 	%r345, %r344, %r343;
	add.s32 	%r346, %r345, 1280;
	mul.wide.u32 	%rd50, %r346, 8;
	add.s64 	%rd51, %rd2, %rd50;
	cvt.u64.u32 	%rd52, %r114;
	atom.global.add.u64 	%rd53, [%rd51], %rd52;
$L__BB13_85:
	ld.shared.u32 	%r115, [%r108+6144];
	setp.eq.s32 	%p52, %r115, 0;
	@%p52 bra 	$L__BB13_87;
	cvt.u32.u64 	%r347, %rd5;
	shl.b32 	%r348, %r462, 8;
	add.s32 	%r349, %r348, %r347;
	add.s32 	%r350, %r349, 1536;
	mul.wide.u32 	%rd54, %r350, 8;
	add.s64 	%rd55, %rd2, %rd54;
	cvt.u64.u32 	%rd56, %r115;
	atom.global.add.u64 	%rd57, [%rd55], %rd56;
$L__BB13_87:
	ld.shared.u32 	%r116, [%r108+7168];
	setp.eq.s32 	%p53, %r116, 0;
	@%p53 bra 	$L__BB13_89;
	cvt.u32.u64 	%r351, %rd5;
	shl.b32 	%r352, %r462, 8;
	add.s32 	%r353, %r352, %r351;
	add.s32 	%r354, %r353, 1792;
	mul.wide.u32 	%rd58, %r354, 8;
	add.s64 	%rd59, %rd2, %rd58;
	cvt.u64.u32 	%rd60, %r116;
	atom.global.add.u64 	%rd61, [%rd59], %rd60;
$L__BB13_89:
	add.s32 	%r462, %r462, 8;
	setp.ne.s32 	%p54, %r462, %r16;
	mov.u32 	%r464, %r16;
	@%p54 bra 	$L__BB13_73;
$L__BB13_90:
	add.s32 	%r119, %r5, -1;
	setp.eq.s32 	%p55, %r3, 0;
	@%p55 bra 	$L__BB13_111;
	setp.lt.u32 	%p56, %r4, 3;
	@%p56 bra 	$L__BB13_101;
	shl.b32 	%r355, %r464, 10;
	add.s32 	%r120, %r6, %r355;
	ld.shared.u32 	%r121, [%r120];
	setp.eq.s32 	%p57, %r121, 0;
	@%p57 bra 	$L__BB13_94;
	cvt.u32.u64 	%r356, %rd5;
	shl.b32 	%r357, %r464, 8;
	add.s32 	%r358, %r357, %r356;
	mul.wide.u32 	%rd62, %r358, 8;
	add.s64 	%rd63, %rd2, %rd62;
	cvt.u64.u32 	%rd64, %r121;
	atom.global.add.u64 	%rd65, [%rd63], %rd64;
$L__BB13_94:
	ld.shared.u32 	%r122, [%r120+1024];
	setp.eq.s32 	%p58, %r122, 0;
	@%p58 bra 	$L__BB13_96;
	cvt.u32.u64 	%r359, %rd5;
	shl.b32 	%r360, %r464, 8;
	add.s32 	%r361, %r360, %r359;
	add.s32 	%r362, %r361, 256;
	mul.wide.u32 	%rd66, %r362, 8;
	add.s64 	%rd67, %rd2, %rd66;
	cvt.u64.u32 	%rd68, %r122;
	atom.global.add.u64 	%rd69, [%rd67], %rd68;
$L__BB13_96:
	ld.shared.u32 	%r123, [%r120+2048];
	setp.eq.s32 	%p59, %r123, 0;
	@%p59 bra 	$L__BB13_98;
	cvt.u32.u64 	%r363, %rd5;
	shl.b32 	%r364, %r464, 8;
	add.s32 	%r365, %r364, %r363;
	add.s32 	%r366, %r365, 512;
	mul.wide.u32 	%rd70, %r366, 8;
	add.s64 	%rd71, %rd2, %rd70;
	cvt.u64.u32 	%rd72, %r123;
	atom.global.add.u64 	%rd73, [%rd71], %rd72;
$L__BB13_98:
	ld.shared.u32 	%r124, [%r120+3072];
	setp.eq.s32 	%p60, %r124, 0;
	@%p60 bra 	$L__BB13_100;
	cvt.u32.u64 	%r367, %rd5;
	shl.b32 	%r368, %r464, 8;
	add.s32 	%r369, %r368, %r367;
	add.s32 	%r370, %r369, 768;
	mul.wide.u32 	%rd74, %r370, 8;
	add.s64 	%rd75, %rd2, %rd74;
	cvt.u64.u32 	%rd76, %r124;
	atom.global.add.u64 	%rd77, [%rd75], %rd76;
$L__BB13_100:
	add.s32 	%r464, %r464, 4;
$L__BB13_101:
	setp.eq.s32 	%p61, %r5, 0;
	@%p61 bra 	$L__BB13_111;
	setp.eq.s32 	%p62, %r119, 0;
	@%p62 bra 	$L__BB13_108;
	shl.b32 	%r371, %r464, 10;
	add.s32 	%r127, %r6, %r371;
	ld.shared.u32 	%r128, [%r127];
	setp.eq.s32 	%p63, %r128, 0;
	@%p63 bra 	$L__BB13_105;
	cvt.u32.u64 	%r372, %rd5;
	shl.b32 	%r373, %r464, 8;
	add.s32 	%r374, %r373, %r372;
	mul.wide.u32 	%rd78, %r374, 8;
	add.s64 	%rd79, %rd2, %rd78;
	cvt.u64.u32 	%rd80, %r128;
	atom.global.add.u64 	%rd81, [%rd79], %rd80;
$L__BB13_105:
	ld.shared.u32 	%r129, [%r127+1024];
	setp.eq.s32 	%p64, %r129, 0;
	@%p64 bra 	$L__BB13_107;
	cvt.u32.u64 	%r375, %rd5;
	shl.b32 	%r376, %r464, 8;
	add.s32 	%r377, %r376, %r375;
	add.s32 	%r378, %r377, 256;
	mul.wide.u32 	%rd82, %r378, 8;
	add.s64 	%rd83, %rd2, %rd82;
	cvt.u64.u32 	%rd84, %r129;
	atom.global.add.u64 	%rd85, [%rd83], %rd84;
$L__BB13_107:
	add.s32 	%r464, %r464, 2;
$L__BB13_108:
	setp.eq.s32 	%p65, %r17, 0;
	@%p65 bra 	$L__BB13_111;
	shl.b32 	%r379, %r464, 10;
	add.s32 	%r380, %r6, %r379;
	ld.shared.u32 	%r132, [%r380];
	setp.eq.s32 	%p66, %r132, 0;
	@%p66 bra 	$L__BB13_111;
	cvt.u32.u64 	%r381, %rd5;
	shl.b32 	%r382, %r464, 8;
	add.s32 	%r383, %r382, %r381;
	mul.wide.u32 	%rd86, %r383, 8;
	add.s64 	%rd87, %rd2, %rd86;
	cvt.u64.u32 	%rd88, %r132;
	atom.global.add.u64 	%rd89, [%rd87], %rd88;
$L__BB13_111:
	cvt.u32.u64 	%r384, %rd5;
	setp.gt.u32 	%p67, %r384, 127;
	@%p67 bra 	$L__BB13_152;
	setp.lt.u32 	%p68, %r1, 7;
	mov.b32 	%r468, 0;
	@%p68 bra 	$L__BB13_131;
	mov.b32 	%r466, 0;
$L__BB13_114:
	.pragma "nounroll";
	shl.b32 	%r388, %r466, 10;
	add.s32 	%r134, %r6, %r388;
	ld.shared.u32 	%r135, [%r134+512];
	setp.eq.s32 	%p69, %r135, 0;
	shl.b32 	%r389, %r466, 8;
	add.s32 	%r390, %r389, %r384;
	mul.wide.u32 	%rd90, %r390, 8;
	add.s64 	%rd15, %rd2, %rd90;
	@%p69 bra 	$L__BB13_116;
	cvt.u64.u32 	%rd91, %r135;
	atom.global.add.u64 	%rd92, [%rd15+1024], %rd91;
$L__BB13_116:
	ld.shared.u32 	%r136, [%r134+1536];
	setp.eq.s32 	%p70, %r136, 0;
	@%p70 bra 	$L__BB13_118;
	cvt.u64.u32 	%rd93, %r136;
	atom.global.add.u64 	%rd94, [%rd15+3072], %rd93;
$L__BB13_118:
	ld.shared.u32 	%r137, [%r134+2560];
	setp.eq.s32 	%p71, %r137, 0;
	@%p71 bra 	$L__BB13_120;
	cvt.u64.u32 	%rd95, %r137;
	atom.global.add.u64 	%rd96, [%rd15+5120], %rd95;
$L__BB13_120:
	ld.shared.u32 	%r138, [%r134+3584];
	setp.eq.s32 	%p72, %r138, 0;
	@%p72 bra 	$L__BB13_122;
	cvt.u64.u32 	%rd97, %r138;
	atom.global.add.u64 	%rd98, [%rd15+7168], %rd97;
$L__BB13_122:
	ld.shared.u32 	%r139, [%r134+4608];
	setp.eq.s32 	%p73, %r139, 0;
	@%p73 bra 	$L__BB13_124;
	cvt.u64.u32 	%rd99, %r139;
	atom.global.add.u64 	%rd100, [%rd15+9216], %rd99;
$L__BB13_124:
	ld.shared.u32 	%r140, [%r134+5632];
	setp.eq.s32 	%p74, %r140, 0;
	@%p74 bra 	$L__BB13_126;
	cvt.u64.u32 	%rd101, %r140;
	atom.global.add.u64 	%rd102, [%rd15+11264], %rd101;
$L__BB13_126:
	ld.shared.u32 	%r141, [%r134+6656];
	setp.eq.s32 	%p75, %r141, 0;
	@%p75 bra 	$L__BB13_128;
	cvt.u64.u32 	%rd103, %r141;
	atom.global.add.u64 	%rd104, [%rd15+13312], %rd103;
$L__BB13_128:
	ld.shared.u32 	%r142, [%r134+7680];
	setp.eq.s32 	%p76, %r142, 0;
	@%p76 bra 	$L__BB13_130;
	cvt.u64.u32 	%rd105, %r142;
	atom.global.add.u64 	%rd106, [%rd15+15360], %rd105;
$L__BB13_130:
	add.s32 	%r466, %r466, 8;
	setp.ne.s32 	%p77, %r466, %r16;
	mov.u32 	%r468, %r16;
	@%p77 bra 	$L__BB13_114;
$L__BB13_131:
	setp.eq.s32 	%p78, %r3, 0;
	@%p78 bra 	$L__BB13_152;
	setp.lt.u32 	%p79, %r4, 3;
	@%p79 bra 	$L__BB13_142;
	shl.b32 	%r391, %r468, 10;
	add.s32 	%r145, %r6, %r391;
	ld.shared.u32 	%r146, [%r145+512];
	setp.eq.s32 	%p80, %r146, 0;
	@%p80 bra 	$L__BB13_135;
	shl.b32 	%r393, %r468, 8;
	add.s32 	%r394, %r393, %r384;
	mul.wide.u32 	%rd107, %r394, 8;
	add.s64 	%rd108, %rd2, %rd107;
	cvt.u64.u32 	%rd109, %r146;
	atom.global.add.u64 	%rd110, [%rd108+1024], %rd109;
$L__BB13_135:
	ld.shared.u32 	%r147, [%r145+1536];
	setp.eq.s32 	%p81, %r147, 0;
	@%p81 bra 	$L__BB13_137;
	shl.b32 	%r396, %r468, 8;
	add.s32 	%r397, %r396, %r384;
	add.s32 	%r398, %r397, 256;
	mul.wide.u32 	%rd111, %r398, 8;
	add.s64 	%rd112, %rd2, %rd111;
	cvt.u64.u32 	%rd113, %r147;
	atom.global.add.u64 	%rd114, [%rd112+1024], %rd113;
$L__BB13_137:
	ld.shared.u32 	%r148, [%r145+2560];
	setp.eq.s32 	%p82, %r148, 0;
	@%p82 bra 	$L__BB13_139;
	shl.b32 	%r400, %r468, 8;
	add.s32 	%r401, %r400, %r384;
	add.s32 	%r402, %r401, 512;
	mul.wide.u32 	%rd115, %r402, 8;
	add.s64 	%rd116, %rd2, %rd115;
	cvt.u64.u32 	%rd117, %r148;
	atom.global.add.u64 	%rd118, [%rd116+1024], %rd117;
$L__BB13_139:
	ld.shared.u32 	%r149, [%r145+3584];
	setp.eq.s32 	%p83, %r149, 0;
	@%p83 bra 	$L__BB13_141;
	shl.b32 	%r404, %r468, 8;
	add.s32 	%r405, %r404, %r384;
	add.s32 	%r406, %r405, 768;
	mul.wide.u32 	%rd119, %r406, 8;
	add.s64 	%rd120, %rd2, %rd119;
	cvt.u64.u32 	%rd121, %r149;
	atom.global.add.u64 	%rd122, [%rd120+1024], %rd121;
$L__BB13_141:
	add.s32 	%r468, %r468, 4;
$L__BB13_142:
	setp.eq.s32 	%p84, %r5, 0;
	@%p84 bra 	$L__BB13_152;
	setp.eq.s32 	%p85, %r119, 0;
	@%p85 bra 	$L__BB13_149;
	shl.b32 	%r407, %r468, 10;
	add.s32 	%r152, %r6, %r407;
	ld.shared.u32 	%r153, [%r152+512];
	setp.eq.s32 	%p86, %r153, 0;
	@%p86 bra 	$L__BB13_146;
	shl.b32 	%r409, %r468, 8;
	add.s32 	%r410, %r409, %r384;
	mul.wide.u32 	%rd123, %r410, 8;
	add.s64 	%rd124, %rd2, %rd123;
	cvt.u64.u32 	%rd125, %r153;
	atom.global.add.u64 	%rd126, [%rd124+1024], %rd125;
$L__BB13_146:
	ld.shared.u32 	%r154, [%r152+1536];
	setp.eq.s32 	%p87, %r154, 0;
	@%p87 bra 	$L__BB13_148;
	shl.b32 	%r412, %r468, 8;
	add.s32 	%r413, %r412, %r384;
	add.s32 	%r414, %r413, 256;
	mul.wide.u32 	%rd127, %r414, 8;
	add.s64 	%rd128, %rd2, %rd127;
	cvt.u64.u32 	%rd129, %r154;
	atom.global.add.u64 	%rd130, [%rd128+1024], %rd129;
$L__BB13_148:
	add.s32 	%r468, %r468, 2;
$L__BB13_149:
	setp.eq.s32 	%p88, %r17, 0;
	@%p88 bra 	$L__BB13_152;
	shl.b32 	%r415, %r468, 10;
	add.s32 	%r416, %r6, %r415;
	ld.shared.u32 	%r157, [%r416+512];
	setp.eq.s32 	%p89, %r157, 0;
	@%p89 bra 	$L__BB13_152;
	shl.b32 	%r418, %r468, 8;
	add.s32 	%r419, %r418, %r384;
	mul.wide.u32 	%rd131, %r419, 8;
	add.s64 	%rd132, %rd2, %rd131;
	cvt.u64.u32 	%rd133, %r157;
	atom.global.add.u64 	%rd134, [%rd132+1024], %rd133;
$L__BB13_152:
	bar.sync 	0;
	add.s64 	%rd135, %rd135, 1;
	setp.ne.s64 	%p90, %rd135, %rd6;
	@%p90 bra 	$L__BB13_2;
$L__BB13_153:
	ret;

}
	// .globl	_ZN3cub18CUB_300001_SM_10006detail10radix_sort33DeviceRadixSortExclusiveSumKernelINS1_5radix10policy_hubIjjyE10Policy1000EyEEvPT0_
.visible .entry _ZN3cub18CUB_300001_SM_10006detail10radix_sort33DeviceRadixSortExclusiveSumKernelINS1_5radix10policy_hubIjjyE10Policy1000EyEEvPT0_(
	.param .u64 .ptr .align 1 _ZN3cub18CUB_300001_SM_10006detail10radix_sort33DeviceRadixSortExclusiveSumKernelINS1_5radix10policy_hubIjjyE10Policy1000EyEEvPT0__param_0
)
{
	.reg .pred 	%p<4>;
	.reg .b32 	%r<28>;
	.reg .b64 	%rd<54>;
	// demoted variable
	.shared .align 16 .b8 _ZZN3cub18CUB_300001_SM_10006detail10radix_sort33DeviceRadixSortExclusiveSumKernelINS1_5radix10policy_hubIjjyE10Policy1000EyEEvPT0_E12temp_storage[2336];
	ld.param.u64 	%rd5, [_ZN3cub18CUB_300001_SM_10006detail10radix_sort33DeviceRadixSortExclusiveSumKernelINS1_5radix10policy_hubIjjyE10Policy1000EyEEvPT0__param_0];
	cvta.to.global.u64 	%rd6, %rd5;
	mov.u32 	%r3, %ctaid.x;
	shl.b32 	%r4, %r3, 8;
	mov.u32 	%r1, %tid.x;
	setp.gt.u32 	%p1, %r1, 255;
	add.s32 	%r5, %r4, %r1;
	mul.wide.s32 	%rd7, %r5, 8;
	add.s64 	%rd1, %rd6, %rd7;
	@%p1 bra 	$L__BB14_2;
	ld.global.u64 	%rd53, [%rd1];
$L__BB14_2:
	shr.u32 	%r6, %r1, 3;
	add.s32 	%r7, %r6, %r1;
	shl.b32 	%r8, %r7, 3;
	mov.u32 	%r9, _ZZN3cub18CUB_300001_SM_10006detail10radix_sort33DeviceRadixSortExclusiveSumKernelINS1_5radix10policy_hubIjjyE10Policy1000EyEEvPT0_E12temp_storage;
	add.s32 	%r10, %r9, %r8;
	add.s32 	%r2, %r10, 16;
	st.shared.u64 	[%r10+16], %rd53;
	bar.sync 	0;
	setp.gt.u32 	%p2, %r1, 31;
	@%p2 bra 	$L__BB14_4;
	mad.lo.s32 	%r27, %r1, 72, %r9;
	ld.shared.u64 	%rd23, [%r27+16];
	ld.shared.u64 	%rd24, [%r27+24];
	ld.shared.u64 	%rd25, [%r27+32];
	ld.shared.u64 	%rd26, [%r27+40];
	ld.shared.u64 	%rd27, [%r27+48];
	ld.shared.u64 	%rd28, [%r27+56];
	ld.shared.u64 	%rd29, [%r27+64];
	ld.shared.u64 	%rd30, [%r27+72];
	add.s64 	%rd31, %rd24, %rd23;
	add.s64 	%rd32, %rd31, %rd25;
	add.s64 	%rd33, %rd32, %rd26;
	add.s64 	%rd34, %rd33, %rd27;
	add.s64 	%rd35, %rd34, %rd28;
	add.s64 	%rd36, %rd35, %rd29;
	add.s64 	%rd10, %rd36, %rd30;
	mov.b32 	%r11, 1;
	mov.b32 	%r24, 0;
	mov.b32 	%r25, -1;
	// begin inline asm
	{  .reg .u64 r0;  .reg .u32 lo;  .reg .u32 hi;  .reg .pred p;  mov.b64 {lo, hi}, %rd10;  shfl.sync.up.b32 lo|p, lo, %r11, %r24, %r25;  shfl.sync.up.b32 hi|p, hi, %r11, %r24, %r25;  mov.b64 r0, {lo, hi};  @p add.u64 r0, r0, %rd10;  mov.u64 %rd8, r0;}
	// end inline asm
	mov.b32 	%r14, 2;
	// begin inline asm
	{  .reg .u64 r0;  .reg .u32 lo;  .reg .u32 hi;  .reg .pred p;  mov.b64 {lo, hi}, %rd8;  shfl.sync.up.b32 lo|p, lo, %r14, %r24, %r25;  shfl.sync.up.b32 hi|p, hi, %r14, %r24, %r25;  mov.b64 r0, {lo, hi};  @p add.u64 r0, r0, %rd8;  mov.u64 %rd11, r0;}
	// end inline asm
	mov.b32 	%r17, 4;
	// begin inline asm
	{  .reg .u64 r0;  .reg .u32 lo;  .reg .u32 hi;  .reg .pred p;  mov.b64 {lo, hi}, %rd11;  shfl.sync.up.b32 lo|p, lo, %r17, %r24, %r25;  shfl.sync.up.b32 hi|p, hi, %r17, %r24, %r25;  mov.b64 r0, {lo, hi};  @p add.u64 r0, r0, %rd11;  mov.u64 %rd14, r0;}
	// end inline asm
	mov.b32 	%r20, 8;
	// begin inline asm
	{  .reg .u64 r0;  .reg .u32 lo;  .reg .u32 hi;  .reg .pred p;  mov.b64 {lo, hi}, %rd14;  shfl.sync.up.b32 lo|p, lo, %r20, %r24, %r25;  shfl.sync.up.b32 hi|p, hi, %r20, %r24, %r25;  mov.b64 r0, {lo, hi};  @p add.u64 r0, r0, %rd14;  mov.u64 %rd17, r0;}
	// end inline asm
	mov.b32 	%r23, 16;
	// begin inline asm
	{  .reg .u64 r0;  .reg .u32 lo;  .reg .u32 hi;  .reg .pred p;  mov.b64 {lo, hi}, %rd17;  shfl.sync.up.b32 lo|p, lo, %r23, %r24, %r25;  shfl.sync.up.b32 hi|p, hi, %r23, %r24, %r25;  mov.b64 r0, {lo, hi};  @p add.u64 r0, r0, %rd17;  mov.u64 %rd20, r0;}
	// end inline asm
	sub.s64 	%rd37, %rd20, %rd10;
	ld.shared.u64 	%rd38, [%r27+16];
	ld.shared.u64 	%rd39, [%r27+24];
	ld.shared.u64 	%rd40, [%r27+32];
	ld.shared.u64 	%rd41, [%r27+40];
	ld.shared.u64 	%rd42, [%r27+48];
	ld.shared.u64 	%rd43, [%r27+56];
	ld.shared.u64 	%rd44, [%r27+64];
	add.s64 	%rd45, %rd38, %rd37;
	add.s64 	%rd46, %rd39, %rd45;
	add.s64 	%rd47, %rd40, %rd46;
	add.s64 	%rd48, %rd41, %rd47;
	add.s64 	%rd49, %rd42, %rd48;
	add.s64 	%rd50, %rd43, %rd49;
	add.s64 	%rd51, %rd44, %rd50;
	st.shared.u64 	[%r27+16], %rd37;
	st.shared.u64 	[%r27+24], %rd45;
	st.shared.u64 	[%r27+32], %rd46;
	st.shared.u64 	[%r27+40], %rd47;
	st.shared.u64 	[%r27+48], %rd48;
	st.shared.u64 	[%r27+56], %rd49;
	st.shared.u64 	[%r27+64], %rd50;
	st.shared.u64 	[%r27+72], %rd51;
$L__BB14_4:
	setp.gt.u32 	%p3, %r1, 255;
	bar.sync 	0;
	@%p3 bra 	$L__BB14_6;
	ld.shared.u64 	%rd52, [%r2];
	st.global.u64 	[%rd1], %rd52;
$L__BB14_6:
	ret;

}
	// .globl	_ZN3cub18CUB_300001_SM_10006detail10radix_sort29DeviceRadixSortOnesweepKernelINS1_5radix10policy_hubIjjyE10Policy1000ELNS0_9SortOrderE0EjjyiiNS1_21identity_decomposer_tEEEvPT5_SB_PT3_PKSC_PT1_PKSG_PT2_PKSK_T4_iiT6_
.visible .entry _ZN3cub18CUB_300001_SM_10006detail10radix_sort29DeviceRadixSortOnesweepKernelINS1_5radix10policy_hubIjjyE10Policy1000ELNS0_9SortOrderE0EjjyiiNS1_21identity_decomposer_tEEEvPT5_SB_PT3_PKSC_PT1_PKSG_PT2_PKSK_T4_iiT6_(
	.param .u64 .ptr .align 1 _ZN3cub18CUB_300001_SM_10006detail10radix_sort29DeviceRadixSortOnesweepKernelINS1_5radix10policy_hubIjjyE10Policy1000ELNS0_9SortOrderE0EjjyiiNS1_21identity_decomposer_tEEEvPT5_SB_PT3_PKSC_PT1_PKSG_PT2_PKSK_T4_iiT6__param_0,
	.param .u64 .ptr .align 1 _ZN3cub18CUB_300001_SM_10006detail10radix_sort29DeviceRadixSortOnesweepKernelINS1_5radix10policy_hubIjjyE10Policy1000ELNS0_9SortOrderE0EjjyiiNS1_21identity_decomposer_tEEEvPT5_SB_PT3_PKSC_PT1_PKSG_PT2_PKSK_T4_iiT6__param_1,
	.param .u64 .ptr .align 1 _ZN3cub18CUB_300001_SM_10006detail10radix_sort29DeviceRadixSortOnesweepKernelINS1_5radix10policy_hubIjjyE10Policy1000ELNS0_9SortOrderE0EjjyiiNS1_21identity_decomposer_tEEEvPT5_SB_PT3_PKSC_PT1_PKSG_PT2_PKSK_T4_iiT6__param_2,
	.param .u64 .ptr .align 1 _ZN3cub18CUB_300001_SM_10006detail10radix_sort29DeviceRadixSortOnesweepKernelINS1_5radix10policy_hubIjjyE10Policy1000ELNS0_9SortOrderE0EjjyiiNS1_21identity_decomposer_tEEEvPT5_SB_PT3_PKSC_PT1_PKSG_PT2_PKSK_T4_iiT6__param_3,
	.param .u64 .ptr .align 1 _ZN3cub18CUB_300001_SM_10006detail10radix_sort29DeviceRadixSortOnesweepKernelINS1_5radix10policy_hubIjjyE10Policy1000ELNS0_9SortOrderE0EjjyiiNS1_21identity_decomposer_tEEEvPT5_SB_PT3_PKSC_PT1_PKSG_PT2_PKSK_T4_iiT6__param_4,
	.param .u64 .ptr .align 1 _ZN3cub18CUB_300001_SM_10006detail10radix_sort29DeviceRadixSortOnesweepKernelINS1_5radix10policy_hubIjjyE10Policy1000ELNS0_9SortOrderE0EjjyiiNS1_21identity_decomposer_tEEEvPT5_SB_PT3_PKSC_PT1_PKSG_PT2_PKSK_T4_iiT6__param_5,
	.param .u64 .ptr .align 1 _ZN3cub18CUB_300001_SM_10006detail10radix_sort29DeviceRadixSortOnesweepKernelINS1_5radix10policy_hubIjjyE10Policy1000ELNS0_9SortOrderE0EjjyiiNS1_21identity_decomposer_tEEEvPT5_SB_PT3_PKSC_PT1_PKSG_PT2_PKSK_T4_iiT6__param_6,
	.param .u64 .ptr .align 1 _ZN3cub18CUB_300001_SM_10006detail10radix_sort29DeviceRadixSortOnesweepKernelINS1_5radix10policy_hubIjjyE10Policy1000ELNS0_9SortOrderE0EjjyiiNS1_21identity_decomposer_tEEEvPT5_SB_PT3_PKSC_PT1_PKSG_PT2_PKSK_T4_iiT6__param_7,
	.param .u32 _ZN3cub18CUB_300001_SM_10006detail10radix_sort29DeviceRadixSortOnesweepKernelINS1_5radix10policy_hubIjjyE10Policy1000ELNS0_9SortOrderE0EjjyiiNS1_21identity_decomposer_tEEEvPT5_SB_PT3_PKSC_PT1_PKSG_PT2_PKSK_T4_iiT6__param_8,
	.param .u32 _ZN3cub18CUB_300001_SM_10006detail10radix_sort29DeviceRadixSortOnesweepKernelINS1_5radix10policy_hubIjjyE10Policy1000ELNS0_9SortOrderE0EjjyiiNS1_21identity_decomposer_tEEEvPT5_SB_PT3_PKSC_PT1_PKSG_PT2_PKSK_T4_iiT6__param_9,
	.param .u32 _ZN3cub18CUB_300001_SM_10006detail10radix_sort29DeviceRadixSortOnesweepKernelINS1_5radix10policy_hubIjjyE10Policy1000ELNS0_9SortOrderE0EjjyiiNS1_21identity_decomposer_tEEEvPT5_SB_PT3_PKSC_PT1_PKSG_PT2_PKSK_T4_iiT6__param_10,
	.param .align 1 .b8 _ZN3cub18CUB_300001_SM_10006detail10radix_sort29DeviceRadixSortOnesweepKernelINS1_5radix10policy_hubIjjyE10Policy1000ELNS0_9SortOrderE0EjjyiiNS1_21identity_decomposer_tEEEvPT5_SB_PT3_PKSC_PT1_PKSG_PT2_PKSK_T4_iiT6__param_11[1]
)
.maxntid 384
{
	.reg .pred 	%p<205>;
	.reg .b32 	%r<2012>;
	.reg .b64 	%rd<372>;
	// demoted variable
	.shared .align 16 .b8 _ZZN3cub18CUB_300001_SM_10006detail10radix_sort29DeviceRadixSortOnesweepKernelINS1_5radix10policy_hubIjjyE10Policy1000ELNS0_9SortOrderE0EjjyiiNS1_21identity_decomposer_tEEEvPT5_SB_PT3_PKSC_PT1_PKSG_PT2_PKSK_T4_iiT6_E1s[28160];
	ld.param.u64 	%rd42, [_ZN3cub18CUB_300001_SM_10006detail10radix_sort29DeviceRadixSortOnesweepKernelINS1_5radix10policy_hubIjjyE10Policy1000ELNS0_9SortOrderE0EjjyiiNS1_21identity_decomposer_tEEEvPT5_SB_PT3_PKSC_PT1_PKSG_PT2_PKSK_T4_iiT6__param_1];
	ld.param.u64 	%rd46, [_ZN3cub18CUB_300001_SM_10006detail10radix_sort29DeviceRadixSortOnesweepKernelINS1_5radix10policy_hubIjjyE10Policy1000ELNS0_9SortOrderE0EjjyiiNS1_21identity_decomposer_tEEEvPT5_SB_PT3_PKSC_PT1_PKSG_PT2_PKSK_T4_iiT6__param_4];
	ld.param.u64 	%rd47, [_ZN3cub18CUB_300001_SM_10006detail10radix_sort29DeviceRadixSortOnesweepKernelINS1_5radix10policy_hubIjjyE10Policy1000ELNS0_9SortOrderE0EjjyiiNS1_21identity_decomposer_tEEEvPT5_SB_PT3_PKSC_PT1_PKSG_PT2_PKSK_T4_iiT6__param_5];
	ld.param.u64 	%rd48, [_ZN3cub18CUB_300001_SM_10006detail10radix_sort29DeviceRadixSortOnesweepKernelINS1_5radix10policy_hubIjjyE10Policy1000ELNS0_9SortOrderE0EjjyiiNS1_21identity_decomposer_tEEEvPT5_SB_PT3_PKSC_PT1_PKSG_PT2_PKSK_T4_iiT6__param_6];
	ld.param.u32 	%r399, [_ZN3cub18CUB_300001_SM_10006detail10radix_sort29DeviceRadixSortOnesweepKernelINS1_5radix10policy_hubIjjyE10Policy1000ELNS0_9SortOrderE0EjjyiiNS1_21identity_decomposer_tEEEvPT5_SB_PT3_PKSC_PT1_PKSG_PT2_PKSK_T4_iiT6__param_8];
	ld.param.u32 	%r400, [_ZN3cub18CUB_300001_SM_10006detail10radix_sort29DeviceRadixSortOnesweepKernelINS1_5radix10policy_hubIjjyE10Policy1000ELNS0_9SortOrderE0EjjyiiNS1_21identity_decomposer_tEEEvPT5_SB_PT3_PKSC_PT1_PKSG_PT2_PKSK_T4_iiT6__param_9];
	ld.param.u32 	%r401, [_ZN3cub18CUB_300001_SM_10006detail10radix_sort29DeviceRadixSortOnesweepKernelINS1_5radix10policy_hubIjjyE10Policy1000ELNS0_9SortOrderE0EjjyiiNS1_21identity_decomposer_tEEEvPT5_SB_PT3_PKSC_PT1_PKSG_PT2_PKSK_T4_iiT6__param_10];
	cvta.to.global.u64 	%rd1, %rd48;
	cvta.to.global.u64 	%rd2, %rd46;
	cvta.to.global.u64 	%rd3, %rd47;
	mov.u32 	%r1, %tid.x;
	shr.u32 	%r2, %r1, 5;
	// begin inline asm
	mov.u32 %r402, %laneid;
	// end inline asm
	setp.ne.s32 	%p1, %r1, 0;
	@%p1 bra 	$L__BB15_2;
	cvta.to.global.u64 	%rd49, %rd42;
	atom.global.add.u32 	%r403, [%rd49], 1;
	st.shared.u32 	[_ZZN3cub18CUB_300001_SM_10006detail10radix_sort29DeviceRadixSortOnesweepKernelINS1_5radix10policy_hubIjjyE10Policy1000ELNS0_9SortOrderE0EjjyiiNS1_21identity_decomposer_tEEEvPT5_SB_PT3_PKSC_PT1_PKSG_PT2_PKSK_T4_iiT6_E1s+26112], %r403;
$L__BB15_2:
	bar.sync 	0;
	ld.shared.u32 	%r4, [_ZZN3cub18CUB_300001_SM_10006detail10radix_sort29DeviceRadixSortOnesweepKernelINS1_5radix10policy_hubIjjyE10Policy1000ELNS0_9SortOrderE0EjjyiiNS1_21identity_decomposer_tEEEvPT5_SB_PT3_PKSC_PT1_PKSG_PT2_PKSK_T4_iiT6_E1s+26112];
	mul.lo.s32 	%r404, %r4, 6528;
	add.s32 	%r5, %r404, 6528;
	setp.gt.s32 	%p2, %r5, %r399;
	cvt.s64.s32 	%rd4, %r404;
	@%p2 bra 	$L__BB15_4;
	and.b32  	%r405, %r1, 31;
	and.b32  	%r406, %r1, 992;
	mul.lo.s32 	%r407, %r406, 17;
	or.b32  	%r408, %r407, %r405;
	cvt.u64.u32 	%rd50, %r408;
	add.s64 	%rd51, %rd50, %rd4;
	shl.b64 	%rd52, %rd51, 2;
	add.s64 	%rd53, %rd3, %rd52;
	ld.global.u32 	%r1911, [%rd53];
	ld.global.u32 	%r1910, [%rd53+128];
	ld.global.u32 	%r1909, [%rd53+256];
	ld.global.u32 	%r1908, [%rd53+384];
	ld.global.u32 	%r1907, [%rd53+512];
	ld.global.u32 	%r1906, [%rd53+640];
	ld.global.u32 	%r1905, [%rd53+768];
	ld.global.u32 	%r1904, [%rd53+896];
	ld.global.u32 	%r1903, [%rd53+1024];
	ld.global.u32 	%r1902, [%rd53+1152];
	ld.global.u32 	%r1901, [%rd53+1280];
	ld.global.u32 	%r1900, [%rd53+1408];
	ld.global.u32 	%r1899, [%rd53+1536];
	ld.global.u32 	%r1898, [%rd53+1664];
	ld.global.u32 	%r1897, [%rd53+1792];
	ld.global.u32 	%r1896, [%rd53+1920];
	ld.global.u32 	%r1895, [%rd53+2048];
	bra.uni 	$L__BB15_38;
$L__BB15_4:
	cvt.u32.u64 	%r410, %rd4;
	sub.s32 	%r23, %r399, %r410;
	and.b32  	%r411, %r1, 31;
	and.b32  	%r412, %r1, 992;
	mul.lo.s32 	%r413, %r412, 17;
	or.b32  	%r24, %r413, %r411;
	setp.ge.s32 	%p3, %r24, %r23;
	cvt.u64.u32 	%rd54, %r24;
	add.s64 	%rd55, %rd54, %rd4;
	shl.b64 	%rd56, %rd55, 2;
	add.s64 	%rd5, %rd3, %rd56;
	mov.b32 	%r1911, -1;
	@%p3 bra 	$L__BB15_6;
	ld.global.u32 	%r1911, [%rd5];
$L__BB15_6:
	add.s32 	%r415, %r24, 32;
	setp.ge.s32 	%p4, %r415, %r23;
	mov.b32 	%r1910, -1;
	@%p4 bra 	$L__BB15_8;
	ld.global.u32 	%r1910, [%rd5+128];
$L__BB15_8:
	add.s32 	%r417, %r24, 64;
	setp.ge.s32 	%p5, %r417, %r23;
	mov.b32 	%r1909, -1;
	@%p5 bra 	$L__BB15_10;
	ld.global.u32 	%r1909, [%rd5+256];
$L__BB15_10:
	add.s32 	%r419, %r24, 96;
	setp.ge.s32 	%p6, %r419, %r23;
	mov.b32 	%r1908, -1;
	@%p6 bra 	$L__BB15_12;
	ld.global.u32 	%r1908, [%rd5+384];
$L__BB15_12:
	add.s32 	%r421, %r24, 128;
	setp.ge.s32 	%p7, %r421, %r23;
	mov.b32 	%r1907, -1;
	@%p7 bra 	$L__BB15_14;
	ld.global.u32 	%r1907, [%rd5+512];
$L__BB15_14:
	add.s32 	%r423, %r24, 160;
	setp.ge.s32 	%p8, %r423, %r23;
	mov.b32 	%r1906, -1;
	@%p8 bra 	$L__BB15_16;
	ld.global.u32 	%r1906, [%rd5+640];
$L__BB15_16:
	add.s32 	%r425, %r24, 192;
	setp.ge.s32 	%p9, %r425, %r23;
	mov.b32 	%r1905, -1;
	@%p9 bra 	$L__BB15_18;
	ld.global.u32 	%r1905, [%rd5+768];
$L__BB15_18:
	add.s32 	%r427, %r24, 224;
	setp.ge.s32 	%p10, %r427, %r23;
	mov.b32 	%r1904, -1;
	@%p10 bra 	$L__BB15_20;
	ld.global.u32 	%r1904, [%rd5+896];
$L__BB15_20:
	add.s32 	%r429, %r24, 256;
	setp.ge.s32 	%p11, %r429, %r23;
	mov.b32 	%r1903, -1;
	@%p11 bra 	$L__BB15_22;
	ld.global.u32 	%r1903, [%rd5+1024];
$L__BB15_22:
	add.s32 	%r431, %r24, 288;
	setp.ge.s32 	%p12, %r431, %r23;
	mov.b32 	%r1902, -1;
	@%p12 bra 	$L__BB15_24;
	ld.global.u32 	%r1902, [%rd5+1152];
$L__BB15_24:
	add.s32 	%r433, %r24, 320;
	setp.ge.s32 	%p13, %r433, %r23;
	mov.b32 	%r1901, -1;
	@%p13 bra 	$L__BB15_26;
	ld.global.u32 	%r1901, [%rd5+1280];
$L__BB15_26:
	add.s32 	%r435, %r24, 352;
	setp.ge.s32 	%p14, %r435, %r23;
	mov.b32 	%r1900, -1;
	@%p14 bra 	$L__BB15_28;
	ld.global.u32 	%r1900, [%rd5+1408];
$L__BB15_28:
	add.s32 	%r437, %r24, 384;
	setp.ge.s32 	%p15, %r437, %r23;
	mov.b32 	%r1899, -1;
	@%p15 bra 	$L__BB15_30;
	ld.global.u32 	%r1899, [%rd5+1536];
$L__BB15_30:
	add.s32 	%r439, %r24, 416;
	setp.ge.s32 	%p16, %r439, %r23;
	mov.b32 	%r1898, -1;
	@%p16 bra 	$L__BB15_32;
	ld.global.u32 	%r1898, [%rd5+1664];
$L__BB15_32:
	add.s32 	%r441, %r24, 448;
	setp.ge.s32 	%p17, %r441, %r23;
	mov.b32 	%r1897, -1;
	@%p17 bra 	$L__BB15_34;
	ld.global.u32 	%r1897, [%rd5+1792];
$L__BB15_34:
	add.s32 	%r443, %r24, 480;
	setp.ge.s32 	%p18, %r443, %r23;
	mov.b32 	%r1896, -1;
	@%p18 bra 	$L__BB15_36;
	ld.global.u32 	%r1896, [%rd5+1920];
$L__BB15_36:
	add.s32 	%r445, %r24, 512;
	setp.ge.s32 	%p19, %r445, %r23;
	mov.b32 	%r1895, -1;
	@%p19 bra 	$L__BB15_38;
	ld.global.u32 	%r1895, [%rd5+2048];
$L__BB15_38:
	mov.b32 	%r446, -1;
	shl.b32 	%r447, %r446, %r401;
	not.b32 	%r75, %r447;
	shl.b32 	%r448, %r2, 10;
	mov.u32 	%r449, _ZZN3cub18CUB_300001_SM_10006detail10radix_sort29DeviceRadixSortOnesweepKernelINS1_5radix10policy_hubIjjyE10Policy1000ELNS0_9SortOrderE0EjjyiiNS1_21identity_decomposer_tEEEvPT5_SB_PT3_PKSC_PT1_PKSG_PT2_PKSK_T4_iiT6_E1s;
	add.s32 	%r76, %r449, %r448;
	setp.gt.s32 	%p20, %r402, 255;
	@%p20 bra 	$L__BB15_51;
	max.s32 	%r450, %r402, 224;
	sub.s32 	%r451, %r450, %r402;
	add.s32 	%r452, %r451, 31;
	shr.u32 	%r453, %r452, 5;
	add.s32 	%r77, %r453, 1;
	and.b32  	%r78, %r77, 15;
	setp.lt.u32 	%p21, %r452, 480;
	mov.u32 	%r1915, %r402;
	@%p21 bra 	$L__BB15_42;
	and.b32  	%r454, %r77, 268435440;
	neg.s32 	%r1913, %r454;
	shl.b32 	%r456, %r402, 2;
	add.s32 	%r457, %r448, %r456;
	add.s32 	%r459, %r457, %r449;
	add.s32 	%r1912, %r459, 1024;
	mov.u32 	%r1915, %r402;
$L__BB15_41:
	.pragma "nounroll";
	mov.b32 	%r460, 0;
	st.shared.u32 	[%r1912+-1024], %r460;
	st.shared.u32 	[%r1912+-896], %r460;
	st.shared.u32 	[%r1912+-768], %r460;
	st.shared.u32 	[%r1912+-640], %r460;
	st.shared.u32 	[%r1912+-512], %r460;
	st.shared.u32 	[%r1912+-384], %r460;
	st.shared.u32 	[%r1912+-256], %r460;
	st.shared.u32 	[%r1912+-128], %r460;
	st.shared.u32 	[%r1912], %r460;
	st.shared.u32 	[%r1912+128], %r460;
	st.shared.u32 	[%r1912+256], %r460;
	st.shared.u32 	[%r1912+384], %r460;
	st.shared.u32 	[%r1912+512], %r460;
	st.shared.u32 	[%r1912+640], %r460;
	st.shared.u32 	[%r1912+768], %r460;
	st.shared.u32 	[%r1912+896], %r460;
	add.s32 	%r1915, %r1915, 512;
	add.s32 	%r1913, %r1913, 16;
	add.s32 	%r1912, %r1912, 2048;
	setp.ne.s32 	%p22, %r1913, 0;
	@%p22 bra 	$L__BB15_41;
$L__BB15_42:
	setp.eq.s32 	%p23, %r78, 0;
	@%p23 bra 	$L__BB15_51;
	and.b32  	%r88, %r77, 7;
	setp.lt.u32 	%p24, %r78, 8;
	@%p24 bra 	$L__BB15_45;
	shl.b32 	%r461, %r1915, 2;
	add.s32 	%r462, %r76, %r461;
	mov.b32 	%r463, 0;
	st.shared.u32 	[%r462], %r463;
	st.shared.u32 	[%r462+128], %r463;
	st.shared.u32 	[%r462+256], %r463;
	st.shared.u32 	[%r462+384], %r463;
	st.shared.u32 	[%r462+512], %r463;
	st.shared.u32 	[%r462+640], %r463;
	st.shared.u32 	[%r462+768], %r463;
	st.shared.u32 	[%r462+896], %r463;
	add.s32 	%r1915, %r1915, 256;
$L__BB15_45:
	setp.eq.s32 	%p25, %r88, 0;
	@%p25 bra 	$L__BB15_51;
	and.b32  	%r91, %r77, 3;
	setp.lt.u32 	%p26, %r88, 4;
	@%p26 bra 	$L__BB15_48;
	shl.b32 	%r464, %r1915, 2;
	add.s32 	%r465, %r76, %r464;
	mov.b32 	%r466, 0;
	st.shared.u32 	[%r465], %r466;
	st.shared.u32 	[%r465+128], %r466;
	st.shared.u32 	[%r465+256], %r466;
	st.shared.u32 	[%r465+384], %r466;
	add.s32 	%r1915, %r1915, 128;
$L__BB15_48:
	setp.eq.s32 	%p27, %r91, 0;
	@%p27 bra 	$L__BB15_51;
	shl.b32 	%r468, %r1915, 2;
	add.s32 	%r469, %r448, %r468;
	add.s32 	%r1919, %r449, %r469;
	neg.s32 	%r1918, %r91;
$L__BB15_50:
	.pragma "nounroll";
	mov.b32 	%r471, 0;
	st.shared.u32 	[%r1919], %r471;
	add.s32 	%r1919, %r1919, 128;
	add.s32 	%r1918, %r1918, 1;
	setp.ne.s32 	%p28, %r1918, 0;
	@%p28 bra 	$L__BB15_50;
$L__BB15_51:
	bar.warp.sync 	-1;
	shr.u32 	%r473, %r1911, %r400;
	and.b32  	%r100, %r473, %r75;
	shl.b32 	%r474, %r1, 5;
	and.b32  	%r475, %r474, 31744;
	mov.u32 	%r476, _ZZN3cub18CUB_300001_SM_10006detail10radix_sort29DeviceRadixSortOnesweepKernelINS1_5radix10policy_hubIjjyE10Policy1000ELNS0_9SortOrderE0EjjyiiNS1_21identity_decomposer_tEEEvPT5_SB_PT3_PKSC_PT1_PKSG_PT2_PKSK_T4_iiT6_E1s;
	add.s32 	%r477, %r476, %r475;
	shl.b32 	%r478, %r100, 2;
	add.s32 	%r101, %r477, %r478;
	atom.shared.add.u32 	%r479, [%r101], 1;
	shr.u32 	%r480, %r1910, %r400;
	and.b32  	%r481, %r480, %r75;
	shl.b32 	%r482, %r481, 2;
	add.s32 	%r102, %r477, %r482;
	atom.shared.add.u32 	%r483, [%r102], 1;
	shr.u32 	%r484, %r1909, %r400;
	and.b32  	%r485, %r484, %r75;
	shl.b32 	%r486, %r485, 2;
	add.s32 	%r103, %r477, %r486;
	atom.shared.add.u32 	%r487, [%r103], 1;
	shr.u32 	%r488, %r1908, %r400;
	and.b32  	%r489, %r488, %r75;
	shl.b32 	%r490, %r489, 2;
	add.s32 	%r104, %r477, %r490;
	atom.shared.add.u32 	%r491, [%r104], 1;
	shr.u32 	%r492, %r1907, %r400;
	and.b32  	%r493, %r492, %r75;
	shl.b32 	%r494, %r493, 2;
	add.s32 	%r105, %r477, %r494;
	atom.shared.add.u32 	%r495, [%r105], 1;
	shr.u32 	%r496, %r1906, %r400;
	and.b32  	%r497, %r496, %r75;
	shl.b32 	%r498, %r497, 2;
	add.s32 	%r106, %r477, %r498;
	atom.shared.add.u32 	%r499, [%r106], 1;
	shr.u32 	%r500, %r1905, %r400;
	and.b32  	%r501, %r500, %r75;
	shl.b32 	%r502, %r501, 2;
	add.s32 	%r107, %r477, %r502;
	atom.shared.add.u32 	%r503, [%r107], 1;
	shr.u32 	%r504, %r1904, %r400;
	and.b32  	%r505, %r504, %r75;
	shl.b32 	%r506, %r505, 2;
	add.s32 	%r108, %r477, %r506;
	atom.shared.add.u32 	%r507, [%r108], 1;
	shr.u32 	%r508, %r1903, %r400;
	and.b32  	%r509, %r508, %r75;
	shl.b32 	%r510, %r509, 2;
	add.s32 	%r109, %r477, %r510;
	atom.shared.add.u32 	%r511, [%r109], 1;
	shr.u32 	%r512, %r1902, %r400;
	and.b32  	%r513, %r512, %r75;
	shl.b32 	%r514, %r513, 2;
	add.s32 	%r110, %r477, %r514;
	atom.shared.add.u32 	%r515, [%r110], 1;
	shr.u32 	%r516, %r1901, %r400;
	and.b32  	%r517, %r516, %r75;
	shl.b32 	%r518, %r517, 2;
	add.s32 	%r111, %r477, %r518;
	atom.shared.add.u32 	%r519, [%r111], 1;
	shr.u32 	%r520, %r1900, %r400;
	and.b32  	%r521, %r520, %r75;
	shl.b32 	%r522, %r521, 2;
	add.s32 	%r112, %r477, %r522;
	atom.shared.add.u32 	%r523, [%r112], 1;
	shr.u32 	%r524, %r1899, %r400;
	and.b32  	%r525, %r524, %r75;
	shl.b32 	%r526, %r525, 2;
	add.s32 	%r527, %r477, %r526;
	atom.shared.add.u32 	%r528, [%r527], 1;
	shr.u32 	%r529, %r1898, %r400;
	and.b32  	%r530, %r529, %r75;
	shl.b32 	%r531, %r530, 2;
	add.s32 	%r113, %r477, %r531;
	atom.shared.add.u32 	%r532, [%r113], 1;
	shr.u32 	%r533, %r1897, %r400;
	and.b32  	%r534, %r533, %r75;
	shl.b32 	%r535, %r534, 2;
	add.s32 	%r114, %r477, %r535;
	atom.shared.add.u32 	%r536, [%r114], 1;
	shr.u32 	%r537, %r1896, %r400;
	and.b32  	%r538, %r537, %r75;
	shl.b32 	%r539, %r538, 2;
	add.s32 	%r115, %r477, %r539;
	atom.shared.add.u32 	%r540, [%r115], 1;
	shr.u32 	%r541, %r1895, %r400;
	and.b32  	%r542, %r541, %r75;
	shl.b32 	%r543, %r542, 2;
	add.s32 	%r116, %r477, %r543;
	atom.shared.add.u32 	%r544, [%r116], 1;
	bar.sync 	0;
	setp.gt.u32 	%p29, %r1, 255;
	shl.b32 	%r545, %r1, 2;
	add.s32 	%r117, %r476, %r545;
	mov.b32 	%r1920, 0;
	@%p29 bra 	$L__BB15_53;
	ld.shared.u32 	%r546, [%r117];
	mov.b32 	%r547, 0;
	st.shared.u32 	[%r117], %r547;
	ld.shared.u32 	%r548, [%r117+1024];
	st.shared.u32 	[%r117+1024], %r546;
	add.s32 	%r549, %r548, %r546;
	ld.shared.u32 	%r550, [%r117+2048];
	st.shared.u32 	[%r117+2048], %r549;
	add.s32 	%r551, %r550, %r549;
	ld.shared.u32 	%r552, [%r117+3072];
	st.shared.u32 	[%r117+3072], %r551;
	add.s32 	%r553, %r552, %r551;
	ld.shared.u32 	%r554, [%r117+4096];
	st.shared.u32 	[%r117+4096], %r553;
	add.s32 	%r555, %r554, %r553;
	ld.shared.u32 	%r556, [%r117+5120];
	st.shared.u32 	[%r117+5120], %r555;
	add.s32 	%r557, %r556, %r555;
	ld.shared.u32 	%r558, [%r117+6144];
	st.shared.u32 	[%r117+6144], %r557;
	add.s32 	%r559, %r558, %r557;
	ld.shared.u32 	%r560, [%r117+7168];
	st.shared.u32 	[%r117+7168], %r559;
	add.s32 	%r561, %r560, %r559;
	ld.shared.u32 	%r562, [%r117+8192];
	st.shared.u32 	[%r117+8192], %r561;
	add.s32 	%r563, %r562, %r561;
	ld.shared.u32 	%r564, [%r117+9216];
	st.shared.u32 	[%r117+9216], %r563;
	add.s32 	%r565, %r564, %r563;
	ld.shared.u32 	%r566, [%r117+10240];
	st.shared.u32 	[%r117+10240], %r565;
	add.s32 	%r567, %r566, %r565;
	ld.shared.u32 	%r568, [%r117+11264];
	st.shared.u32 	[%r117+11264], %r567;
	add.s32 	%r1920, %r568, %r567;
$L__BB15_53:
	ld.param.u64 	%rd360, [_ZN3cub18CUB_300001_SM_10006detail10radix_sort29DeviceRadixSortOnesweepKernelINS1_5radix10policy_hubIjjyE10Policy1000ELNS0_9SortOrderE0EjjyiiNS1_21identity_decomposer_tEEEvPT5_SB_PT3_PKSC_PT1_PKSG_PT2_PKSK_T4_iiT6__param_0];
	shl.b32 	%r569, %r4, 8;
	add.s32 	%r570, %r569, %r1;
	cvta.to.global.u64 	%rd6, %rd360;
	mul.wide.s32 	%rd57, %r570, 4;
	add.s64 	%rd7, %rd6, %rd57;
	@%p29 bra 	$L__BB15_55;
	or.b32  	%r571, %r1920, 1073741824;
	st.volatile.global.u32 	[%rd7], %r571;
$L__BB15_55:
	ld.param.u64 	%rd369, [_ZN3cub18CUB_300001_SM_10006detail10radix_sort29DeviceRadixSortOnesweepKernelINS1_5radix10policy_hubIjjyE10Policy1000ELNS0_9SortOrderE0EjjyiiNS1_21identity_decomposer_tEEEvPT5_SB_PT3_PKSC_PT1_PKSG_PT2_PKSK_T4_iiT6__param_7];
	ld.param.u64 	%rd367, [_ZN3cub18CUB_300001_SM_10006detail10radix_sort29DeviceRadixSortOnesweepKernelINS1_5radix10policy_hubIjjyE10Policy1000ELNS0_9SortOrderE0EjjyiiNS1_21identity_decomposer_tEEEvPT5_SB_PT3_PKSC_PT1_PKSG_PT2_PKSK_T4_iiT6__param_3];
	ld.param.u64 	%rd363, [_ZN3cub18CUB_300001_SM_10006detail10radix_sort29DeviceRadixSortOnesweepKernelINS1_5radix10policy_hubIjjyE10Policy1000ELNS0_9SortOrderE0EjjyiiNS1_21identity_decomposer_tEEEvPT5_SB_PT3_PKSC_PT1_PKSG_PT2_PKSK_T4_iiT6__param_2];
	setp.lt.u32 	%p31, %r1, 256;
	setp.eq.s32 	%p32, %r1920, 6528;
	and.pred  	%p33, %p31, %p32;
	selp.u32 	%r572, 1, 0, %p33;
	{ 
	.reg .pred 	%p1; 
	.reg .pred 	%p2; 
	setp.ne.u32 	%p1, %r572, 0; 
	bar.red.or.pred 	%p2, 0, %p1; 
	selp.u32 	%r573, 1, 0, %p2; 
	}
	setp.eq.s32 	%p34, %r573, 0;
	and.b32  	%r574, %r1, 992;
	and.b32  	%r575, %r1, 31;
	mul.lo.s32 	%r576, %r574, 17;
	or.b32  	%r577, %r576, %r575;
	cvt.u64.u32 	%rd8, %r577;
	mul.lo.s32 	%r578, %r4, 6528;
	cvt.s64.s32 	%rd58, %r578;
	add.s64 	%rd59, %rd8, %rd58;
	cvta.to.global.u64 	%rd60, %rd369;
	shl.b64 	%rd61, %rd59, 2;
	add.s64 	%rd9, %rd60, %rd61;
	cvt.u64.u32 	%rd10, %r1;
	cvta.to.global.u64 	%rd62, %rd363;
	mul.wide.u32 	%rd63, %r1, 8;
	add.s64 	%rd11, %rd62, %rd63;
	cvta.to.global.u64 	%rd64, %rd367;
	add.s64 	%rd12, %rd64, %rd63;
	@%p34 bra 	$L__BB15_175;
	shl.b32 	%r579, %r1, 3;
	mov.u32 	%r580, _ZZN3cub18CUB_300001_SM_10006detail10radix_sort29DeviceRadixSortOnesweepKernelINS1_5radix10policy_hubIjjyE10Policy1000ELNS0_9SortOrderE0EjjyiiNS1_21identity_decomposer_tEEEvPT5_SB_PT3_PKSC_PT1_PKSG_PT2_PKSK_T4_iiT6_E1s;
	add.s32 	%r581, %r580, %r579;
	add.s32 	%r120, %r581, 26112;
	@%p29 bra 	$L__BB15_64;
	ld.global.u64 	%rd65, [%rd12];
	setp.gt.u32 	%p36, %r1, %r100;
	selp.b64 	%rd66, 6528, 0, %p36;
	sub.s64 	%rd370, %rd65, %rd66;
	st.shared.u64 	[%r120], %rd370;
	setp.lt.s32 	%p37, %r4, 1;
	mov.u32 	%r1924, %r1920;
	@%p37 bra 	$L__BB15_63;
	mov.b32 	%r1922, -1;
	mov.u32 	%r1921, %r4;
	mov.u32 	%r1924, %r1920;
$L__BB15_59:
	add.s32 	%r124, %r1921, -1;
	shl.b32 	%r583, %r124, 8;
	add.s32 	%r584, %r583, %r1;
	mul.wide.s32 	%rd67, %r584, 4;
	add.s64 	%rd14, %rd6, %rd67;
$L__BB15_60:
	membar.cta;
	ld.volatile.global.u32 	%r125, [%rd14];
	setp.eq.s32 	%p38, %r125, 0;
	@%p38 bra 	$L__BB15_60;
	and.b32  	%r585, %r125, 1073741823;
	add.s32 	%r1924, %r585, %r1924;
	setp.gt.s32 	%p39, %r125, -1;
	vote.sync.ballot.b32 	%r1922, %p39, %r1922;
	setp.gt.u32 	%p41, %r1921, 1;
	and.pred  	%p42, %p39, %p41;
	mov.u32 	%r1921, %r124;
	@%p42 bra 	$L__BB15_59;
	ld.shared.u64 	%rd370, [%r120];
$L__BB15_63:
	or.b32  	%r586, %r1924, -2147483648;
	st.volatile.global.u32 	[%rd7], %r586;
	sub.s32 	%r587, %r1924, %r1920;
	cvt.s64.s32 	%rd68, %r587;
	add.s64 	%rd69, %rd370, %rd68;
	st.shared.u64 	[%r120], %rd69;
$L__BB15_64:
	ld.param.u64 	%rd364, [_ZN3cub18CUB_300001_SM_10006detail10radix_sort29DeviceRadixSortOnesweepKernelINS1_5radix10policy_hubIjjyE10Policy1000ELNS0_9SortOrderE0EjjyiiNS1_21identity_decomposer_tEEEvPT5_SB_PT3_PKSC_PT1_PKSG_PT2_PKSK_T4_iiT6__param_2];
	setp.lt.s32 	%p44, %r5, %r399;
	setp.eq.s64 	%p45, %rd364, 0;
	or.pred  	%p46, %p45, %p44;
	or.pred  	%p47, %p29, %p46;
	@%p47 bra 	$L__BB15_66;
	ld.shared.u64 	%rd70, [%r120];
	setp.gt.u32 	%p48, %r1, %r100;
	selp.b64 	%rd71, 6528, 0, %p48;
	cvt.s64.s32 	%rd72, %r1920;
	add.s64 	%rd73, %rd71, %rd72;
	add.s64 	%rd74, %rd73, %rd70;
	st.global.u64 	[%rd11], %rd74;
$L__BB15_66:
	setp.gt.s32 	%p49, %r5, %r399;
	bar.sync 	0;
	shl.b32 	%r588, %r100, 3;
	mov.u32 	%r589, _ZZN3cub18CUB_300001_SM_10006detail10radix_sort29DeviceRadixSortOnesweepKernelINS1_5radix10policy_hubIjjyE10Policy1000ELNS0_9SortOrderE0EjjyiiNS1_21identity_decomposer_tEEEvPT5_SB_PT3_PKSC_PT1_PKSG_PT2_PKSK_T4_iiT6_E1s;
	add.s32 	%r590, %r589, %r588;
	ld.shared.u64 	%rd17, [%r590+26112];
	@%p49 bra 	$L__BB15_68;
	add.s64 	%rd75, %rd17, %rd8;
	shl.b64 	%rd76, %rd75, 2;
	add.s64 	%rd77, %rd2, %rd76;
	st.global.u32 	[%rd77], %r1911;
	st.global.u32 	[%rd77+128], %r1910;
	st.global.u32 	[%rd77+256], %r1909;
	st.global.u32 	[%rd77+384], %r1908;
	st.global.u32 	[%rd77+512], %r1907;
	st.global.u32 	[%rd77+640], %r1906;
	st.global.u32 	[%rd77+768], %r1905;
	st.global.u32 	[%rd77+896], %r1904;
	st.global.u32 	[%rd77+1024], %r1903;
	st.global.u32 	[%rd77+1152], %r1902;
	st.global.u32 	[%rd77+1280], %r1901;
	st.global.u32 	[%rd77+1408], %r1900;
	st.global.u32 	[%rd77+1536], %r1899;
	st.global.u32 	[%rd77+1664], %r1898;
	st.global.u32 	[%rd77+1792], %r1897;
	st.global.u32 	[%rd77+1920], %r1896;
	st.global.u32 	[%rd77+2048], %r1895;
	bra.uni 	$L__BB15_102;
$L__BB15_68:
	cvt.u32.u64 	%r591, %rd8;
	mad.lo.s32 	%r129, %r4, -6528, %r399;
	setp.ge.s32 	%p50, %r591, %r129;
	add.s64 	%rd78, %rd17, %rd8;
	shl.b64 	%rd79, %rd78, 2;
	add.s64 	%rd18, %rd2, %rd79;
	@%p50 bra 	$L__BB15_70;
	st.global.u32 	[%rd18], %r1911;
$L__BB15_70:
	cvt.u32.u64 	%r592, %rd8;
	add.s32 	%r593, %r592, 32;
	setp.ge.s32 	%p51, %r593, %r129;
	@%p51 bra 	$L__BB15_72;
	st.global.u32 	[%rd18+128], %r1910;
$L__BB15_72:
	cvt.u32.u64 	%r594, %rd8;
	add.s32 	%r595, %r594, 64;
	setp.ge.s32 	%p52, %r595, %r129;
	@%p52 bra 	$L__BB15_74;
	st.global.u32 	[%rd18+256], %r1909;
$L__BB15_74:
	cvt.u32.u64 	%r596, %rd8;
	add.s32 	%r597, %r596, 96;
	setp.ge.s32 	%p53, %r597, %r129;
	@%p53 bra 	$L__BB15_76;
	st.global.u32 	[%rd18+384], %r1908;
$L__BB15_76:
	cvt.u32.u64 	%r598, %rd8;
	add.s32 	%r599, %r598, 128;
	setp.ge.s32 	%p54, %r599, %r129;
	@%p54 bra 	$L__BB15_78;
	st.global.u32 	[%rd18+512], %r1907;
$L__BB15_78:
	cvt.u32.u64 	%r600, %rd8;
	add.s32 	%r601, %r600, 160;
	setp.ge.s32 	%p55, %r601, %r129;
	@%p55 bra 	$L__BB15_80;
	st.global.u32 	[%rd18+640], %r1906;
$L__BB15_80:
	cvt.u32.u64 	%r602, %rd8;
	add.s32 	%r603, %r602, 192;
	setp.ge.s32 	%p56, %r603, %r129;
	@%p56 bra 	$L__BB15_82;
	st.global.u32 	[%rd18+768], %r1905;
$L__BB15_82:
	cvt.u32.u64 	%r604, %rd8;
	add.s32 	%r605, %r604, 224;
	setp.ge.s32 	%p57, %r605, %r129;
	@%p57 bra 	$L__BB15_84;
	st.global.u32 	[%rd18+896], %r1904;
$L__BB15_84:
	cvt.u32.u64 	%r606, %rd8;
	add.s32 	%r607, %r606, 256;
	setp.ge.s32 	%p58, %r607, %r129;
	@%p58 bra 	$L__BB15_86;
	st.global.u32 	[%rd18+1024], %r1903;
$L__BB15_86:
	cvt.u32.u64 	%r608, %rd8;
	add.s32 	%r609, %r608, 288;
	setp.ge.s32 	%p59, %r609, %r129;
	@%p59 bra 	$L__BB15_88;
	st.global.u32 	[%rd18+1152], %r1902;
$L__BB15_88:
	cvt.u32.u64 	%r610, %rd8;
	add.s32 	%r611, %r610, 320;
	setp.ge.s32 	%p60, %r611, %r129;
	@%p60 bra 	$L__BB15_90;
	st.global.u32 	[%rd18+1280], %r1901;
$L__BB15_90:
	cvt.u32.u64 	%r612, %rd8;
	add.s32 	%r613, %r612, 352;
	setp.ge.s32 	%p61, %r613, %r129;
	@%p61 bra 	$L__BB15_92;
	st.global.u32 	[%rd18+1408], %r1900;
$L__BB15_92:
	cvt.u32.u64 	%r614, %rd8;
	add.s32 	%r615, %r614, 384;
	setp.ge.s32 	%p62, %r615, %r129;
	@%p62 bra 	$L__BB15_94;
	st.global.u32 	[%rd18+1536], %r1899;
$L__BB15_94:
	cvt.u32.u64 	%r616, %rd8;
	add.s32 	%r617, %r616, 416;
	setp.ge.s32 	%p63, %r617, %r129;
	@%p63 bra 	$L__BB15_96;
	st.global.u32 	[%rd18+1664], %r1898;
$L__BB15_96:
	cvt.u32.u64 	%r618, %rd8;
	add.s32 	%r619, %r618, 448;
	setp.ge.s32 	%p64, %r619, %r129;
	@%p64 bra 	$L__BB15_98;
	st.global.u32 	[%rd18+1792], %r1897;
$L__BB15_98:
	cvt.u32.u64 	%r620, %rd8;
	add.s32 	%r621, %r620, 480;
	setp.ge.s32 	%p65, %r621, %r129;
	@%p65 bra 	$L__BB15_100;
	st.global.u32 	[%rd18+1920], %r1896;
$L__BB15_100:
	cvt.u32.u64 	%r622, %rd8;
	add.s32 	%r623, %r622, 512;
	setp.ge.s32 	%p66, %r623, %r129;
	@%p66 bra 	$L__BB15_102;
	st.global.u32 	[%rd18+2048], %r1895;
$L__BB15_102:
	@%p49 bra 	$L__BB15_104;
	ld.global.u32 	%r1957, [%rd9];
	ld.global.u32 	%r1956, [%rd9+128];
	ld.global.u32 	%r1955, [%rd9+256];
	ld.global.u32 	%r1954, [%rd9+384];
	ld.global.u32 	%r1953, [%rd9+512];
	ld.global.u32 	%r1952, [%rd9+640];
	ld.global.u32 	%r1951, [%rd9+768];
	ld.global.u32 	%r1950, [%rd9+896];
	ld.global.u32 	%r1949, [%rd9+1024];
	ld.global.u32 	%r1948, [%rd9+1152];
	ld.global.u32 	%r1947, [%rd9+1280];
	ld.global.u32 	%r1946, [%rd9+1408];
	ld.global.u32 	%r1945, [%rd9+1536];
	ld.global.u32 	%r1944, [%rd9+1664];
	ld.global.u32 	%r1943, [%rd9+1792];
	ld.global.u32 	%r1942, [%rd9+1920];
	ld.global.u32 	%r1941, [%rd9+2048];
	bra.uni 	$L__BB15_138;
$L__BB15_104:
	cvt.u32.u64 	%r625, %rd8;
	mul.lo.s32 	%r626, %r4, 6528;
	sub.s32 	%r147, %r399, %r626;
	setp.ge.s32 	%p68, %r625, %r147;
	@%p68 bra 	$L__BB15_106;
	ld.global.u32 	%r1957, [%rd9];
$L__BB15_106:
	cvt.u32.u64 	%r628, %rd8;
	add.s32 	%r629, %r628, 32;
	setp.ge.s32 	%p69, %r629, %r147;
	@%p69 bra 	$L__BB15_108;
	ld.global.u32 	%r1956, [%rd9+128];
$L__BB15_108:
	cvt.u32.u64 	%r631, %rd8;
	add.s32 	%r632, %r631, 64;
	setp.ge.s32 	%p70, %r632, %r147;
	@%p70 bra 	$L__BB15_110;
	ld.global.u32 	%r1955, [%rd9+256];
$L__BB15_110:
	cvt.u32.u64 	%r634, %rd8;
	add.s32 	%r635, %r634, 96;
	setp.ge.s32 	%p71, %r635, %r147;
	@%p71 bra 	$L__BB15_112;
	ld.global.u32 	%r1954, [%rd9+384];
$L__BB15_112:
	cvt.u32.u64 	%r637, %rd8;
	add.s32 	%r638, %r637, 128;
	setp.ge.s32 	%p72, %r638, %r147;
	@%p72 bra 	$L__BB15_114;
	ld.global.u32 	%r1953, [%rd9+512];
$L__BB15_114:
	cvt.u32.u64 	%r640, %rd8;
	add.s32 	%r641, %r640, 160;
	setp.ge.s32 	%p73, %r641, %r147;
	@%p73 bra 	$L__BB15_116;
	ld.global.u32 	%r1952, [%rd9+640];
$L__BB15_116:
	cvt.u32.u64 	%r643, %rd8;
	add.s32 	%r644, %r643, 192;
	setp.ge.s32 	%p74, %r644, %r147;
	@%p74 bra 	$L__BB15_118;
	ld.global.u32 	%r1951, [%rd9+768];
$L__BB15_118:
	cvt.u32.u64 	%r646, %rd8;
	add.s32 	%r647, %r646, 224;
	setp.ge.s32 	%p75, %r647, %r147;
	@%p75 bra 	$L__BB15_120;
	ld.global.u32 	%r1950, [%rd9+896];
$L__BB15_120:
	cvt.u32.u64 	%r649, %rd8;
	add.s32 	%r650, %r649, 256;
	setp.ge.s32 	%p76, %r650, %r147;
	@%p76 bra 	$L__BB15_122;
	ld.global.u32 	%r1949, [%rd9+1024];
$L__BB15_122:
	cvt.u32.u64 	%r652, %rd8;
	add.s32 	%r653, %r652, 288;
	setp.ge.s32 	%p77, %r653, %r147;
	@%p77 bra 	$L__BB15_124;
	ld.global.u32 	%r1948, [%rd9+1152];
$L__BB15_124:
	cvt.u32.u64 	%r655, %rd8;
	add.s32 	%r656, %r655, 320;
	setp.ge.s32 	%p78, %r656, %r147;
	@%p78 bra 	$L__BB15_126;
	ld.global.u32 	%r1947, [%rd9+1280];
$L__BB15_126:
	cvt.u32.u64 	%r658, %rd8;
	add.s32 	%r659, %r658, 352;
	setp.ge.s32 	%p79, %r659, %r147;
	@%p79 bra 	$L__BB15_128;
	ld.global.u32 	%r1946, [%rd9+1408];
$L__BB15_128:
	cvt.u32.u64 	%r661, %rd8;
	add.s32 	%r662, %r661, 384;
	setp.ge.s32 	%p80, %r662, %r147;
	@%p80 bra 	$L__BB15_130;
	ld.global.u32 	%r1945, [%rd9+1536];
$L__BB15_130:
	cvt.u32.u64 	%r664, %rd8;
	add.s32 	%r665, %r664, 416;
	setp.ge.s32 	%p81, %r665, %r147;
	@%p81 bra 	$L__BB15_132;
	ld.global.u32 	%r1944, [%rd9+1664];
$L__BB15_132:
	cvt.u32.u64 	%r667, %rd8;
	add.s32 	%r668, %r667, 448;
	setp.ge.s32 	%p82, %r668, %r147;
	@%p82 bra 	$L__BB15_134;
	ld.global.u32 	%r1943, [%rd9+1792];
$L__BB15_134:
	cvt.u32.u64 	%r670, %rd8;
	add.s32 	%r671, %r670, 480;
	setp.ge.s32 	%p83, %r671, %r147;
	@%p83 bra 	$L__BB15_136;
	ld.global.u32 	%r1942, [%rd9+1920];
$L__BB15_136:
	cvt.u32.u64 	%r673, %rd8;
	add.s32 	%r674, %r673, 512;
	setp.ge.s32 	%p84, %r674, %r147;
	@%p84 bra 	$L__BB15_138;
	ld.global.u32 	%r1941, [%rd9+2048];
$L__BB15_138:
	@%p49 bra 	$L__BB15_140;
	add.s64 	%rd80, %rd17, %rd8;
	shl.b64 	%rd81, %rd80, 2;
	add.s64 	%rd82, %rd1, %rd81;
	st.global.u32 	[%rd82], %r1957;
	st.global.u32 	[%rd82+128], %r1956;
	st.global.u32 	[%rd82+256], %r1955;
	st.global.u32 	[%rd82+384], %r1954;
	st.global.u32 	[%rd82+512], %r1953;
	st.global.u32 	[%rd82+640], %r1952;
	st.global.u32 	[%rd82+768], %r1951;
	st.global.u32 	[%rd82+896], %r1950;
	st.global.u32 	[%rd82+1024], %r1949;
	st.global.u32 	[%rd82+1152], %r1948;
	st.global.u32 	[%rd82+1280], %r1947;
	st.global.u32 	[%rd82+1408], %r1946;
	st.global.u32 	[%rd82+1536], %r1945;
	st.global.u32 	[%rd82+1664], %r1944;
	st.global.u32 	[%rd82+1792], %r1943;
	st.global.u32 	[%rd82+1920], %r1942;
	st.global.u32 	[%rd82+2048], %r1941;
	bra.uni 	$L__BB15_174;
$L__BB15_140:
	cvt.u32.u64 	%r675, %rd8;
	mad.lo.s32 	%r198, %r4, -6528, %r399;
	setp.ge.s32 	%p86, %r675, %r198;
	add.s64 	%rd83, %rd17, %rd8;
	shl.b64 	%rd84, %rd83, 2;
	add.s64 	%rd19, %rd1, %rd84;
	@%p86 bra 	$L__BB15_142;
	st.global.u32 	[%rd19], %r1957;
$L__BB15_142:
	cvt.u32.u64 	%r676, %rd8;
	add.s32 	%r677, %r676, 32;
	setp.ge.s32 	%p87, %r677, %r198;
	@%p87 bra 	$L__BB15_144;
	st.global.u32 	[%rd19+128], %r1956;
$L__BB15_144:
	cvt.u32.u64 	%r678, %rd8;
	add.s32 	%r679, %r678, 64;
	setp.ge.s32 	%p88, %r679, %r198;
	@%p88 bra 	$L__BB15_146;
	st.global.u32 	[%rd19+256], %r1955;
$L__BB15_146:
	cvt.u32.u64 	%r680, %rd8;
	add.s32 	%r681, %r680, 96;
	setp.ge.s32 	%p89, %r681, %r198;
	@%p89 bra 	$L__BB15_148;
	st.global.u32 	[%rd19+384], %r1954;
$L__BB15_148:
	cvt.u32.u64 	%r682, %rd8;
	add.s32 	%r683, %r682, 128;
	setp.ge.s32 	%p90, %r683, %r198;
	@%p90 bra 	$L__BB15_150;
	st.global.u32 	[%rd19+512], %r1953;
$L__BB15_150:
	cvt.u32.u64 	%r684, %rd8;
	add.s32 	%r685, %r684, 160;
	setp.ge.s32 	%p91, %r685, %r198;
	@%p91 bra 	$L__BB15_152;
	st.global.u32 	[%rd19+640], %r1952;
$L__BB15_152:
	cvt.u32.u64 	%r686, %rd8;
	add.s32 	%r687, %r686, 192;
	setp.ge.s32 	%p92, %r687, %r198;
	@%p92 bra 	$L__BB15_154;
	st.global.u32 	[%rd19+768], %r1951;
$L__BB15_154:
	cvt.u32.u64 	%r688, %rd8;
	add.s32 	%r689, %r688, 224;
	setp.ge.s32 	%p93, %r689, %r198;
	@%p93 bra 	$L__BB15_156;
	st.global.u32 	[%rd19+896], %r1950;
$L__BB15_156:
	cvt.u32.u64 	%r690, %rd8;
	add.s32 	%r691, %r690, 256;
	setp.ge.s32 	%p94, %r691, %r198;
	@%p94 bra 	$L__BB15_158;
	st.global.u32 	[%rd19+1024], %r1949;
$L__BB15_158:
	cvt.u32.u64 	%r692, %rd8;
	add.s32 	%r693, %r692, 288;
	setp.ge.s32 	%p95, %r693, %r198;
	@%p95 bra 	$L__BB15_160;
	st.global.u32 	[%rd19+1152], %r1948;
$L__BB15_160:
	cvt.u32.u64 	%r694, %rd8;
	add.s32 	%r695, %r694, 320;
	setp.ge.s32 	%p96, %r695, %r198;
	@%p96 bra 	$L__BB15_162;
	st.global.u32 	[%rd19+1280], %r1947;
$L__BB15_162:
	cvt.u32.u64 	%r696, %rd8;
	add.s32 	%r697, %r696, 352;
	setp.ge.s32 	%p97, %r697, %r198;
	@%p97 bra 	$L__BB15_164;
	st.global.u32 	[%rd19+1408], %r1946;
$L__BB15_164:
	cvt.u32.u64 	%r698, %rd8;
	add.s32 	%r699, %r698, 384;
	setp.ge.s32 	%p98, %r699, %r198;
	@%p98 bra 	$L__BB15_166;
	st.global.u32 	[%rd19+1536], %r1945;
$L__BB15_166:
	cvt.u32.u64 	%r700, %rd8;
	add.s32 	%r701, %r700, 416;
	setp.ge.s32 	%p99, %r701, %r198;
	@%p99 bra 	$L__BB15_168;
	st.global.u32 	[%rd19+1664], %r1944;
$L__BB15_168:
	cvt.u32.u64 	%r702, %rd8;
	add.s32 	%r703, %r702, 448;
	setp.ge.s32 	%p100, %r703, %r198;
	@%p100 bra 	$L__BB15_170;
	st.global.u32 	[%rd19+1792], %r1943;
$L__BB15_170:
	cvt.u32.u64 	%r704, %rd8;
	add.s32 	%r705, %r704, 480;
	setp.ge.s32 	%p101, %r705, %r198;
	@%p101 bra 	$L__BB15_172;
	st.global.u32 	[%rd19+1920], %r1942;
$L__BB15_172:
	cvt.u32.u64 	%r706, %rd8;
	add.s32 	%r707, %r706, 512;
	setp.ge.s32 	%p102, %r707, %r198;
	@%p102 bra 	$L__BB15_174;
	st.global.u32 	[%rd19+2048], %r1941;
$L__BB15_174:
	// begin inline asm
	exit;
	// end inline asm
$L__BB15_175:
	mul.hi.u32 	%r708, %r1, 357913942;
	add.s32 	%r709, %r708, %r1;
	shl.b32 	%r710, %r709, 2;
	mov.u32 	%r711, _ZZN3cub18CUB_300001_SM_10006detail10radix_sort29DeviceRadixSortOnesweepKernelINS1_5radix10policy_hubIjjyE10Policy1000ELNS0_9SortOrderE0EjjyiiNS1_21identity_decomposer_tEEEvPT5_SB_PT3_PKSC_PT1_PKSG_PT2_PKSK_T4_iiT6_E1s;
	add.s32 	%r712, %r711, %r710;
	add.s32 	%r199, %r712, 13328;
	st.shared.u32 	[%r712+13328], %r1920;
	bar.sync 	0;
	setp.gt.u32 	%p103, %r1, 31;
	@%p103 bra 	$L__BB15_177;
	mov.u32 	%r743, _ZZN3cub18CUB_300001_SM_10006detail10radix_sort29DeviceRadixSortOnesweepKernelINS1_5radix10policy_hubIjjyE10Policy1000ELNS0_9SortOrderE0EjjyiiNS1_21identity_decomposer_tEEEvPT5_SB_PT3_PKSC_PT1_PKSG_PT2_PKSK_T4_iiT6_E1s;
	mad.lo.s32 	%r744, %r1, 52, %r743;
	ld.shared.u32 	%r745, [%r744+13328];
	ld.shared.u32 	%r746, [%r744+13332];
	ld.shared.u32 	%r747, [%r744+13336];
	ld.shared.u32 	%r748, [%r744+13340];
	ld.shared.u32 	%r749, [%r744+13344];
	ld.shared.u32 	%r750, [%r744+13348];
	ld.shared.u32 	%r751, [%r744+13352];
	ld.shared.u32 	%r752, [%r744+13356];
	ld.shared.u32 	%r753, [%r744+13360];
	ld.shared.u32 	%r754, [%r744+13364];
	ld.shared.u32 	%r755, [%r744+13368];
	ld.shared.u32 	%r756, [%r744+13372];
	add.s32 	%r757, %r746, %r745;
	add.s32 	%r758, %r757, %r747;
	add.s32 	%r759, %r758, %r748;
	add.s32 	%r760, %r759, %r749;
	add.s32 	%r761, %r760, %r750;
	add.s32 	%r762, %r761, %r751;
	add.s32 	%r763, %r762, %r752;
	add.s32 	%r764, %r763, %r753;
	add.s32 	%r765, %r764, %r754;
	add.s32 	%r766, %r765, %r755;
	add.s32 	%r717, %r766, %r756;
	mov.b32 	%r715, 1;
	mov.b32 	%r740, 0;
	mov.b32 	%r742, -1;
	// begin inline asm
	{  .reg .s32 r0;  .reg .pred p;  shfl.sync.up.b32 r0|p, %r717, %r715, %r740, %r742;  @p add.s32 r0, r0, %r717;  mov.s32 %r713, r0;}
	// end inline asm
	mov.b32 	%r721, 2;
	// begin inline asm
	{  .reg .s32 r0;  .reg .pred p;  shfl.sync.up.b32 r0|p, %r713, %r721, %r740, %r742;  @p add.s32 r0, r0, %r713;  mov.s32 %r719, r0;}
	// end inline asm
	mov.b32 	%r727, 4;
	// begin inline asm
	{  .reg .s32 r0;  .reg .pred p;  shfl.sync.up.b32 r0|p, %r719, %r727, %r740, %r742;  @p add.s32 r0, r0, %r719;  mov.s32 %r725, r0;}
	// end inline asm
	mov.b32 	%r733, 8;
	// begin inline asm
	{  .reg .s32 r0;  .reg .pred p;  shfl.sync.up.b32 r0|p, %r725, %r733, %r740, %r742;  @p add.s32 r0, r0, %r725;  mov.s32 %r731, r0;}
	// end inline asm
	mov.b32 	%r739, 16;
	// begin inline asm
	{  .reg .s32 r0;  .reg .pred p;  shfl.sync.up.b32 r0|p, %r731, %r739, %r740, %r742;  @p add.s32 r0, r0, %r731;  mov.s32 %r737, r0;}
	// end inline asm
	sub.s32 	%r767, %r737, %r717;
	add.s32 	%r768, %r745, %r767;
	add.s32 	%r769, %r746, %r768;
	add.s32 	%r770, %r747, %r769;
	add.s32 	%r771, %r748, %r770;
	add.s32 	%r772, %r749, %r771;
	add.s32 	%r773, %r750, %r772;
	add.s32 	%r774, %r751, %r773;
	add.s32 	%r775, %r752, %r774;
	add.s32 	%r776, %r753, %r775;
	add.s32 	%r777, %r754, %r776;
	add.s32 	%r778, %r755, %r777;
	st.shared.u32 	[%r744+13328], %r767;
	st.shared.u32 	[%r744+13332], %r768;
	st.shared.u32 	[%r744+13336], %r769;
	st.shared.u32 	[%r744+13340], %r770;
	st.shared.u32 	[%r744+13344], %r771;
	st.shared.u32 	[%r744+13348], %r772;
	st.shared.u32 	[%r744+13352], %r773;
	st.shared.u32 	[%r744+13356], %r774;
	st.shared.u32 	[%r744+13360], %r775;
	st.shared.u32 	[%r744+13364], %r776;
	st.shared.u32 	[%r744+13368], %r777;
	st.shared.u32 	[%r744+13372], %r778;
$L__BB15_177:
	bar.sync 	0;
	ld.shared.u32 	%r200, [%r199];
	@%p29 bra 	$L__BB15_179;
	ld.shared.u32 	%r779, [%r117];
	add.s32 	%r780, %r779, %r200;
	st.shared.u32 	[%r117], %r780;
	ld.shared.u32 	%r781, [%r117+1024];
	add.s32 	%r782, %r781, %r200;
	st.shared.u32 	[%r117+1024], %r782;
	ld.shared.u32 	%r783, [%r117+2048];
	add.s32 	%r784, %r783, %r200;
	st.shared.u32 	[%r117+2048], %r784;
	ld.shared.u32 	%r785, [%r117+3072];
	add.s32 	%r786, %r785, %r200;
	st.shared.u32 	[%r117+3072], %r786;
	ld.shared.u32 	%r787, [%r117+4096];
	add.s32 	%r788, %r787, %r200;
	st.shared.u32 	[%r117+4096], %r788;
	ld.shared.u32 	%r789, [%r117+5120];
	add.s32 	%r790, %r789, %r200;
	st.shared.u32 	[%r117+5120], %r790;
	ld.shared.u32 	%r791, [%r117+6144];
	add.s32 	%r792, %r791, %r200;
	st.shared.u32 	[%r117+6144], %r792;
	ld.shared.u32 	%r793, [%r117+7168];
	add.s32 	%r794, %r793, %r200;
	st.shared.u32 	[%r117+7168], %r794;
	ld.shared.u32 	%r795, [%r117+8192];
	add.s32 	%r796, %r795, %r200;
	st.shared.u32 	[%r117+8192], %r796;
	ld.shared.u32 	%r797, [%r117+9216];
	add.s32 	%r798, %r797, %r200;
	st.shared.u32 	[%r117+9216], %r798;
	ld.shared.u32 	%r799, [%r117+10240];
	add.s32 	%r800, %r799, %r200;
	st.shared.u32 	[%r117+10240], %r800;
	ld.shared.u32 	%r801, [%r117+11264];
	add.s32 	%r802, %r801, %r200;
	st.shared.u32 	[%r117+11264], %r802;
$L__BB15_179:
	bar.sync 	0;
	// begin inline asm
	mov.u32 %r803, %lanemask_le;
	// end inline asm
	mov.b32 	%r806, 1;
	// begin inline asm
	{
    .reg .pred p;
    and.b32 %r804, %r100, %r806;    setp.ne.u32 p, %r804, 0;
    vote.ballot.sync.b32 %r804, p, 0xffffffff;
    @!p not.b32 %r804, %r804;
}

	// end inline asm
	mov.b32 	%r809, 2;
	// begin inline asm
	{
    .reg .pred p;
    and.b32 %r807, %r100, %r809;    setp.ne.u32 p, %r807, 0;
    vote.ballot.sync.b32 %r807, p, 0xffffffff;
    @!p not.b32 %r807, %r807;
}

	// end inline asm
	and.b32  	%r829, %r807, %r804;
	mov.b32 	%r812, 4;
	// begin inline asm
	{
    .reg .pred p;
    and.b32 %r810, %r100, %r812;    setp.ne.u32 p, %r810, 0;
    vote.ballot.sync.b32 %r810, p, 0xffffffff;
    @!p not.b32 %r810, %r810;
}

	// end inline asm
	and.b32  	%r830, %r810, %r829;
	mov.b32 	%r815, 8;
	// begin inline asm
	{
    .reg .pred p;
    and.b32 %r813, %r100, %r815;    setp.ne.u32 p, %r813, 0;
    vote.ballot.sync.b32 %r813, p, 0xffffffff;
    @!p not.b32 %r813, %r813;
}

	// end inline asm
	and.b32  	%r831, %r813, %r830;
	mov.b32 	%r818, 16;
	// begin inline asm
	{
    .reg .pred p;
    and.b32 %r816, %r100, %r818;    setp.ne.u32 p, %r816, 0;
    vote.ballot.sync.b32 %r816, p, 0xffffffff;
    @!p not.b32 %r816, %r816;
}

	// end inline asm
	and.b32  	%r832, %r816, %r831;
	mov.b32 	%r821, 32;
	// begin inline asm
	{
    .reg .pred p;
    and.b32 %r819, %r100, %r821;    setp.ne.u32 p, %r819, 0;
    vote.ballot.sync.b32 %r819, p, 0xffffffff;
    @!p not.b32 %r819, %r819;
}

	// end inline asm
	and.b32  	%r833, %r819, %r832;
	mov.b32 	%r824, 64;
	// begin inline asm
	{
    .reg .pred p;
    and.b32 %r822, %r100, %r824;    setp.ne.u32 p, %r822, 0;
    vote.ballot.sync.b32 %r822, p, 0xffffffff;
    @!p not.b32 %r822, %r822;
}

	// end inline asm
	and.b32  	%r834, %r822, %r833;
	mov.b32 	%r827, 128;
	// begin inline asm
	{
    .reg .pred p;
    and.b32 %r825, %r100, %r827;    setp.ne.u32 p, %r825, 0;
    vote.ballot.sync.b32 %r825, p, 0xffffffff;
    @!p not.b32 %r825, %r825;
}

	// end inline asm
	and.b32  	%r835, %r825, %r834;
	clz.b32 	%r836, %r835;
	sub.s32 	%r202, 31, %r836;
	and.b32  	%r837, %r803, %r835;
	popc.b32 	%r203, %r837;
	setp.ne.s32 	%p105, %r402, %r202;
	mov.b32 	%r1958, 0;
	@%p105 bra 	$L__BB15_181;
	atom.shared.add.u32 	%r1958, [%r101], %r203;
$L__BB15_181:
	shfl.sync.idx.b32	%r863|%p106, %r1958, %r202, 31, -1;
	add.s32 	%r206, %r203, %r863;
	shr.u32 	%r864, %r1910, %r400;
	and.b32  	%r860, %r864, %r75;
	mov.b32 	%r840, 1;
	// begin inline asm
	{
    .reg .pred p;
    and.b32 %r838, %r860, %r840;    setp.ne.u32 p, %r838, 0;
    vote.ballot.sync.b32 %r838, p, 0xffffffff;
    @!p not.b32 %r838, %r838;
}

	// end inline asm
	mov.b32 	%r843, 2;
	// begin inline asm
	{
    .reg .pred p;
    and.b32 %r841, %r860, %r843;    setp.ne.u32 p, %r841, 0;
    vote.ballot.sync.b32 %r841, p, 0xffffffff;
    @!p not.b32 %r841, %r841;
}

	// end inline asm
	and.b32  	%r865, %r841, %r838;
	mov.b32 	%r846, 4;
	// begin inline asm
	{
    .reg .pred p;
    and.b32 %r844, %r860, %r846;    setp.ne.u32 p, %r844, 0;
    vote.ballot.sync.b32 %r844, p, 0xffffffff;
    @!p not.b32 %r844, %r844;
}

	// end inline asm
	and.b32  	%r866, %r844, %r865;
	mov.b32 	%r849, 8;
	// begin inline asm
	{
    .reg .pred p;
    and.b32 %r847, %r860, %r849;    setp.ne.u32 p, %r847, 0;
    vote.ballot.sync.b32 %r847, p, 0xffffffff;
    @!p not.b32 %r847, %r847;
}

	// end inline asm
	and.b32  	%r867, %r847, %r866;
	mov.b32 	%r852, 16;
	// begin inline asm
	{
    .reg .pred p;
    and.b32 %r850, %r860, %r852;    setp.ne.u32 p, %r850, 0;
    vote.ballot.sync.b32 %r850, p, 0xffffffff;
    @!p not.b32 %r850, %r850;
}

	// end inline asm
	and.b32  	%r868, %r850, %r867;
	mov.b32 	%r855, 32;
	// begin inline asm
	{
    .reg .pred p;
    and.b32 %r853, %r860, %r855;    setp.ne.u32 p, %r853, 0;
    vote.ballot.sync.b32 %r853, p, 0xffffffff;
    @!p not.b32 %r853, %r853;
}

	// end inline asm
	and.b32  	%r869, %r853, %r868;
	mov.b32 	%r858, 64;
	// begin inline asm
	{
    .reg .pred p;
    and.b32 %r856, %r860, %r858;    setp.ne.u32 p, %r856, 0;
    vote.ballot.sync.b32 %r856, p, 0xffffffff;
    @!p not.b32 %r856, %r856;
}

	// end inline asm
	and.b32  	%r870, %r856, %r869;
	mov.b32 	%r861, 128;
	// begin inline asm
	{
    .reg .pred p;
    and.b32 %r859, %r860, %r861;    setp.ne.u32 p, %r859, 0;
    vote.ballot.sync.b32 %r859, p, 0xffffffff;
    @!p not.b32 %r859, %r859;
}

	// end inline asm
	and.b32  	%r871, %r859, %r870;
	clz.b32 	%r872, %r871;
	sub.s32 	%r207, 31, %r872;
	and.b32  	%r873, %r803, %r871;
	popc.b32 	%r208, %r873;
	setp.ne.s32 	%p107, %r402, %r207;
	mov.b32 	%r1959, 0;
	@%p107 bra 	$L__BB15_183;
	atom.shared.add.u32 	%r1959, [%r102], %r208;
$L__BB15_183:
	shfl.sync.idx.b32	%r899|%p108, %r1959, %r207, 31, -1;
	add.s32 	%r211, %r208, %r899;
	shr.u32 	%r900, %r1909, %r400;
	and.b32  	%r896, %r900, %r75;
	mov.b32 	%r876, 1;
	// begin inline asm
	{
    .reg .pred p;
    and.b32 %r874, %r896, %r876;    setp.ne.u32 p, %r874, 0;
    vote.ballot.sync.b32 %r874, p, 0xffffffff;
    @!p not.b32 %r874, %r874;
}

	// end inline asm
	mov.b32 	%r879, 2;
	// begin inline asm
	{
    .reg .pred p;
    and.b32 %r877, %r896, %r879;    setp.ne.u32 p, %r877, 0;
    vote.ballot.sync.b32 %r877, p, 0xffffffff;
    @!p not.b32 %r877, %r877;
}

	// end inline asm
	and.b32  	%r901, %r877, %r874;
	mov.b32 	%r882, 4;
	// begin inline asm
	{
    .reg .pred p;
    and.b32 %r880, %r896, %r882;    setp.ne.u32 p, %r880, 0;
    vote.ballot.sync.b32 %r880, p, 0xffffffff;
    @!p not.b32 %r880, %r880;
}

	// end inline asm
	and.b32  	%r902, %r880, %r901;
	mov.b32 	%r885, 8;
	// begin inline asm
	{
    .reg .pred p;
    and.b32 %r883, %r896, %r885;    setp.ne.u32 p, %r883, 0;
    vote.ballot.sync.b32 %r883, p, 0xffffffff;
    @!p not.b32 %r883, %r883;
}

	// end inline asm
	and.b32  	%r903, %r883, %r902;
	mov.b32 	%r888, 16;
	// begin inline asm
	{
    .reg .pred p;
    and.b32 %r886, %r896, %r888;    setp.ne.u32 p, %r886, 0;
    vote.ballot.sync.b32 %r886, p, 0xffffffff;
    @!p not.b32 %r886, %r886;
}

	// end inline asm
	and.b32  	%r904, %r886, %r903;
	mov.b32 	%r891, 32;
	// begin inline asm
	{
    .reg .pred p;
    and.b32 %r889, %r896, %r891;    setp.ne.u32 p, %r889, 0;
    vote.ballot.sync.b32 %r889, p, 0xffffffff;
    @!p not.b32 %r889, %r889;
}

	// end inline asm
	and.b32  	%r905, %r889, %r904;
	mov.b32 	%r894, 64;
	// begin inline asm
	{
    .reg .pred p;
    and.b32 %r892, %r896, %r894;    setp.ne.u32 p, %r892, 0;
    vote.ballot.sync.b32 %r892, p, 0xffffffff;
    @!p not.b32 %r892, %r892;
}

	// end inline asm
	and.b32  	%r906, %r892, %r905;
	mov.b32 	%r897, 128;
	// begin inline asm
	{
    .reg .pred p;
    and.b32 %r895, %r896, %r897;    setp.ne.u32 p, %r895, 0;
    vote.ballot.sync.b32 %r895, p, 0xffffffff;
    @!p not.b32 %r895, %r895;
}

	// end inline asm
	and.b32  	%r907, %r895, %r906;
	clz.b32 	%r908, %r907;
	sub.s32 	%r212, 31, %r908;
	and.b32  	%r909, %r803, %r907;
	popc.b32 	%r213, %r909;
	setp.ne.s32 	%p109, %r402, %r212;
	mov.b32 	%r1960, 0;
	@%p109 bra 	$L__BB15_185;
	atom.shared.add.u32 	%r1960, [%r103], %r213;
$L__BB15_185:
	shfl.sync.idx.b32	%r935|%p110, %r1960, %r212, 31, -1;
	add.s32 	%r216, %r213, %r935;
	shr.u32 	%r936, %r1908, %r400;
	and.b32  	%r932, %r936, %r75;
	mov.b32 	%r912, 1;
	// begin inline asm
	{
    .reg .pred p;
    and.b32 %r910, %r932, %r912;    setp.ne.u32 p, %r910, 0;
    vote.ballot.sync.b32 %r910, p, 0xffffffff;
    @!p not.b32 %r910, %r910;
}

	// end inline asm
	mov.b32 	%r915, 2;
	// begin inline asm
	{
    .reg .pred p;
    and.b32 %r913, %r932, %r915;    setp.ne.u32 p, %r913, 0;
    vote.ballot.sync.b32 %r913, p, 0xffffffff;
    @!p not.b32 %r913, %r913;
}

	// end inline asm
	and.b32  	%r937, %r913, %r910;
	mov.b32 	%r918, 4;
	// begin inline asm
	{
    .reg .pred p;
    and.b32 %r916, %r932, %r918;    setp.ne.u32 p, %r916, 0;
    vote.ballot.sync.b32 %r916, p, 0xffffffff;
    @!p not.b32 %r916, %r916;
}

	// end inline asm
	and.b32  	%r938, %r916, %r937;
	mov.b32 	%r921, 8;
	// begin inline asm
	{
    .reg .pred p;
    and.b32 %r919, %r932, %r921;    setp.ne.u32 p, %r919, 0;
    vote.ballot.sync.b32 %r919, p, 0xffffffff;
    @!p not.b32 %r919, %r919;
}

	// end inline asm
	and.b32  	%r939, %r919, %r938;
	mov.b32 	%r924, 16;
	// begin inline asm
	{
    .reg .pred p;
    and.b32 %r922, %r932, %r924;    setp.ne.u32 p, %r922, 0;
    vote.ballot.sync.b32 %r922, p, 0xffffffff;
    @!p not.b32 %r922, %r922;
}

	// end inline asm
	and.b32  	%r940, %r922, %r939;
	mov.b32 	%r927, 32;
	// begin inline asm
	{
    .reg .pred p;
    and.b32 %r925, %r932, %r927;    setp.ne.u32 p, %r925, 0;
    vote.ballot.sync.b32 %r925, p, 0xffffffff;
    @!p not.b32 %r925, %r925;
}

	// end inline asm
	and.b32  	%r941, %r925, %r940;
	mov.b32 	%r930, 64;
	// begin inline asm
	{
    .reg .pred p;
    and.b32 %r928, %r932, %r930;    setp.ne.u32 p, %r928, 0;
    vote.ballot.sync.b32 %r928, p, 0xffffffff;
    @!p not.b32 %r928, %r928;
}

	// end inline asm
	and.b32  	%r942, %r928, %r941;
	mov.b32 	%r933, 128;
	// begin inline asm
	{
    .reg .pred p;
    and.b32 %r931, %r932, %r933;    setp.ne.u32 p, %r931, 0;
    vote.ballot.sync.b32 %r931, p, 0xffffffff;
    @!p not.b32 %r931, %r931;
}

	// end inline asm
	and.b32  	%r943, %r931, %r942;
	clz.b32 	%r944, %r943;
	sub.s32 	%r217, 31, %r944;
	and.b32  	%r945, %r803, %r943;
	popc.b32 	%r218, %r945;
	setp.ne.s32 	%p111, %r402, %r217;
	mov.b32 	%r1961, 0;
	@%p111 bra 	$L__BB15_187;
	atom.shared.add.u32 	%r1961, [%r104], %r218;
$L__BB15_187:
	shfl.sync.idx.b32	%r971|%p112, %r1961, %r217, 31, -1;
	add.s32 	%r221, %r218, %r971;
	shr.u32 	%r972, %r1907, %r400;
	and.b32  	%r968, %r972, %r75;
	mov.b32 	%r948, 1;
	// begin inline asm
	{
    .reg .pred p;
    and.b32 %r946, %r968, %r948;    setp.ne.u32 p, %r946, 0;
    vote.ballot.sync.b32 %r946, p, 0xffffffff;
    @!p not.b32 %r946, %r946;
}

	// end inline asm
	mov.b32 	%r951, 2;
	// begin inline asm
	{
    .reg .pred p;
    and.b32 %r949, %r968, %r951;    setp.ne.u32 p, %r949, 0;
    vote.ballot.sync.b32 %r949, p, 0xffffffff;
    @!p not.b32 %r949, %r949;
}

	// end inline asm
	and.b32  	%r973, %r949, %r946;
	mov.b32 	%r954, 4;
	// begin inline asm
	{
    .reg .pred p;
    and.b32 %r952, %r968, %r954;    setp.ne.u32 p, %r952, 0;
    vote.ballot.sync.b32 %r952, p, 0xffffffff;
    @!p not.b32 %r952, %r952;
}

	// end inline asm
	and.b32  	%r974, %r952, %r973;
	mov.b32 	%r957, 8;
	// begin inline asm
	{
    .reg .pred p;
    and.b32 %r955, %r968, %r957;    setp.ne.u32 p, %r955, 0;
    vote.ballot.sync.b32 %r955, p, 0xffffffff;
    @!p not.b32 %r955, %r955;
}

	// end inline asm
	and.b32  	%r975, %r955, %r974;
	mov.b32 	%r960, 16;
	// begin inline asm
	{
    .reg .pred p;
    and.b32 %r958, %r968, %r960;    setp.ne.u32 p, %r958, 0;
    vote.ballot.sync.b32 %r958, p, 0xffffffff;
    @!p not.b32 %r958, %r958;
}

	// end inline asm
	and.b32  	%r976, %r958, %r975;
	mov.b32 	%r963, 32;
	// begin inline asm
	{
    .reg .pred p;
    and.b32 %r961, %r968, %r963;    setp.ne.u32 p, %r961, 0;
    vote.ballot.sync.b32 %r961, p, 0xffffffff;
    @!p not.b32 %r961, %r961;
}

	// end inline asm
	and.b32  	%r977, %r961, %r976;
	mov.b32 	%r966, 64;
	// begin inline asm
	{
    .reg .pred p;
    and.b32 %r964, %r968, %r966;    setp.ne.u32 p, %r964, 0;
    vote.ballot.sync.b32 %r964, p, 0xffffffff;
    @!p not.b32 %r964, %r964;
}

	// end inline asm
	and.b32  	%r978, %r964, %r977;
	mov.b32 	%r969, 128;
	// begin inline asm
	{
    .reg .pred p;
    and.b32 %r967, %r968, %r969;    setp.ne.u32 p, %r967, 0;
    vote.ballot.sync.b32 %r967, p, 0xffffffff;
    @!p not.b32 %r967, %r967;
}

	// end inline asm
	and.b32  	%r979, %r967, %r978;
	clz.b32 	%r980, %r979;
	sub.s32 	%r222, 31, %r980;
	and.b32  	%r981, %r803, %r979;
	popc.b32 	%r223, %r981;
	setp.ne.s32 	%p113, %r402, %r222;
	mov.b32 	%r1962, 0;
	@%p113 bra 	$L__BB15_189;
	atom.shared.add.u32 	%r1962, [%r105], %r223;
$L__BB15_189:
	shfl.sync.idx.b32	%r1007|%p114, %r1962, %r222, 31, -1;
	add.s32 	%r226, %r223, %r1007;
	shr.u32 	%r1008, %r1906, %r400;
	and.b32  	%r1004, %r1008, %r75;
	mov.b32 	%r984, 1;
	// begin inline asm
	{
    .reg .pred p;
    and.b32 %r982, %r1004, %r984;    setp.ne.u32 p, %r982, 0;
    vote.ballot.sync.b32 %r982, p, 0xffffffff;
    @!p not.b32 %r982, %r982;
}

	// end inline asm
	mov.b32 	%r987, 2;
	// begin inline asm
	{
    .reg .pred p;
    and.b32 %r985, %r1004, %r987;    setp.ne.u32 p, %r985, 0;
    vote.ballot.sync.b32 %r985, p, 0xffffffff;
    @!p not.b32 %r985, %r985;
}

	// end inline asm
	and.b32  	%r1009, %r985, %r982;
	mov.b32 	%r990, 4;
	// begin inline asm
	{
    .reg .pred p;
    and.b32 %r988, %r1004, %r990;    setp.ne.u32 p, %r988, 0;
    vote.ballot.sync.b32 %r988, p, 0xffffffff;
    @!p not.b32 %r988, %r988;
}

	// end inline asm
	and.b32  	%r1010, %r988, %r1009;
	mov.b32 	%r993, 8;
	// begin inline asm
	{
    .reg .pred p;
    and.b32 %r991, %r1004, %r993;    setp.ne.u32 p, %r991, 0;
    vote.ballot.sync.b32 %r991, p, 0xffffffff;
    @!p not.b32 %r991, %r991;
}

	// end inline asm
	and.b32  	%r1011, %r991, %r1010;
	mov.b32 	%r996, 16;
	// begin inline asm
	{
    .reg .pred p;
    and.b32 %r994, %r1004, %r996;    setp.ne.u32 p, %r994, 0;
    vote.ballot.sync.b32 %r994, p, 0xffffffff;
    @!p not.b32 %r994, %r994;
}

	// end inline asm
	and.b32  	%r1012, %r994, %r1011;
	mov.b32 	%r999, 32;
	// begin inline asm
	{
    .reg .pred p;
    and.b32 %r997, %r1004, %r999;    setp.ne.u32 p, %r997, 0;
    vote.ballot.sync.b32 %r997, p, 0xffffffff;
    @!p not.b32 %r997, %r997;
}

	// end inline asm
	and.b32  	%r1013, %r997, %r1012;
	mov.b32 	%r1002, 64;
	// begin inline asm
	{
    .reg .pred p;
    and.b32 %r1000, %r1004, %r1002;    setp.ne.u32 p, %r1000, 0;
    vote.ballot.sync.b32 %r1000, p, 0xffffffff;
    @!p not.b32 %r1000, %r1000;
}

	// end inline asm
	and.b32  	%r1014, %r1000, %r1013;
	mov.b32 	%r1005, 128;
	// begin inline asm
	{
    .reg .pred p;
    and.b32 %r1003, %r1004, %r1005;    setp.ne.u32 p, %r1003, 0;
    vote.ballot.sync.b32 %r1003, p, 0xffffffff;
    @!p not.b32 %r1003, %r1003;
}

	// end inline asm
	and.b32  	%r1015, %r1003, %r1014;
	clz.b32 	%r1016, %r1015;
	sub.s32 	%r227, 31, %r1016;
	and.b32  	%r1017, %r803, %r1015;
	popc.b32 	%r228, %r1017;
	setp.ne.s32 	%p115, %r402, %r227;
	mov.b32 	%r1963, 0;
	@%p115 bra 	$L__BB15_191;
	atom.shared.add.u32 	%r1963, [%r106], %r228;
$L__BB15_191:
	shfl.sync.idx.b32	%r1043|%p116, %r1963, %r227, 31, -1;
	add.s32 	%r231, %r228, %r1043;
	shr.u32 	%r1044, %r1905, %r400;
	and.b32  	%r1040, %r1044, %r75;
	mov.b32 	%r1020, 1;
	// begin inline asm
	{
    .reg .pred p;
    and.b32 %r1018, %r1040, %r1020;    setp.ne.u32 p, %r1018, 0;
    vote.ballot.sync.b32 %r1018, p, 0xffffffff;
    @!p not.b32 %r1018, %r1018;
}

	// end inline asm
	mov.b32 	%r1023, 2;
	// begin inline asm
	{
    .reg .pred p;
    and.b32 %r1021, %r1040, %r1023;    setp.ne.u32 p, %r1021, 0;
    vote.ballot.sync.b32 %r1021, p, 0xffffffff;
    @!p not.b32 %r1021, %r1021;
}

	// end inline asm
	and.b32  	%r1045, %r1021, %r1018;
	mov.b32 	%r1026, 4;
	// begin inline asm
	{
    .reg .pred p;
    and.b32 %r1024, %r1040, %r1026;    setp.ne.u32 p, %r1024, 0;
    vote.ballot.sync.b32 %r1024, p, 0xffffffff;
    @!p not.b32 %r1024, %r1024;
}

	// end inline asm
	and.b32  	%r1046, %r1024, %r1045;
	mov.b32 	%r1029, 8;
	// begin inline asm
	{
    .reg .pred p;
    and.b32 %r1027, %r1040, %r1029;    setp.ne.u32 p, %r1027, 0;
    vote.ballot.sync.b32 %r1027, p, 0xffffffff;
    @!p not.b32 %r1027, %r1027;
}

	// end inline asm
	and.b32  	%r1047, %r1027, %r1046;
	mov.b32 	%r1032, 16;
	// begin inline asm
	{
    .reg .pred p;
    and.b32 %r1030, %r1040, %r1032;    setp.ne.u32 p, %r1030, 0;
    vote.ballot.sync.b32 %r1030, p, 0xffffffff;
    @!p not.b32 %r1030, %r1030;
}

	// end inline asm
	and.b32  	%r1048, %r1030, %r1047;
	mov.b32 	%r1035, 32;
	// begin inline asm
	{
    .reg .pred p;
    and.b32 %r1033, %r1040, %r1035;    setp.ne.u32 p, %r1033, 0;
    vote.ballot.sync.b32 %r1033, p, 0xffffffff;
    @!p not.b32 %r1033, %r1033;
}

	// end inline asm
	and.b32  	%r1049, %r1033, %r1048;
	mov.b32 	%r1038, 64;
	// begin inline asm
	{
    .reg .pred p;
    and.b32 %r1036, %r1040, %r1038;    setp.ne.u32 p, %r1036, 0;
    vote.ballot.sync.b32 %r1036, p, 0xffffffff;
    @!p not.b32 %r1036, %r1036;
}

	// end inline asm
	and.b32  	%r1050, %r1036, %r1049;
	mov.b32 	%r1041, 128;
	// begin inline asm
	{
    .reg .pred p;
    and.b32 %r1039, %r1040, %r1041;    setp.ne.u32 p, %r1039, 0;
    vote.ballot.sync.b32 %r1039, p, 0xffffffff;
    @!p not.b32 %r1039, %r1039;
}

	// end inline asm
	and.b32  	%r1051, %r1039, %r1050;
	clz.b32 	%r1052, %r1051;
	sub.s32 	%r232, 31, %r1052;
	and.b32  	%r1053, %r803, %r1051;
	popc.b32 	%r233, %r1053;
	setp.ne.s32 	%p117, %r402, %r232;
	mov.b32 	%r1964, 0;
	@%p117 bra 	$L__BB15_193;
	atom.shared.add.u32 	%r1964, [%r107], %r233;
$L__BB15_193:
	shfl.sync.idx.b32	%r1079|%p118, %r1964, %r232, 31, -1;
	add.s32 	%r236, %r233, %r1079;
	shr.u32 	%r1080, %r1904, %r400;
	and.b32  	%r1076, %r1080, %r75;
	mov.b32 	%r1056, 1;
	// begin inline asm
	{
    .reg .pred p;
    and.b32 %r1054, %r1076, %r1056;    setp.ne.u32 p, %r1054, 0;
    vote.ballot.sync.b32 %r1054, p, 0xffffffff;
    @!p not.b32 %r1054, %r1054;
}

	// end inline asm
	mov.b32 	%r1059, 2;
	// begin inline asm
	{
    .reg .pred p;
    and.b32 %r1057, %r1076, %r1059;    setp.ne.u32 p, %r1057, 0;
    vote.ballot.sync.b32 %r1057, p, 0xffffffff;
    @!p not.b32 %r1057, %r1057;
}

	// end inline asm
	and.b32  	%r1081, %r1057, %r1054;
	mov.b32 	%r1062, 4;
	// begin inline asm
	{
    .reg .pred p;
    and.b32 %r1060, %r1076, %r1062;    setp.ne.u32 p, %r1060, 0;
    vote.ballot.sync.b32 %r1060, p, 0xffffffff;
    @!p not.b32 %r1060, %r1060;
}

	// end inline asm
	and.b32  	%r1082, %r1060, %r1081;
	mov.b32 	%r1065, 8;
	// begin inline asm
	{
    .reg .pred p;
    and.b32 %r1063, %r1076, %r1065;    setp.ne.u32 p, %r1063, 0;
    vote.ballot.sync.b32 %r1063, p, 0xffffffff;
    @!p not.b32 %r1063, %r1063;
}

	// end inline asm
	and.b32  	%r1083, %r1063, %r1082;
	mov.b32 	%r1068, 16;
	// begin inline asm
	{
    .reg .pred p;
    and.b32 %r1066, %r1076, %r1068;    setp.ne.u32 p, %r1066, 0;
    vote.ballot.sync.b32 %r1066, p, 0xffffffff;
    @!p not.b32 %r1066, %r1066;
}

	// end inline asm
	and.b32  	%r1084, %r1066, %r1083;
	mov.b32 	%r1071, 32;
	// begin inline asm
	{
    .reg .pred p;
    and.b32 %r1069, %r1076, %r1071;    setp.ne.u32 p, %r1069, 0;
    vote.ballot.sync.b32 %r1069, p, 0xffffffff;
    @!p not.b32 %r1069, %r1069;
}

	// end inline asm
	and.b32  	%r1085, %r1069, %r1084;
	mov.b32 	%r1074, 64;
	// begin inline asm
	{
    .reg .pred p;
    and.b32 %r1072, %r1076, %r1074;    setp.ne.u32 p, %r1072, 0;
    vote.ballot.sync.b32 %r1072, p, 0xffffffff;
    @!p not.b32 %r1072, %r1072;
}

	// end inline asm
	and.b32  	%r1086, %r1072, %r1085;
	mov.b32 	%r1077, 128;
	// begin inline asm
	{
    .reg .pred p;
    and.b32 %r1075, %r1076, %r1077;    setp.ne.u32 p, %r1075, 0;
    vote.ballot.sync.b32 %r1075, p, 0xffffffff;
    @!p not.b32 %r1075, %r1075;
}

	// end inline asm
	and.b32  	%r1087, %r1075, %r1086;
	clz.b32 	%r1088, %r1087;
	sub.s32 	%r237, 31, %r1088;
	and.b32  	%r1089, %r803, %r1087;
	popc.b32 	%r238, %r1089;
	setp.ne.s32 	%p119, %r402, %r237;
	mov.b32 	%r1965, 0;
	@%p119 bra 	$L__BB15_195;
	atom.shared.add.u32 	%r1965, [%r108], %r238;
$L__BB15_195:
	shfl.sync.idx.b32	%r1115|%p120, %r1965, %r237, 31, -1;
	add.s32 	%r241, %r238, %r1115;
	shr.u32 	%r1116, %r1903, %r400;
	and.b32  	%r1112, %r1116, %r75;
	mov.b32 	%r1092, 1;
	// begin inline asm
	{
    .reg .pred p;
    and.b32 %r1090, %r1112, %r1092;    setp.ne.u32 p, %r1090, 0;
    vote.ballot.sync.b32 %r1090, p, 0xffffffff;
    @!p not.b32 %r1090, %r1090;
}

	// end inline asm
	mov.b32 	%r1095, 2;
	// begin inline asm
	{
    .reg .pred p;
    and.b32 %r1093, %r1112, %r1095;    setp.ne.u32 p, %r1093, 0;
    vote.ballot.sync.b32 %r1093, p, 0xffffffff;
    @!p not.b32 %r1093, %r1093;
}

	// end inline asm
	and.b32  	%r1117, %r1093, %r1090;
	mov.b32 	%r1098, 4;
	// begin inline asm
	{
    .reg .pred p;
    and.b32 %r1096, %r1112, %r1098;    setp.ne.u32 p, %r1096, 0;
    vote.ballot.sync.b32 %r1096, p, 0xffffffff;
    @!p not.b32 %r1096, %r1096;
}

	// end inline asm
	and.b32  	%r1118, %r1096, %r1117;
	mov.b32 	%r1101, 8;
	// begin inline asm
	{
    .reg .pred p;
    and.b32 %r1099, %r1112, %r1101;    setp.ne.u32 p, %r1099, 0;
    vote.ballot.sync.b32 %r1099, p, 0xffffffff;
    @!p not.b32 %r1099, %r1099;
}

	// end inline asm
	and.b32  	%r1119, %r1099, %r1118;
	mov.b32 	%r1104, 16;
	// begin inline asm
	{
    .reg .pred p;
    and.b32 %r1102, %r1112, %r1104;    setp.ne.u32 p, %r1102, 0;
    vote.ballot.sync.b32 %r1102, p, 0xffffffff;
    @!p not.b32 %r1102, %r1102;
}

	// end inline asm
	and.b32  	%r1120, %r1102, %r1119;
	mov.b32 	%r1107, 32;
	// begin inline asm
	{
    .reg .pred p;
    and.b32 %r1105, %r1112, %r1107;    setp.ne.u32 p, %r1105, 0;
    vote.ballot.sync.b32 %r1105, p, 0xffffffff;
    @!p not.b32 %r1105, %r1105;
}

	// end inline asm
	and.b32  	%r1121, %r1105, %r1120;
	mov.b32 	%r1110, 64;
	// begin inline asm
	{
    .reg .pred p;
    and.b32 %r1108, %r1112, %r1110;    setp.ne.u32 p, %r1108, 0;
    vote.ballot.sync.b32 %r1108, p, 0xffffffff;
    @!p not.b32 %r1108, %r1108;
}

	// end inline asm
	and.b32  	%r1122, %r1108, %r1121;
	mov.b32 	%r1113, 128;
	// begin inline asm
	{
    .reg .pred p;
    and.b32 %r1111, %r1112, %r1113;    setp.ne.u32 p, %r1111, 0;
    vote.ballot.sync.b32 %r1111, p, 0xffffffff;
    @!p not.b32 %r1111, %r1111;
}

	// end inline asm
	and.b32  	%r1123, %r1111, %r1122;
	clz.b32 	%r1124, %r1123;
	sub.s32 	%r242, 31, %r1124;
	and.b32  	%r1125, %r803, %r1123;
	popc.b32 	%r243, %r1125;
	setp.ne.s32 	%p121, %r402, %r242;
	mov.b32 	%r1966, 0;
	@%p121 bra 	$L__BB15_197;
	atom.shared.add.u32 	%r1966, [%r109], %r243;
$L__BB15_197:
	shfl.sync.idx.b32	%r1151|%p122, %r1966, %r242, 31, -1;
	add.s32 	%r246, %r243, %r1151;
	shr.u32 	%r1152, %r1902, %r400;
	and.b32  	%r1148, %r1152, %r75;
	mov.b32 	%r1128, 1;
	// begin inline asm
	{
    .reg .pred p;
    and.b32 %r1126, %r1148, %r1128;    setp.ne.u32 p, %r1126, 0;
    vote.ballot.sync.b32 %r1126, p, 0xffffffff;
    @!p not.b32 %r1126, %r1126;
}

	// end inline asm
	mov.b32 	%r1131, 2;
	// begin inline asm
	{
    .reg .pred p;
    and.b32 %r1129, %r1148, %r1131;    setp.ne.u32 p, %r1129, 0;
    vote.ballot.sync.b32 %r1129, p, 0xffffffff;
    @!p not.b32 %r1129, %r1129;
}

	// end inline asm
	and.b32  	%r1153, %r1129, %r1126;
	mov.b32 	%r1134, 4;
	// begin inline asm
	{
    .reg .pred p;
    and.b32 %r1132, %r1148, %r1134;    setp.ne.u32 p, %r1132, 0;
    vote.ballot.sync.b32 %r1132, p, 0xffffffff;
    @!p not.b32 %r1132, %r1132;
}

	// end inline asm
	and.b32  	%r1154, %r1132, %r1153;
	mov.b32 	%r1137, 8;
	// begin inline asm
	{
    .reg .pred p;
    and.b32 %r1135, %r1148, %r1137;    setp.ne.u32 p, %r1135, 0;
    vote.ballot.sync.b32 %r1135, p, 0xffffffff;
    @!p not.b32 %r1135, %r1135;
}

	// end inline asm
	and.b32  	%r1155, %r1135, %r1154;
	mov.b32 	%r1140, 16;
	// begin inline asm
	{
    .reg .pred p;
    and.b32 %r1138, %r1148, %r1140;    setp.ne.u32 p, %r1138, 0;
    vote.ballot.sync.b32 %r1138, p, 0xffffffff;
    @!p not.b32 %r1138, %r1138;
}

	// end inline asm
	and.b32  	%r1156, %r1138, %r1155;
	mov.b32 	%r1143, 32;
	// begin inline asm
	{
    .reg .pred p;
    and.b32 %r1141, %r1148, %r1143;    setp.ne.u32 p, %r1141, 0;
    vote.ballot.sync.b32 %r1141, p, 0xffffffff;
    @!p not.b32 %r1141, %r1141;
}

	// end inline asm
	and.b32  	%r1157, %r1141, %r1156;
	mov.b32 	%r1146, 64;
	// begin inline asm
	{
    .reg .pred p;
    and.b32 %r1144, %r1148, %r1146;    setp.ne.u32 p, %r1144, 0;
    vote.ballot.sync.b32 %r1144, p, 0xffffffff;
    @!p not.b32 %r1144, %r1144;
}

	// end inline asm
	and.b32  	%r1158, %r1144, %r1157;
	mov.b32 	%r1149, 128;
	// begin inline asm
	{
    .reg .pred p;
    and.b32 %r1147, %r1148, %r1149;    setp.ne.u32 p, %r1147, 0;
    vote.ballot.sync.b32 %r1147, p, 0xffffffff;
    @!p not.b32 %r1147, %r1147;
}

	// end inline asm
	and.b32  	%r1159, %r1147, %r1158;
	clz.b32 	%r1160, %r1159;
	sub.s32 	%r247, 31, %r1160;
	and.b32  	%r1161, %r803, %r1159;
	popc.b32 	%r248, %r1161;
	setp.ne.s32 	%p123, %r402, %r247;
	mov.b32 	%r1967, 0;
	@%p123 bra 	$L__BB15_199;
	atom.shared.add.u32 	%r1967, [%r110], %r248;
$L__BB15_199:
	shfl.sync.idx.b32	%r1187|%p124, %r1967, %r247, 31, -1;
	add.s32 	%r251, %r248, %r1187;
	shr.u32 	%r1188, %r1901, %r400;
	and.b32  	%r1184, %r1188, %r75;
	mov.b32 	%r1164, 1;
	// begin inline asm
	{
    .reg .pred p;
    and.b32 %r1162, %r1184, %r1164;    setp.ne.u32 p, %r1162, 0;
    vote.ballot.sync.b32 %r1162, p, 0xffffffff;
    @!p not.b32 %r1162, %r1162;
}

	// end inline asm
	mov.b32 	%r1167, 2;
	// begin inline asm
	{
    .reg .pred p;
    and.b32 %r1165, %r1184, %r1167;    setp.ne.u32 p, %r1165, 0;
    vote.ballot.sync.b32 %r1165, p, 0xffffffff;
    @!p not.b32 %r1165, %r1165;
}

	// end inline asm
	and.b32  	%r1189, %r1165, %r1162;
	mov.b32 	%r1170, 4;
	// begin inline asm
	{
    .reg .pred p;
    and.b32 %r1168, %r1184, %r1170;    setp.ne.u32 p, %r1168, 0;
    vote.ballot.sync.b32 %r1168, p, 0xffffffff;
    @!p not.b32 %r1168, %r1168;
}

	// end inline asm
	and.b32  	%r1190, %r1168, %r1189;
	mov.b32 	%r1173, 8;
	// begin inline asm
	{
    .reg .pred p;
    and.b32 %r1171, %r1184, %r1173;    setp.ne.u32 p, %r1171, 0;
    vote.ballot.sync.b32 %r1171, p, 0xffffffff;
    @!p not.b32 %r1171, %r1171;
}

	// end inline asm
	and.b32  	%r1191, %r1171, %r1190;
	mov.b32 	%r1176, 16;
	// begin inline asm
	{
    .reg .pred p;
    and.b32 %r1174, %r1184, %r1176;    setp.ne.u32 p, %r1174, 0;
    vote.ballot.sync.b32 %r1174, p, 0xffffffff;
    @!p not.b32 %r1174, %r1174;
}

	// end inline asm
	and.b32  	%r1192, %r1174, %r1191;
	mov.b32 	%r1179, 32;
	// begin inline asm
	{
    .reg .pred p;
    and.b32 %r1177, %r1184, %r1179;    setp.ne.u32 p, %r1177, 0;
    vote.ballot.sync.b32 %r1177, p, 0xffffffff;
    @!p not.b32 %r1177, %r1177;
}

	// end inline asm
	and.b32  	%r1193, %r1177, %r1192;
	mov.b32 	%r1182, 64;
	// begin inline asm
	{
    .reg .pred p;
    and.b32 %r1180, %r1184, %r1182;    setp.ne.u32 p, %r1180, 0;
    vote.ballot.sync.b32 %r1180, p, 0xffffffff;
    @!p not.b32 %r1180, %r1180;
}

	// end inline asm
	and.b32  	%r1194, %r1180, %r1193;
	mov.b32 	%r1185, 128;
	// begin inline asm
	{
    .reg .pred p;
    and.b32 %r1183, %r1184, %r1185;    setp.ne.u32 p, %r1183, 0;
    vote.ballot.sync.b32 %r1183, p, 0xffffffff;
    @!p not.b32 %r1183, %r1183;
}

	// end inline asm
	and.b32  	%r1195, %r1183, %r1194;
	clz.b32 	%r1196, %r1195;
	sub.s32 	%r252, 31, %r1196;
	and.b32  	%r1197, %r803, %r1195;
	popc.b32 	%r253, %r1197;
	setp.ne.s32 	%p125, %r402, %r252;
	mov.b32 	%r1968, 0;
	@%p125 bra 	$L__BB15_201;
	atom.shared.add.u32 	%r1968, [%r111], %r253;
$L__BB15_201:
	shfl.sync.idx.b32	%r1223|%p126, %r1968, %r252, 31, -1;
	add.s32 	%r256, %r253, %r1223;
	shr.u32 	%r1224, %r1900, %r400;
	and.b32  	%r1220, %r1224, %r75;
	mov.b32 	%r1200, 1;
	// begin inline asm
	{
    .reg .pred p;
    and.b32 %r1198, %r1220, %r1200;    setp.ne.u32 p, %r1198, 0;
    vote.ballot.sync.b32 %r1198, p, 0xffffffff;
    @!p not.b32 %r1198, %r1198;
}

	// end inline asm
	mov.b32 	%r1203, 2;
	// begin inline asm
	{
    .reg .pred p;
    and.b32 %r1201, %r1220, %r1203;    setp.ne.u32 p, %r1201, 0;
    vote.ballot.sync.b32 %r1201, p, 0xffffffff;
    @!p not.b32 %r1201, %r1201;
}

	// end inline asm
	and.b32  	%r1225, %r1201, %r1198;
	mov.b32 	%r1206, 4;
	// begin inline asm
	{
    .reg .pred p;
    and.b32 %r1204, %r1220, %r1206;    setp.ne.u32 p, %r1204, 0;
    vote.ballot.sync.b32 %r1204, p, 0xffffffff;
    @!p not.b32 %r1204, %r1204;
}

	// end inline asm
	and.b32  	%r1226, %r1204, %r1225;
	mov.b32 	%r1209, 8;
	// begin inline asm
	{
    .reg .pred p;
    and.b32 %r1207, %r1220, %r1209;    setp.ne.u32 p, %r1207, 0;
    vote.ballot.sync.b32 %r1207, p, 0xffffffff;
    @!p not.b32 %r1207, %r1207;
}

	// end inline asm
	and.b32  	%r1227, %r1207, %r1226;
	mov.b32 	%r1212, 16;
	// begin inline asm
	{
    .reg .pred p;
    and.b32 %r1210, %r1220, %r1212;    setp.ne.u32 p, %r1210, 0;
    vote.ballot.sync.b32 %r1210, p, 0xffffffff;
    @!p not.b32 %r1210, %r1210;
}

	// end inline asm
	and.b32  	%r1228, %r1210, %r1227;
	mov.b32 	%r1215, 32;
	// begin inline asm
	{
    .reg .pred p;
    and.b32 %r1213, %r1220, %r1215;    setp.ne.u32 p, %r1213, 0;
    vote.ballot.sync.b32 %r1213, p, 0xffffffff;
    @!p not.b32 %r1213, %r1213;
}

	// end inline asm
	and.b32  	%r1229, %r1213, %r1228;
	mov.b32 	%r1218, 64;
	// begin inline asm
	{
    .reg .pred p;
    and.b32 %r1216, %r1220, %r1218;    setp.ne.u32 p, %r1216, 0;
    vote.ballot.sync.b32 %r1216, p, 0xffffffff;
    @!p not.b32 %r1216, %r1216;
}

	// end inline asm
	and.b32  	%r1230, %r1216, %r1229;
	mov.b32 	%r1221, 128;
	// begin inline asm
	{
    .reg .pred p;
    and.b32 %r1219, %r1220, %r1221;    setp.ne.u32 p, %r1219, 0;
    vote.ballot.sync.b32 %r1219, p, 0xffffffff;
    @!p not.b32 %r1219, %r1219;
}

	// end inline asm
	and.b32  	%r1231, %r1219, %r1230;
	clz.b32 	%r1232, %r1231;
	sub.s32 	%r257, 31, %r1232;
	and.b32  	%r1233, %r803, %r1231;
	popc.b32 	%r258, %r1233;
	setp.ne.s32 	%p127, %r402, %r257;
	mov.b32 	%r1969, 0;
	@%p127 bra 	$L__BB15_203;
	atom.shared.add.u32 	%r1969, [%r112], %r258;
$L__BB15_203:
	shfl.sync.idx.b32	%r1259|%p128, %r1969, %r257, 31, -1;
	add.s32 	%r261, %r258, %r1259;
	shr.u32 	%r1260, %r1899, %r400;
	and.b32  	%r1256, %r1260, %r75;
	mov.b32 	%r1236, 1;
	// begin inline asm
	{
    .reg .pred p;
    and.b32 %r1234, %r1256, %r1236;    setp.ne.u32 p, %r1234, 0;
    vote.ballot.sync.b32 %r1234, p, 0xffffffff;
    @!p not.b32 %r1234, %r1234;
}

	// end inline asm
	mov.b32 	%r1239, 2;
	// begin inline asm
	{
    .reg .pred p;
    and.b32 %r1237, %r1256, %r1239;    setp.ne.u32 p, %r1237, 0;
    vote.ballot.sync.b32 %r1237, p, 0xffffffff;
    @!p not.b32 %r1237, %r1237;
}

	// end inline asm
	and.b32  	%r1261, %r1237, %r1234;
	mov.b32 	%r1242, 4;
	// begin inline asm
	{
    .reg .pred p;
    and.b32 %r1240, %r1256, %r1242;    setp.ne.u32 p, %r1240, 0;
    vote.ballot.sync.b32 %r1240, p, 0xffffffff;
    @!p not.b32 %r1240, %r1240;
}

	// end inline asm
	and.b32  	%r1262, %r1240, %r1261;
	mov.b32 	%r1245, 8;
	// begin inline asm
	{
    .reg .pred p;
    and.b32 %r1243, %r1256, %r1245;    setp.ne.u32 p, %r1243, 0;
    vote.ballot.sync.b32 %r1243, p, 0xffffffff;
    @!p not.b32 %r1243, %r1243;
}

	// end inline asm
	and.b32  	%r1263, %r1243, %r1262;
	mov.b32 	%r1248, 16;
	// begin inline asm
	{
    .reg .pred p;
    and.b32 %r1246, %r1256, %r1248;    setp.ne.u32 p, %r1246, 0;
    vote.ballot.sync.b32 %r1246, p, 0xffffffff;
    @!p not.b32 %r1246, %r1246;
}

	// end inline asm
	and.b32  	%r1264, %r1246, %r1263;
	mov.b32 	%r1251, 32;
	// begin inline asm
	{
    .reg .pred p;
    and.b32 %r1249, %r1256, %r1251;    setp.ne.u32 p, %r1249, 0;
    vote.ballot.sync.b32 %r1249, p, 0xffffffff;
    @!p not.b32 %r1249, %r1249;
}

	// end inline asm
	and.b32  	%r1265, %r1249, %r1264;
	mov.b32 	%r1254, 64;
	// begin inline asm
	{
    .reg .pred p;
    and.b32 %r1252, %r1256, %r1254;    setp.ne.u32 p, %r1252, 0;
    vote.ballot.sync.b32 %r1252, p, 0xffffffff;
    @!p not.b32 %r1252, %r1252;
}

	// end inline asm
	and.b32  	%r1266, %r1252, %r1265;
	mov.b32 	%r1257, 128;
	// begin inline asm
	{
    .reg .pred p;
    and.b32 %r1255, %r1256, %r1257;    setp.ne.u32 p, %r1255, 0;
    vote.ballot.sync.b32 %r1255, p, 0xffffffff;
    @!p not.b32 %r1255, %r1255;
}

	// end inline asm
	and.b32  	%r1267, %r1255, %r1266;
	clz.b32 	%r1268, %r1267;
	sub.s32 	%r262, 31, %r1268;
	and.b32  	%r1269, %r803, %r1267;
	popc.b32 	%r263, %r1269;
	setp.ne.s32 	%p129, %r402, %r262;
	mov.b32 	%r1970, 0;
	@%p129 bra 	$L__BB15_205;
	shl.b32 	%r1270, %r1, 5;
	and.b32  	%r1271, %r1270, 31744;
	mov.u32 	%r1272, _ZZN3cub18CUB_300001_SM_10006detail10radix_sort29DeviceRadixSortOnesweepKernelINS1_5radix10policy_hubIjjyE10Policy1000ELNS0_9SortOrderE0EjjyiiNS1_21identity_decomposer_tEEEvPT5_SB_PT3_PKSC_PT1_PKSG_PT2_PKSK_T4_iiT6_E1s;
	add.s32 	%r1273, %r1272, %r1271;
	shr.u32 	%r1274, %r1899, %r400;
	and.b32  	%r1275, %r1274, %r75;
	shl.b32 	%r1276, %r1275, 2;
	add.s32 	%r1277, %r1273, %r1276;
	atom.shared.add.u32 	%r1970, [%r1277], %r263;
$L__BB15_205:
	shfl.sync.idx.b32	%r1303|%p130, %r1970, %r262, 31, -1;
	add.s32 	%r266, %r263, %r1303;
	shr.u32 	%r1304, %r1898, %r400;
	and.b32  	%r1300, %r1304, %r75;
	mov.b32 	%r1280, 1;
	// begin inline asm
	{
    .reg .pred p;
    and.b32 %r1278, %r1300, %r1280;    setp.ne.u32 p, %r1278, 0;
    vote.ballot.sync.b32 %r1278, p, 0xffffffff;
    @!p not.b32 %r1278, %r1278;
}

	// end inline asm
	mov.b32 	%r1283, 2;
	// begin inline asm
	{
    .reg .pred p;
    and.b32 %r1281, %r1300, %r1283;    setp.ne.u32 p, %r1281, 0;
    vote.ballot.sync.b32 %r1281, p, 0xffffffff;
    @!p not.b32 %r1281, %r1281;
}

	// end inline asm
	and.b32  	%r1305, %r1281, %r1278;
	mov.b32 	%r1286, 4;
	// begin inline asm
	{
    .reg .pred p;
    and.b32 %r1284, %r1300, %r1286;    setp.ne.u32 p, %r1284, 0;
    vote.ballot.sync.b32 %r1284, p, 0xffffffff;
    @!p not.b32 %r1284, %r1284;
}

	// end inline asm
	and.b32  	%r1306, %r1284, %r1305;
	mov.b32 	%r1289, 8;
	// begin inline asm
	{
    .reg .pred p;
    and.b32 %r1287, %r1300, %r1289;    setp.ne.u32 p, %r1287, 0;
    vote.ballot.sync.b32 %r1287, p, 0xffffffff;
    @!p not.b32 %r1287, %r1287;
}

	// end inline asm
	and.b32  	%r1307, %r1287, %r1306;
	mov.b32 	%r1292, 16;
	// begin inline asm
	{
    .reg .pred p;
    and.b32 %r1290, %r1300, %r1292;    setp.ne.u32 p, %r1290, 0;
    vote.ballot.sync.b32 %r1290, p, 0xffffffff;
    @!p not.b32 %r1290, %r1290;
}

	// end inline asm
	and.b32  	%r1308, %r1290, %r1307;
	mov.b32 	%r1295, 32;
	// begin inline asm
	{
    .reg .pred p;
    and.b32 %r1293, %r1300, %r1295;    setp.ne.u32 p, %r1293, 0;
    vote.ballot.sync.b32 %r1293, p, 0xffffffff;
    @!p not.b32 %r1293, %r1293;
}

	// end inline asm
	and.b32  	%r1309, %r1293, %r1308;
	mov.b32 	%r1298, 64;
	// begin inline asm
	{
    .reg .pred p;
    and.b32 %r1296, %r1300, %r1298;    setp.ne.u32 p, %r1296, 0;
    vote.ballot.sync.b32 %r1296, p, 0xffffffff;
    @!p not.b32 %r1296, %r1296;
}

	// end inline asm
	and.b32  	%r1310, %r1296, %r1309;
	mov.b32 	%r1301, 128;
	// begin inline asm
	{
    .reg .pred p;
    and.b32 %r1299, %r1300, %r1301;    setp.ne.u32 p, %r1299, 0;
    vote.ballot.sync.b32 %r1299, p, 0xffffffff;
    @!p not.b32 %r1299, %r1299;
}

	// end inline asm
	and.b32  	%r1311, %r1299, %r1310;
	clz.b32 	%r1312, %r1311;
	sub.s32 	%r267, 31, %r1312;
	and.b32  	%r1313, %r803, %r1311;
	popc.b32 	%r268, %r1313;
	setp.ne.s32 	%p131, %r402, %r267;
	mov.b32 	%r1971, 0;
	@%p131 bra 	$L__BB15_207;
	atom.shared.add.u32 	%r1971, [%r113], %r268;
$L__BB15_207:
	shfl.sync.idx.b32	%r1339|%p132, %r1971, %r267, 31, -1;
	add.s32 	%r271, %r268, %r1339;
	shr.u32 	%r1340, %r1897, %r400;
	and.b32  	%r1336, %r1340, %r75;
	mov.b32 	%r1316, 1;
	// begin inline asm
	{
    .reg .pred p;
    and.b32 %r1314, %r1336, %r1316;    setp.ne.u32 p, %r1314, 0;
    vote.ballot.sync.b32 %r1314, p, 0xffffffff;
    @!p not.b32 %r1314, %r1314;
}

	// end inline asm
	mov.b32 	%r1319, 2;
	// begin inline asm
	{
    .reg .pred p;
    and.b32 %r1317, %r1336, %r1319;    setp.ne.u32 p, %r1317, 0;
    vote.ballot.sync.b32 %r1317, p, 0xffffffff;
    @!p not.b32 %r1317, %r1317;
}

	// end inline asm
	and.b32  	%r1341, %r1317, %r1314;
	mov.b32 	%r1322, 4;
	// begin inline asm
	{
    .reg .pred p;
    and.b32 %r1320, %r1336, %r1322;    setp.ne.u32 p, %r1320, 0;
    vote.ballot.sync.b32 %r1320, p, 0xffffffff;
    @!p not.b32 %r1320, %r1320;
}

	// end inline asm
	and.b32  	%r1342, %r1320, %r1341;
	mov.b32 	%r1325, 8;
	// begin inline asm
	{
    .reg .pred p;
    and.b32 %r1323, %r1336, %r1325;    setp.ne.u32 p, %r1323, 0;
    vote.ballot.sync.b32 %r1323, p, 0xffffffff;
    @!p not.b32 %r1323, %r1323;
}

	// end inline asm
	and.b32  	%r1343, %r1323, %r1342;
	mov.b32 	%r1328, 16;
	// begin inline asm
	{
    .reg .pred p;
    and.b32 %r1326, %r1336, %r1328;    setp.ne.u32 p, %r1326, 0;
    vote.ballot.sync.b32 %r1326, p, 0xffffffff;
    @!p not.b32 %r1326, %r1326;
}

	// end inline asm
	and.b32  	%r1344, %r1326, %r1343;
	mov.b32 	%r1331, 32;
	// begin inline asm
	{
    .reg .pred p;
    and.b32 %r1329, %r1336, %r1331;    setp.ne.u32 p, %r1329, 0;
    vote.ballot.sync.b32 %r1329, p, 0xffffffff;
    @!p not.b32 %r1329, %r1329;
}

	// end inline asm
	and.b32  	%r1345, %r1329, %r1344;
	mov.b32 	%r1334, 64;
	// begin inline asm
	{
    .reg .pred p;
    and.b32 %r1332, %r1336, %r1334;    setp.ne.u32 p, %r1332, 0;
    vote.ballot.sync.b32 %r1332, p, 0xffffffff;
    @!p not.b32 %r1332, %r1332;
}

	// end inline asm
	and.b32  	%r1346, %r1332, %r1345;
	mov.b32 	%r1337, 128;
	// begin inline asm
	{
    .reg .pred p;
    and.b32 %r1335, %r1336, %r1337;    setp.ne.u32 p, %r1335, 0;
    vote.ballot.sync.b32 %r1335, p, 0xffffffff;
    @!p not.b32 %r1335, %r1335;
}

	// end inline asm
	and.b32  	%r1347, %r1335, %r1346;
	clz.b32 	%r1348, %r1347;
	sub.s32 	%r272, 31, %r1348;
	and.b32  	%r1349, %r803, %r1347;
	popc.b32 	%r273, %r1349;
	setp.ne.s32 	%p133, %r402, %r272;
	mov.b32 	%r1972, 0;
	@%p133 bra 	$L__BB15_209;
	atom.shared.add.u32 	%r1972, [%r114], %r273;
$L__BB15_209:
	shfl.sync.idx.b32	%r1375|%p134, %r1972, %r272, 31, -1;
	add.s32 	%r276, %r273, %r1375;
	shr.u32 	%r1376, %r1896, %r400;
	and.b32  	%r1372, %r1376, %r75;
	mov.b32 	%r1352, 1;
	// begin inline asm
	{
    .reg .pred p;
    and.b32 %r1350, %r1372, %r1352;    setp.ne.u32 p, %r1350, 0;
    vote.ballot.sync.b32 %r1350, p, 0xffffffff;
    @!p not.b32 %r1350, %r1350;
}

	// end inline asm
	mov.b32 	%r1355, 2;
	// begin inline asm
	{
    .reg .pred p;
    and.b32 %r1353, %r1372, %r1355;    setp.ne.u32 p, %r1353, 0;
    vote.ballot.sync.b32 %r1353, p, 0xffffffff;
    @!p not.b32 %r1353, %r1353;
}

	// end inline asm
	and.b32  	%r1377, %r1353, %r1350;
	mov.b32 	%r1358, 4;
	// begin inline asm
	{
    .reg .pred p;
    and.b32 %r1356, %r1372, %r1358;    setp.ne.u32 p, %r1356, 0;
    vote.ballot.sync.b32 %r1356, p, 0xffffffff;
    @!p not.b32 %r1356, %r1356;
}

	// end inline asm
	and.b32  	%r1378, %r1356, %r1377;
	mov.b32 	%r1361, 8;
	// begin inline asm
	{
    .reg .pred p;
    and.b32 %r1359, %r1372, %r1361;    setp.ne.u32 p, %r1359, 0;
    vote.ballot.sync.b32 %r1359, p, 0xffffffff;
    @!p not.b32 %r1359, %r1359;
}

	// end inline asm
	and.b32  	%r1379, %r1359, %r1378;
	mov.b32 	%r1364, 16;
	// begin inline asm
	{
    .reg .pred p;
    and.b32 %r1362, %r1372, %r1364;    setp.ne.u32 p, %r1362, 0;
    vote.ballot.sync.b32 %r1362, p, 0xffffffff;
    @!p not.b32 %r1362, %r1362;
}

	// end inline asm
	and.b32  	%r1380, %r1362, %r1379;
	mov.b32 	%r1367, 32;
	// begin inline asm
	{
    .reg .pred p;
    and.b32 %r1365, %r1372, %r1367;    setp.ne.u32 p, %r1365, 0;
    vote.ballot.sync.b32 %r1365, p, 0xffffffff;
    @!p not.b32 %r1365, %r1365;
}

	// end inline asm
	and.b32  	%r1381, %r1365, %r1380;
	mov.b32 	%r1370, 64;
	// begin inline asm
	{
    .reg .pred p;
    and.b32 %r1368, %r1372, %r1370;    setp.ne.u32 p, %r1368, 0;
    vote.ballot.sync.b32 %r1368, p, 0xffffffff;
    @!p not.b32 %r1368, %r1368;
}

	// end inline asm
	and.b32  	%r1382, %r1368, %r1381;
	mov.b32 	%r1373, 128;
	// begin inline asm
	{
    .reg .pred p;
    and.b32 %r1371, %r1372, %r1373;    setp.ne.u32 p, %r1371, 0;
    vote.ballot.sync.b32 %r1371, p, 0xffffffff;
    @!p not.b32 %r1371, %r1371;
}

	// end inline asm
	and.b32  	%r1383, %r1371, %r1382;
	clz.b32 	%r1384, %r1383;
	sub.s32 	%r277, 31, %r1384;
	and.b32  	%r1385, %r803, %r1383;
	popc.b32 	%r278, %r1385;
	setp.ne.s32 	%p135, %r402, %r277;
	mov.b32 	%r1973, 0;
	@%p135 bra 	$L__BB15_211;
	atom.shared.add.u32 	%r1973, [%r115], %r278;
$L__BB15_211:
	shfl.sync.idx.b32	%r1411|%p136, %r1973, %r277, 31, -1;
	add.s32 	%r281, %r278, %r1411;
	shr.u32 	%r1412, %r1895, %r400;
	and.b32  	%r1408, %r1412, %r75;
	mov.b32 	%r1388, 1;
	// begin inline asm
	{
    .reg .pred p;
    and.b32 %r1386, %r1408, %r1388;    setp.ne.u32 p, %r1386, 0;
    vote.ballot.sync.b32 %r1386, p, 0xffffffff;
    @!p not.b32 %r1386, %r1386;
}

	// end inline asm
	mov.b32 	%r1391, 2;
	// begin inline asm
	{
    .reg .pred p;
    and.b32 %r1389, %r1408, %r1391;    setp.ne.u32 p, %r1389, 0;
    vote.ballot.sync.b32 %r1389, p, 0xffffffff;
    @!p not.b32 %r1389, %r1389;
}

	// end inline asm
	and.b32  	%r1413, %r1389, %r1386;
	mov.b32 	%r1394, 4;
	// begin inline asm
	{
    .reg .pred p;
    and.b32 %r1392, %r1408, %r1394;    setp.ne.u32 p, %r1392, 0;
    vote.ballot.sync.b32 %r1392, p, 0xffffffff;
    @!p not.b32 %r1392, %r1392;
}

	// end inline asm
	and.b32  	%r1414, %r1392, %r1413;
	mov.b32 	%r1397, 8;
	// begin inline asm
	{
    .reg .pred p;
    and.b32 %r1395, %r1408, %r1397;    setp.ne.u32 p, %r1395, 0;
    vote.ballot.sync.b32 %r1395, p, 0xffffffff;
    @!p not.b32 %r1395, %r1395;
}

	// end inline asm
	and.b32  	%r1415, %r1395, %r1414;
	mov.b32 	%r1400, 16;
	// begin inline asm
	{
    .reg .pred p;
    and.b32 %r1398, %r1408, %r1400;    setp.ne.u32 p, %r1398, 0;
    vote.ballot.sync.b32 %r1398, p, 0xffffffff;
    @!p not.b32 %r1398, %r1398;
}

	// end inline asm
	and.b32  	%r1416, %r1398, %r1415;
	mov.b32 	%r1403, 32;
	// begin inline asm
	{
    .reg .pred p;
    and.b32 %r1401, %r1408, %r1403;    setp.ne.u32 p, %r1401, 0;
    vote.ballot.sync.b32 %r1401, p, 0xffffffff;
    @!p not.b32 %r1401, %r1401;
}

	// end inline asm
	and.b32  	%r1417, %r1401, %r1416;
	mov.b32 	%r1406, 64;
	// begin inline asm
	{
    .reg .pred p;
    and.b32 %r1404, %r1408, %r1406;    setp.ne.u32 p, %r1404, 0;
    vote.ballot.sync.b32 %r1404, p, 0xffffffff;
    @!p not.b32 %r1404, %r1404;
}

	// end inline asm
	and.b32  	%r1418, %r1404, %r1417;
	mov.b32 	%r1409, 128;
	// begin inline asm
	{
    .reg .pred p;
    and.b32 %r1407, %r1408, %r1409;    setp.ne.u32 p, %r1407, 0;
    vote.ballot.sync.b32 %r1407, p, 0xffffffff;
    @!p not.b32 %r1407, %r1407;
}

	// end inline asm
	and.b32  	%r1419, %r1407, %r1418;
	clz.b32 	%r1420, %r1419;
	sub.s32 	%r282, 31, %r1420;
	and.b32  	%r1421, %r803, %r1419;
	popc.b32 	%r283, %r1421;
	setp.ne.s32 	%p137, %r402, %r282;
	mov.b32 	%r1974, 0;
	@%p137 bra 	$L__BB15_213;
	atom.shared.add.u32 	%r1974, [%r116], %r283;
$L__BB15_213:
	shfl.sync.idx.b32	%r1422|%p139, %r1974, %r282, 31, -1;
	add.s32 	%r1423, %r283, %r1422;
	bar.sync 	0;
	shl.b32 	%r1424, %r206, 2;
	mov.u32 	%r1425, _ZZN3cub18CUB_300001_SM_10006detail10radix_sort29DeviceRadixSortOnesweepKernelINS1_5radix10policy_hubIjjyE10Policy1000ELNS0_9SortOrderE0EjjyiiNS1_21identity_decomposer_tEEEvPT5_SB_PT3_PKSC_PT1_PKSG_PT2_PKSK_T4_iiT6_E1s;
	add.s32 	%r286, %r1425, %r1424;
	st.shared.u32 	[%r286+-4], %r1911;
	shl.b32 	%r1426, %r211, 2;
	add.s32 	%r287, %r1425, %r1426;
	st.shared.u32 	[%r287+-4], %r1910;
	shl.b32 	%r1427, %r216, 2;
	add.s32 	%r288, %r1425, %r1427;
	st.shared.u32 	[%r288+-4], %r1909;
	shl.b32 	%r1428, %r221, 2;
	add.s32 	%r289, %r1425, %r1428;
	st.shared.u32 	[%r289+-4], %r1908;
	shl.b32 	%r1429, %r226, 2;
	add.s32 	%r290, %r1425, %r1429;
	st.shared.u32 	[%r290+-4], %r1907;
	shl.b32 	%r1430, %r231, 2;
	add.s32 	%r291, %r1425, %r1430;
	st.shared.u32 	[%r291+-4], %r1906;
	shl.b32 	%r1431, %r236, 2;
	add.s32 	%r292, %r1425, %r1431;
	st.shared.u32 	[%r292+-4], %r1905;
	shl.b32 	%r1432, %r241, 2;
	add.s32 	%r293, %r1425, %r1432;
	st.shared.u32 	[%r293+-4], %r1904;
	shl.b32 	%r1433, %r246, 2;
	add.s32 	%r294, %r1425, %r1433;
	st.shared.u32 	[%r294+-4], %r1903;
	shl.b32 	%r1434, %r251, 2;
	add.s32 	%r295, %r1425, %r1434;
	st.shared.u32 	[%r295+-4], %r1902;
	shl.b32 	%r1435, %r256, 2;
	add.s32 	%r296, %r1425, %r1435;
	st.shared.u32 	[%r296+-4], %r1901;
	shl.b32 	%r1436, %r261, 2;
	add.s32 	%r297, %r1425, %r1436;
	st.shared.u32 	[%r297+-4], %r1900;
	shl.b32 	%r1437, %r266, 2;
	add.s32 	%r298, %r1425, %r1437;
	st.shared.u32 	[%r298+-4], %r1899;
	shl.b32 	%r1438, %r271, 2;
	add.s32 	%r299, %r1425, %r1438;
	st.shared.u32 	[%r299+-4], %r1898;
	shl.b32 	%r1439, %r276, 2;
	add.s32 	%r300, %r1425, %r1439;
	st.shared.u32 	[%r300+-4], %r1897;
	shl.b32 	%r1440, %r281, 2;
	add.s32 	%r301, %r1425, %r1440;
	st.shared.u32 	[%r301+-4], %r1896;
	shl.b32 	%r1441, %r1423, 2;
	add.s32 	%r302, %r1425, %r1441;
	st.shared.u32 	[%r302+-4], %r1895;
	shl.b32 	%r1442, %r1, 3;
	add.s32 	%r1443, %r1425, %r1442;
	add.s32 	%r303, %r1443, 26112;
	@%p29 bra 	$L__BB15_221;
	ld.param.u64 	%rd368, [_ZN3cub18CUB_300001_SM_10006detail10radix_sort29DeviceRadixSortOnesweepKernelINS1_5radix10policy_hubIjjyE10Policy1000ELNS0_9SortOrderE0EjjyiiNS1_21identity_decomposer_tEEEvPT5_SB_PT3_PKSC_PT1_PKSG_PT2_PKSK_T4_iiT6__param_3];
	cvta.to.global.u64 	%rd85, %rd368;
	shl.b64 	%rd86, %rd10, 3;
	add.s64 	%rd87, %rd85, %rd86;
	ld.global.u64 	%rd88, [%rd87];
	cvt.s64.s32 	%rd89, %r200;
	sub.s64 	%rd371, %rd88, %rd89;
	st.shared.u64 	[%r303], %rd371;
	setp.lt.s32 	%p140, %r4, 1;
	mov.u32 	%r1978, %r1920;
	@%p140 bra 	$L__BB15_220;
	mov.b32 	%r1976, -1;
	mov.u32 	%r1975, %r4;
	mov.u32 	%r1978, %r1920;
$L__BB15_216:
	ld.param.u64 	%rd361, [_ZN3cub18CUB_300001_SM_10006detail10radix_sort29DeviceRadixSortOnesweepKernelINS1_5radix10policy_hubIjjyE10Policy1000ELNS0_9SortOrderE0EjjyiiNS1_21identity_decomposer_tEEEvPT5_SB_PT3_PKSC_PT1_PKSG_PT2_PKSK_T4_iiT6__param_0];
	add.s32 	%r307, %r1975, -1;
	shl.b32 	%r1445, %r307, 8;
	add.s32 	%r1446, %r1445, %r1;
	cvta.to.global.u64 	%rd90, %rd361;
	mul.wide.s32 	%rd91, %r1446, 4;
	add.s64 	%rd21, %rd90, %rd91;
$L__BB15_217:
	membar.cta;
	ld.volatile.global.u32 	%r308, [%rd21];
	setp.eq.s32 	%p141, %r308, 0;
	@%p141 bra 	$L__BB15_217;
	and.b32  	%r1447, %r308, 1073741823;
	add.s32 	%r1978, %r1447, %r1978;
	setp.gt.s32 	%p142, %r308, -1;
	vote.sync.ballot.b32 	%r1976, %p142, %r1976;
	setp.gt.u32 	%p144, %r1975, 1;
	and.pred  	%p145, %p142, %p144;
	mov.u32 	%r1975, %r307;
	@%p145 bra 	$L__BB15_216;
	ld.shared.u64 	%rd371, [%r303];
$L__BB15_220:
	ld.param.u64 	%rd362, [_ZN3cub18CUB_300001_SM_10006detail10radix_sort29DeviceRadixSortOnesweepKernelINS1_5radix10policy_hubIjjyE10Policy1000ELNS0_9SortOrderE0EjjyiiNS1_21identity_decomposer_tEEEvPT5_SB_PT3_PKSC_PT1_PKSG_PT2_PKSK_T4_iiT6__param_0];
	or.b32  	%r1448, %r1978, -2147483648;
	cvta.to.global.u64 	%rd92, %rd362;
	shl.b32 	%r1449, %r4, 8;
	add.s32 	%r1450, %r1449, %r1;
	mul.wide.s32 	%rd93, %r1450, 4;
	add.s64 	%rd94, %rd92, %rd93;
	st.volatile.global.u32 	[%rd94], %r1448;
	sub.s32 	%r1451, %r1978, %r1920;
	cvt.s64.s32 	%rd95, %r1451;
	add.s64 	%rd96, %rd371, %rd95;
	st.shared.u64 	[%r303], %rd96;
$L__BB15_221:
	ld.param.u64 	%rd365, [_ZN3cub18CUB_300001_SM_10006detail10radix_sort29DeviceRadixSortOnesweepKernelINS1_5radix10policy_hubIjjyE10Policy1000ELNS0_9SortOrderE0EjjyiiNS1_21identity_decomposer_tEEEvPT5_SB_PT3_PKSC_PT1_PKSG_PT2_PKSK_T4_iiT6__param_2];
	setp.gt.u32 	%p146, %r1, 255;
	setp.lt.s32 	%p147, %r5, %r399;
	setp.eq.s64 	%p148, %rd365, 0;
	or.pred  	%p149, %p148, %p147;
	or.pred  	%p150, %p146, %p149;
	@%p150 bra 	$L__BB15_223;
	ld.param.u64 	%rd366, [_ZN3cub18CUB_300001_SM_10006detail10radix_sort29DeviceRadixSortOnesweepKernelINS1_5radix10policy_hubIjjyE10Policy1000ELNS0_9SortOrderE0EjjyiiNS1_21identity_decomposer_tEEEvPT5_SB_PT3_PKSC_PT1_PKSG_PT2_PKSK_T4_iiT6__param_2];
	ld.shared.u64 	%rd97, [%r303];
	cvt.s64.s32 	%rd98, %r1920;
	cvt.s64.s32 	%rd99, %r200;
	add.s64 	%rd100, %rd99, %rd98;
	add.s64 	%rd101, %rd100, %rd97;
	cvta.to.global.u64 	%rd102, %rd366;
	shl.b64 	%rd103, %rd10, 3;
	add.s64 	%rd104, %rd102, %rd103;
	st.global.u64 	[%rd104], %rd101;
$L__BB15_223:
	setp.gt.s32 	%p151, %r5, %r399;
	bar.sync 	0;
	@%p151 bra 	$L__BB15_225;
	ld.shared.u32 	%r1452, [%r117];
	shr.u32 	%r1453, %r1452, %r400;
	and.b32  	%r1454, %r1453, %r75;
	shl.b32 	%r1455, %r1454, 3;
	add.s32 	%r1457, %r1425, 26112;
	add.s32 	%r1458, %r1457, %r1455;
	ld.shared.u64 	%rd105, [%r1458];
	add.s64 	%rd106, %rd105, %rd10;
	shl.b64 	%rd107, %rd106, 2;
	add.s64 	%rd108, %rd2, %rd107;
	st.global.u32 	[%rd108], %r1452;
	bar.warp.sync 	-1;
	ld.shared.u32 	%r1459, [%r117+1536];
	shr.u32 	%r1460, %r1459, %r400;
	and.b32  	%r1461, %r1460, %r75;
	shl.b32 	%r1462, %r1461, 3;
	add.s32 	%r1463, %r1457, %r1462;
	ld.shared.u64 	%rd109, [%r1463];
	add.s64 	%rd110, %rd109, %rd10;
	shl.b64 	%rd111, %rd110, 2;
	add.s64 	%rd112, %rd2, %rd111;
	st.global.u32 	[%rd112+1536], %r1459;
	bar.warp.sync 	-1;
	ld.shared.u32 	%r1464, [%r117+3072];
	shr.u32 	%r1465, %r1464, %r400;
	and.b32  	%r1466, %r1465, %r75;
	shl.b32 	%r1467, %r1466, 3;
	add.s32 	%r1468, %r1457, %r1467;
	ld.shared.u64 	%rd113, [%r1468];
	add.s64 	%rd114, %rd113, %rd10;
	shl.b64 	%rd115, %rd114, 2;
	add.s64 	%rd116, %rd2, %rd115;
	st.global.u32 	[%rd116+3072], %r1464;
	bar.warp.sync 	-1;
	ld.shared.u32 	%r1469, [%r117+4608];
	shr.u32 	%r1470, %r1469, %r400;
	and.b32  	%r1471, %r1470, %r75;
	shl.b32 	%r1472, %r1471, 3;
	add.s32 	%r1473, %r1457, %r1472;
	ld.shared.u64 	%rd117, [%r1473];
	add.s64 	%rd118, %rd117, %rd10;
	shl.b64 	%rd119, %rd118, 2;
	add.s64 	%rd120, %rd2, %rd119;
	st.global.u32 	[%rd120+4608], %r1469;
	bar.warp.sync 	-1;
	ld.shared.u32 	%r1474, [%r117+6144];
	shr.u32 	%r1475, %r1474, %r400;
	and.b32  	%r1476, %r1475, %r75;
	shl.b32 	%r1477, %r1476, 3;
	add.s32 	%r1478, %r1457, %r1477;
	ld.shared.u64 	%rd121, [%r1478];
	add.s64 	%rd122, %rd121, %rd10;
	shl.b64 	%rd123, %rd122, 2;
	add.s64 	%rd124, %rd2, %rd123;
	st.global.u32 	[%rd124+6144], %r1474;
	bar.warp.sync 	-1;
	ld.shared.u32 	%r1479, [%r117+7680];
	shr.u32 	%r1480, %r1479, %r400;
	and.b32  	%r1481, %r1480, %r75;
	shl.b32 	%r1482, %r1481, 3;
	add.s32 	%r1483, %r1457, %r1482;
	ld.shared.u64 	%rd125, [%r1483];
	add.s64 	%rd126, %rd125, %rd10;
	shl.b64 	%rd127, %rd126, 2;
	add.s64 	%rd128, %rd2, %rd127;
	st.global.u32 	[%rd128+7680], %r1479;
	bar.warp.sync 	-1;
	ld.shared.u32 	%r1484, [%r117+9216];
	shr.u32 	%r1485, %r1484, %r400;
	and.b32  	%r1486, %r1485, %r75;
	shl.b32 	%r1487, %r1486, 3;
	add.s32 	%r1488, %r1457, %r1487;
	ld.shared.u64 	%rd129, [%r1488];
	add.s64 	%rd130, %rd129, %rd10;
	shl.b64 	%rd131, %rd130, 2;
	add.s64 	%rd132, %rd2, %rd131;
	st.global.u32 	[%rd132+9216], %r1484;
	bar.warp.sync 	-1;
	ld.shared.u32 	%r1489, [%r117+10752];
	shr.u32 	%r1490, %r1489, %r400;
	and.b32  	%r1491, %r1490, %r75;
	shl.b32 	%r1492, %r1491, 3;
	add.s32 	%r1493, %r1457, %r1492;
	ld.shared.u64 	%rd133, [%r1493];
	add.s64 	%rd134, %rd133, %rd10;
	shl.b64 	%rd135, %rd134, 2;
	add.s64 	%rd136, %rd2, %rd135;
	st.global.u32 	[%rd136+10752], %r1489;
	bar.warp.sync 	-1;
	ld.shared.u32 	%r1494, [%r117+12288];
	shr.u32 	%r1495, %r1494, %r400;
	and.b32  	%r1496, %r1495, %r75;
	shl.b32 	%r1497, %r1496, 3;
	add.s32 	%r1498, %r1457, %r1497;
	ld.shared.u64 	%rd137, [%r1498];
	add.s64 	%rd138, %rd137, %rd10;
	shl.b64 	%rd139, %rd138, 2;
	add.s64 	%rd140, %rd2, %rd139;
	st.global.u32 	[%rd140+12288], %r1494;
	bar.warp.sync 	-1;
	ld.shared.u32 	%r1499, [%r117+13824];
	shr.u32 	%r1500, %r1499, %r400;
	and.b32  	%r1501, %r1500, %r75;
	shl.b32 	%r1502, %r1501, 3;
	add.s32 	%r1503, %r1457, %r1502;
	ld.shared.u64 	%rd141, [%r1503];
	add.s64 	%rd142, %rd141, %rd10;
	shl.b64 	%rd143, %rd142, 2;
	add.s64 	%rd144, %rd2, %rd143;
	st.global.u32 	[%rd144+13824], %r1499;
	bar.warp.sync 	-1;
	ld.shared.u32 	%r1504, [%r117+15360];
	shr.u32 	%r1505, %r1504, %r400;
	and.b32  	%r1506, %r1505, %r75;
	shl.b32 	%r1507, %r1506, 3;
	add.s32 	%r1508, %r1457, %r1507;
	ld.shared.u64 	%rd145, [%r1508];
	add.s64 	%rd146, %rd145, %rd10;
	shl.b64 	%rd147, %rd146, 2;
	add.s64 	%rd148, %rd2, %rd147;
	st.global.u32 	[%rd148+15360], %r1504;
	bar.warp.sync 	-1;
	ld.shared.u32 	%r1509, [%r117+16896];
	shr.u32 	%r1510, %r1509, %r400;
	and.b32  	%r1511, %r1510, %r75;
	shl.b32 	%r1512, %r1511, 3;
	add.s32 	%r1513, %r1457, %r1512;
	ld.shared.u64 	%rd149, [%r1513];
	add.s64 	%rd150, %rd149, %rd10;
	shl.b64 	%rd151, %rd150, 2;
	add.s64 	%rd152, %rd2, %rd151;
	st.global.u32 	[%rd152+16896], %r1509;
	bar.warp.sync 	-1;
	ld.shared.u32 	%r1514, [%r117+18432];
	shr.u32 	%r1515, %r1514, %r400;
	and.b32  	%r1516, %r1515, %r75;
	shl.b32 	%r1517, %r1516, 3;
	add.s32 	%r1518, %r1457, %r1517;
	ld.shared.u64 	%rd153, [%r1518];
	add.s64 	%rd154, %rd153, %rd10;
	shl.b64 	%rd155, %rd154, 2;
	add.s64 	%rd156, %rd2, %rd155;
	st.global.u32 	[%rd156+18432], %r1514;
	bar.warp.sync 	-1;
	ld.shared.u32 	%r1519, [%r117+19968];
	shr.u32 	%r1520, %r1519, %r400;
	and.b32  	%r1521, %r1520, %r75;
	shl.b32 	%r1522, %r1521, 3;
	add.s32 	%r1523, %r1457, %r1522;
	ld.shared.u64 	%rd157, [%r1523];
	add.s64 	%rd158, %rd157, %rd10;
	shl.b64 	%rd159, %rd158, 2;
	add.s64 	%rd160, %rd2, %rd159;
	st.global.u32 	[%rd160+19968], %r1519;
	bar.warp.sync 	-1;
	ld.shared.u32 	%r1524, [%r117+21504];
	shr.u32 	%r1525, %r1524, %r400;
	and.b32  	%r1526, %r1525, %r75;
	shl.b32 	%r1527, %r1526, 3;
	add.s32 	%r1528, %r1457, %r1527;
	ld.shared.u64 	%rd161, [%r1528];
	add.s64 	%rd162, %rd161, %rd10;
	shl.b64 	%rd163, %rd162, 2;
	add.s64 	%rd164, %rd2, %rd163;
	st.global.u32 	[%rd164+21504], %r1524;
	bar.warp.sync 	-1;
	ld.shared.u32 	%r1529, [%r117+23040];
	shr.u32 	%r1530, %r1529, %r400;
	and.b32  	%r1531, %r1530, %r75;
	shl.b32 	%r1532, %r1531, 3;
	add.s32 	%r1533, %r1457, %r1532;
	ld.shared.u64 	%rd165, [%r1533];
	add.s64 	%rd166, %rd165, %rd10;
	shl.b64 	%rd167, %rd166, 2;
	add.s64 	%rd168, %rd2, %rd167;
	st.global.u32 	[%rd168+23040], %r1529;
	bar.warp.sync 	-1;
	ld.shared.u32 	%r1534, [%r117+24576];
	shr.u32 	%r1535, %r1534, %r400;
	and.b32  	%r1536, %r1535, %r75;
	shl.b32 	%r1537, %r1536, 3;
	add.s32 	%r1538, %r1457, %r1537;
	ld.shared.u64 	%rd169, [%r1538];
	add.s64 	%rd170, %rd169, %rd10;
	shl.b64 	%rd171, %rd170, 2;
	add.s64 	%rd172, %rd2, %rd171;
	st.global.u32 	[%rd172+24576], %r1534;
	bar.warp.sync 	-1;
	bra.uni 	$L__BB15_260;
$L__BB15_225:
	mad.lo.s32 	%r312, %r4, -6528, %r399;
	setp.ge.s32 	%p152, %r1, %r312;
	@%p152 bra 	$L__BB15_227;
	ld.shared.u32 	%r1539, [%r117];
	shr.u32 	%r1540, %r1539, %r400;
	and.b32  	%r1541, %r1540, %r75;
	shl.b32 	%r1542, %r1541, 3;
	add.s32 	%r1544, %r1425, %r1542;
	ld.shared.u64 	%rd173, [%r1544+26112];
	add.s64 	%rd174, %rd173, %rd10;
	shl.b64 	%rd175, %rd174, 2;
	add.s64 	%rd176, %rd2, %rd175;
	st.global.u32 	[%rd176], %r1539;
$L__BB15_227:
	bar.warp.sync 	-1;
	add.s32 	%r1545, %r1, 384;
	setp.ge.s32 	%p153, %r1545, %r312;
	@%p153 bra 	$L__BB15_229;
	ld.shared.u32 	%r1546, [%r117+1536];
	shr.u32 	%r1547, %r1546, %r400;
	and.b32  	%r1548, %r1547, %r75;
	shl.b32 	%r1549, %r1548, 3;
	add.s32 	%r1551, %r1425, %r1549;
	ld.shared.u64 	%rd177, [%r1551+26112];
	add.s64 	%rd178, %rd177, %rd10;
	shl.b64 	%rd179, %rd178, 2;
	add.s64 	%rd180, %rd2, %rd179;
	st.global.u32 	[%rd180+1536], %r1546;
$L__BB15_229:
	bar.warp.sync 	-1;
	add.s32 	%r1552, %r1, 768;
	setp.ge.s32 	%p154, %r1552, %r312;
	@%p154 bra 	$L__BB15_231;
	ld.shared.u32 	%r1553, [%r117+3072];
	shr.u32 	%r1554, %r1553, %r400;
	and.b32  	%r1555, %r1554, %r75;
	shl.b32 	%r1556, %r1555, 3;
	add.s32 	%r1558, %r1425, %r1556;
	ld.shared.u64 	%rd181, [%r1558+26112];
	add.s64 	%rd182, %rd181, %rd10;
	shl.b64 	%rd183, %rd182, 2;
	add.s64 	%rd184, %rd2, %rd183;
	st.global.u32 	[%rd184+3072], %r1553;
$L__BB15_231:
	bar.warp.sync 	-1;
	add.s32 	%r1559, %r1, 1152;
	setp.ge.s32 	%p155, %r1559, %r312;
	@%p155 bra 	$L__BB15_233;
	ld.shared.u32 	%r1560, [%r117+4608];
	shr.u32 	%r1561, %r1560, %r400;
	and.b32  	%r1562, %r1561, %r75;
	shl.b32 	%r1563, %r1562, 3;
	add.s32 	%r1565, %r1425, %r1563;
	ld.shared.u64 	%rd185, [%r1565+26112];
	add.s64 	%rd186, %rd185, %rd10;
	shl.b64 	%rd187, %rd186, 2;
	add.s64 	%rd188, %rd2, %rd187;
	st.global.u32 	[%rd188+4608], %r1560;
$L__BB15_233:
	bar.warp.sync 	-1;
	add.s32 	%r1566, %r1, 1536;
	setp.ge.s32 	%p156, %r1566, %r312;
	@%p156 bra 	$L__BB15_235;
	ld.shared.u32 	%r1567, [%r117+6144];
	shr.u32 	%r1568, %r1567, %r400;
	and.b32  	%r1569, %r1568, %r75;
	shl.b32 	%r1570, %r1569, 3;
	add.s32 	%r1572, %r1425, %r1570;
	ld.shared.u64 	%rd189, [%r1572+26112];
	add.s64 	%rd190, %rd189, %rd10;
	shl.b64 	%rd191, %rd190, 2;
	add.s64 	%rd192, %rd2, %rd191;
	st.global.u32 	[%rd192+6144], %r1567;
$L__BB15_235:
	bar.warp.sync 	-1;
	add.s32 	%r1573, %r1, 1920;
	setp.ge.s32 	%p157, %r1573, %r312;
	@%p157 bra 	$L__BB15_237;
	ld.shared.u32 	%r1574, [%r117+7680];
	shr.u32 	%r1575, %r1574, %r400;
	and.b32  	%r1576, %r1575, %r75;
	shl.b32 	%r1577, %r1576, 3;
	add.s32 	%r1579, %r1425, %r1577;
	ld.shared.u64 	%rd193, [%r1579+26112];
	add.s64 	%rd194, %rd193, %rd10;
	shl.b64 	%rd195, %rd194, 2;
	add.s64 	%rd196, %rd2, %rd195;
	st.global.u32 	[%rd196+7680], %r1574;
$L__BB15_237:
	bar.warp.sync 	-1;
	add.s32 	%r1580, %r1, 2304;
	setp.ge.s32 	%p158, %r1580, %r312;
	@%p158 bra 	$L__BB15_239;
	ld.shared.u32 	%r1581, [%r117+9216];
	shr.u32 	%r1582, %r1581, %r400;
	and.b32  	%r1583, %r1582, %r75;
	shl.b32 	%r1584, %r1583, 3;
	add.s32 	%r1586, %r1425, %r1584;
	ld.shared.u64 	%rd197, [%r1586+26112];
	add.s64 	%rd198, %rd197, %rd10;
	shl.b64 	%rd199, %rd198, 2;
	add.s64 	%rd200, %rd2, %rd199;
	st.global.u32 	[%rd200+9216], %r1581;
$L__BB15_239:
	bar.warp.sync 	-1;
	add.s32 	%r1587, %r1, 2688;
	setp.ge.s32 	%p159, %r1587, %r312;
	@%p159 bra 	$L__BB15_241;
	ld.shared.u32 	%r1588, [%r117+10752];
	shr.u32 	%r1589, %r1588, %r400;
	and.b32  	%r1590, %r1589, %r75;
	shl.b32 	%r1591, %r1590, 3;
	add.s32 	%r1593, %r1425, %r1591;
	ld.shared.u64 	%rd201, [%r1593+26112];
	add.s64 	%rd202, %rd201, %rd10;
	shl.b64 	%rd203, %rd202, 2;
	add.s64 	%rd204, %rd2, %rd203;
	st.global.u32 	[%rd204+10752], %r1588;
$L__BB15_241:
	bar.warp.sync 	-1;
	or.b32  	%r1594, %r1, 3072;
	setp.ge.s32 	%p160, %r1594, %r312;
	@%p160 bra 	$L__BB15_243;
	ld.shared.u32 	%r1595, [%r117+12288];
	shr.u32 	%r1596, %r1595, %r400;
	and.b32  	%r1597, %r1596, %r75;
	shl.b32 	%r1598, %r1597, 3;
	add.s32 	%r1600, %r1425, %r1598;
	ld.shared.u64 	%rd205, [%r1600+26112];
	add.s64 	%rd206, %rd205, %rd10;
	shl.b64 	%rd207, %rd206, 2;
	add.s64 	%rd208, %rd2, %rd207;
	st.global.u32 	[%rd208+12288], %r1595;
$L__BB15_243:
	bar.warp.sync 	-1;
	add.s32 	%r1601, %r1, 3456;
	setp.ge.s32 	%p161, %r1601, %r312;
	@%p161 bra 	$L__BB15_245;
	ld.shared.u32 	%r1602, [%r117+13824];
	shr.u32 	%r1603, %r1602, %r400;
	and.b32  	%r1604, %r1603, %r75;
	shl.b32 	%r1605, %r1604, 3;
	add.s32 	%r1607, %r1425, %r1605;
	ld.shared.u64 	%rd209, [%r1607+26112];
	add.s64 	%rd210, %rd209, %rd10;
	shl.b64 	%rd211, %rd210, 2;
	add.s64 	%rd212, %rd2, %rd211;
	st.global.u32 	[%rd212+13824], %r1602;
$L__BB15_245:
	bar.warp.sync 	-1;
	add.s32 	%r1608, %r1, 3840;
	setp.ge.s32 	%p162, %r1608, %r312;
	@%p162 bra 	$L__BB15_247;
	ld.shared.u32 	%r1609, [%r117+15360];
	shr.u32 	%r1610, %r1609, %r400;
	and.b32  	%r1611, %r1610, %r75;
	shl.b32 	%r1612, %r1611, 3;
	add.s32 	%r1614, %r1425, %r1612;
	ld.shared.u64 	%rd213, [%r1614+26112];
	add.s64 	%rd214, %rd213, %rd10;
	shl.b64 	%rd215, %rd214, 2;
	add.s64 	%rd216, %rd2, %rd215;
	st.global.u32 	[%rd216+15360], %r1609;
$L__BB15_247:
	bar.warp.sync 	-1;
	add.s32 	%r1615, %r1, 4224;
	setp.ge.s32 	%p163, %r1615, %r312;
	@%p163 bra 	$L__BB15_249;
	ld.shared.u32 	%r1616, [%r117+16896];
	shr.u32 	%r1617, %r1616, %r400;
	and.b32  	%r1618, %r1617, %r75;
	shl.b32 	%r1619, %r1618, 3;
	add.s32 	%r1621, %r1425, %r1619;
	ld.shared.u64 	%rd217, [%r1621+26112];
	add.s64 	%rd218, %rd217, %rd10;
	shl.b64 	%rd219, %rd218, 2;
	add.s64 	%rd220, %rd2, %rd219;
	st.global.u32 	[%rd220+16896], %r1616;
$L__BB15_249:
	bar.warp.sync 	-1;
	add.s32 	%r1622, %r1, 4608;
	setp.ge.s32 	%p164, %r1622, %r312;
	@%p164 bra 	$L__BB15_251;
	ld.shared.u32 	%r1623, [%r117+18432];
	shr.u32 	%r1624, %r1623, %r400;
	and.b32  	%r1625, %r1624, %r75;
	shl.b32 	%r1626, %r1625, 3;
	add.s32 	%r1628, %r1425, %r1626;
	ld.shared.u64 	%rd221, [%r1628+26112];
	add.s64 	%rd222, %rd221, %rd10;
	shl.b64 	%rd223, %rd222, 2;
	add.s64 	%rd224, %rd2, %rd223;
	st.global.u32 	[%rd224+18432], %r1623;
$L__BB15_251:
	bar.warp.sync 	-1;
	add.s32 	%r1629, %r1, 4992;
	setp.ge.s32 	%p165, %r1629, %r312;
	@%p165 bra 	$L__BB15_253;
	ld.shared.u32 	%r1630, [%r117+19968];
	shr.u32 	%r1631, %r1630, %r400;
	and.b32  	%r1632, %r1631, %r75;
	shl.b32 	%r1633, %r1632, 3;
	add.s32 	%r1635, %r1425, %r1633;
	ld.shared.u64 	%rd225, [%r1635+26112];
	add.s64 	%rd226, %rd225, %rd10;
	shl.b64 	%rd227, %rd226, 2;
	add.s64 	%rd228, %rd2, %rd227;
	st.global.u32 	[%rd228+19968], %r1630;
$L__BB15_253:
	bar.warp.sync 	-1;
	add.s32 	%r1636, %r1, 5376;
	setp.ge.s32 	%p166, %r1636, %r312;
	@%p166 bra 	$L__BB15_255;
	ld.shared.u32 	%r1637, [%r117+21504];
	shr.u32 	%r1638, %r1637, %r400;
	and.b32  	%r1639, %r1638, %r75;
	shl.b32 	%r1640, %r1639, 3;
	add.s32 	%r1642, %r1425, %r1640;
	ld.shared.u64 	%rd229, [%r1642+26112];
	add.s64 	%rd230, %rd229, %rd10;
	shl.b64 	%rd231, %rd230, 2;
	add.s64 	%rd232, %rd2, %rd231;
	st.global.u32 	[%rd232+21504], %r1637;
$L__BB15_255:
	bar.warp.sync 	-1;
	add.s32 	%r1643, %r1, 5760;
	setp.ge.s32 	%p167, %r1643, %r312;
	@%p167 bra 	$L__BB15_257;
	ld.shared.u32 	%r1644, [%r117+23040];
	shr.u32 	%r1645, %r1644, %r400;
	and.b32  	%r1646, %r1645, %r75;
	shl.b32 	%r1647, %r1646, 3;
	add.s32 	%r1649, %r1425, %r1647;
	ld.shared.u64 	%rd233, [%r1649+26112];
	add.s64 	%rd234, %rd233, %rd10;
	shl.b64 	%rd235, %rd234, 2;
	add.s64 	%rd236, %rd2, %rd235;
	st.global.u32 	[%rd236+23040], %r1644;
$L__BB15_257:
	bar.warp.sync 	-1;
	or.b32  	%r1650, %r1, 6144;
	setp.ge.s32 	%p168, %r1650, %r312;
	@%p168 bra 	$L__BB15_259;
	ld.shared.u32 	%r1651, [%r117+24576];
	shr.u32 	%r1652, %r1651, %r400;
	and.b32  	%r1653, %r1652, %r75;
	shl.b32 	%r1654, %r1653, 3;
	add.s32 	%r1656, %r1425, %r1654;
	ld.shared.u64 	%rd237, [%r1656+26112];
	add.s64 	%rd238, %rd237, %rd10;
	shl.b64 	%rd239, %rd238, 2;
	add.s64 	%rd240, %rd2, %rd239;
	st.global.u32 	[%rd240+24576], %r1651;
$L__BB15_259:
	bar.warp.sync 	-1;
$L__BB15_260:
	setp.gt.s32 	%p169, %r5, %r399;
	ld.shared.u32 	%r1657, [%r117];
	shr.u32 	%r1658, %r1657, %r400;
	and.b32  	%r313, %r1658, %r75;
	ld.shared.u32 	%r1659, [%r117+1536];
	shr.u32 	%r1660, %r1659, %r400;
	and.b32  	%r314, %r1660, %r75;
	ld.shared.u32 	%r1661, [%r117+3072];
	shr.u32 	%r1662, %r1661, %r400;
	and.b32  	%r315, %r1662, %r75;
	ld.shared.u32 	%r1663, [%r117+4608];
	shr.u32 	%r1664, %r1663, %r400;
	and.b32  	%r316, %r1664, %r75;
	ld.shared.u32 	%r1665, [%r117+6144];
	shr.u32 	%r1666, %r1665, %r400;
	and.b32  	%r317, %r1666, %r75;
	ld.shared.u32 	%r1667, [%r117+7680];
	shr.u32 	%r1668, %r1667, %r400;
	and.b32  	%r318, %r1668, %r75;
	ld.shared.u32 	%r1669, [%r117+9216];
	shr.u32 	%r1670, %r1669, %r400;
	and.b32  	%r319, %r1670, %r75;
	ld.shared.u32 	%r1671, [%r117+10752];
	shr.u32 	%r1672, %r1671, %r400;
	and.b32  	%r320, %r1672, %r75;
	ld.shared.u32 	%r1673, [%r117+12288];
	shr.u32 	%r1674, %r1673, %r400;
	and.b32  	%r321, %r1674, %r75;
	ld.shared.u32 	%r1675, [%r117+13824];
	shr.u32 	%r1676, %r1675, %r400;
	and.b32  	%r322, %r1676, %r75;
	ld.shared.u32 	%r1677, [%r117+15360];
	shr.u32 	%r1678, %r1677, %r400;
	and.b32  	%r323, %r1678, %r75;
	ld.shared.u32 	%r1679, [%r117+16896];
	shr.u32 	%r1680, %r1679, %r400;
	and.b32  	%r324, %r1680, %r75;
	ld.shared.u32 	%r1681, [%r117+18432];
	shr.u32 	%r1682, %r1681, %r400;
	and.b32  	%r325, %r1682, %r75;
	ld.shared.u32 	%r1683, [%r117+19968];
	shr.u32 	%r1684, %r1683, %r400;
	and.b32  	%r326, %r1684, %r75;
	ld.shared.u32 	%r1685, [%r117+21504];
	shr.u32 	%r1686, %r1685, %r400;
	and.b32  	%r327, %r1686, %r75;
	ld.shared.u32 	%r1687, [%r117+23040];
	shr.u32 	%r1688, %r1687, %r400;
	and.b32  	%r328, %r1688, %r75;
	ld.shared.u32 	%r1689, [%r117+24576];
	shr.u32 	%r1690, %r1689, %r400;
	and.b32  	%r329, %r1690, %r75;
	@%p169 bra 	$L__BB15_262;
	ld.global.u32 	%r1995, [%rd9];
	ld.global.u32 	%r1996, [%rd9+128];
	ld.global.u32 	%r1997, [%rd9+256];
	ld.global.u32 	%r1998, [%rd9+384];
	ld.global.u32 	%r1999, [%rd9+512];
	ld.global.u32 	%r2000, [%rd9+640];
	ld.global.u32 	%r2001, [%rd9+768];
	ld.global.u32 	%r2002, [%rd9+896];
	ld.global.u32 	%r2003, [%rd9+1024];
	ld.global.u32 	%r2004, [%rd9+1152];
	ld.global.u32 	%r2005, [%rd9+1280];
	ld.global.u32 	%r2006, [%rd9+1408];
	ld.global.u32 	%r2007, [%rd9+1536];
	ld.global.u32 	%r2008, [%rd9+1664];
	ld.global.u32 	%r2009, [%rd9+1792];
	ld.global.u32 	%r2010, [%rd9+1920];
	ld.global.u32 	%r2011, [%rd9+2048];
	bra.uni 	$L__BB15_296;
$L__BB15_262:
	cvt.u32.u64 	%r1692, %rd8;
	mul.lo.s32 	%r1693, %r4, 6528;
	sub.s32 	%r347, %r399, %r1693;
	setp.ge.s32 	%p170, %r1692, %r347;
	@%p170 bra 	$L__BB15_264;
	ld.global.u32 	%r1995, [%rd9];
$L__BB15_264:
	add.s32 	%r1696, %r1692, 32;
	setp.ge.s32 	%p171, %r1696, %r347;
	@%p171 bra 	$L__BB15_266;
	ld.global.u32 	%r1996, [%rd9+128];
$L__BB15_266:
	add.s32 	%r1699, %r1692, 64;
	setp.ge.s32 	%p172, %r1699, %r347;
	@%p172 bra 	$L__BB15_268;
	ld.global.u32 	%r1997, [%rd9+256];
$L__BB15_268:
	add.s32 	%r1702, %r1692, 96;
	setp.ge.s32 	%p173, %r1702, %r347;
	@%p173 bra 	$L__BB15_270;
	ld.global.u32 	%r1998, [%rd9+384];
$L__BB15_270:
	add.s32 	%r1705, %r1692, 128;
	setp.ge.s32 	%p174, %r1705, %r347;
	@%p174 bra 	$L__BB15_272;
	ld.global.u32 	%r1999, [%rd9+512];
$L__BB15_272:
	add.s32 	%r1708, %r1692, 160;
	setp.ge.s32 	%p175, %r1708, %r347;
	@%p175 bra 	$L__BB15_274;
	ld.global.u32 	%r2000, [%rd9+640];
$L__BB15_274:
	add.s32 	%r1711, %r1692, 192;
	setp.ge.s32 	%p176, %r1711, %r347;
	@%p176 bra 	$L__BB15_276;
	ld.global.u32 	%r2001, [%rd9+768];
$L__BB15_276:
	cvt.u32.u64 	%r1713, %rd8;
	add.s32 	%r1714, %r1713, 224;
	setp.ge.s32 	%p177, %r1714, %r347;
	@%p177 bra 	$L__BB15_278;
	ld.global.u32 	%r2002, [%rd9+896];
$L__BB15_278:
	cvt.u32.u64 	%r1716, %rd8;
	add.s32 	%r1717, %r1716, 256;
	setp.ge.s32 	%p178, %r1717, %r347;
	@%p178 bra 	$L__BB15_280;
	ld.global.u32 	%r2003, [%rd9+1024];
$L__BB15_280:
	cvt.u32.u64 	%r1719, %rd8;
	add.s32 	%r1720, %r1719, 288;
	setp.ge.s32 	%p179, %r1720, %r347;
	@%p179 bra 	$L__BB15_282;
	ld.global.u32 	%r2004, [%rd9+1152];
$L__BB15_282:
	cvt.u32.u64 	%r1722, %rd8;
	add.s32 	%r1723, %r1722, 320;
	setp.ge.s32 	%p180, %r1723, %r347;
	@%p180 bra 	$L__BB15_284;
	ld.global.u32 	%r2005, [%rd9+1280];
$L__BB15_284:
	cvt.u32.u64 	%r1725, %rd8;
	add.s32 	%r1726, %r1725, 352;
	setp.ge.s32 	%p181, %r1726, %r347;
	@%p181 bra 	$L__BB15_286;
	ld.global.u32 	%r2006, [%rd9+1408];
$L__BB15_286:
	cvt.u32.u64 	%r1728, %rd8;
	add.s32 	%r1729, %r1728, 384;
	setp.ge.s32 	%p182, %r1729, %r347;
	@%p182 bra 	$L__BB15_288;
	ld.global.u32 	%r2007, [%rd9+1536];
$L__BB15_288:
	cvt.u32.u64 	%r1731, %rd8;
	add.s32 	%r1732, %r1731, 416;
	setp.ge.s32 	%p183, %r1732, %r347;
	@%p183 bra 	$L__BB15_290;
	ld.global.u32 	%r2008, [%rd9+1664];
$L__BB15_290:
	cvt.u32.u64 	%r1734, %rd8;
	add.s32 	%r1735, %r1734, 448;
	setp.ge.s32 	%p184, %r1735, %r347;
	@%p184 bra 	$L__BB15_292;
	ld.global.u32 	%r2009, [%rd9+1792];
$L__BB15_292:
	cvt.u32.u64 	%r1737, %rd8;
	add.s32 	%r1738, %r1737, 480;
	setp.ge.s32 	%p185, %r1738, %r347;
	@%p185 bra 	$L__BB15_294;
	ld.global.u32 	%r2010, [%rd9+1920];
$L__BB15_294:
	cvt.u32.u64 	%r1740, %rd8;
	add.s32 	%r1741, %r1740, 512;
	setp.ge.s32 	%p186, %r1741, %r347;
	@%p186 bra 	$L__BB15_296;
	ld.global.u32 	%r2011, [%rd9+2048];
$L__BB15_296:
	bar.sync 	0;
	st.shared.u32 	[%r286+-4], %r1995;
	st.shared.u32 	[%r287+-4], %r1996;
	st.shared.u32 	[%r288+-4], %r1997;
	st.shared.u32 	[%r289+-4], %r1998;
	st.shared.u32 	[%r290+-4], %r1999;
	st.shared.u32 	[%r291+-4], %r2000;
	st.shared.u32 	[%r292+-4], %r2001;
	st.shared.u32 	[%r293+-4], %r2002;
	st.shared.u32 	[%r294+-4], %r2003;
	st.shared.u32 	[%r295+-4], %r2004;
	st.shared.u32 	[%r296+-4], %r2005;
	st.shared.u32 	[%r297+-4], %r2006;
	st.shared.u32 	[%r298+-4], %r2007;
	st.shared.u32 	[%r299+-4], %r2008;
	st.shared.u32 	[%r300+-4], %r2009;
	st.shared.u32 	[%r301+-4], %r2010;
	st.shared.u32 	[%r302+-4], %r2011;
	bar.sync 	0;
	@%p169 bra 	$L__BB15_298;
	ld.shared.u32 	%r1742, [%r117];
	shl.b32 	%r1743, %r313, 3;
	mov.u32 	%r1744, _ZZN3cub18CUB_300001_SM_10006detail10radix_sort29DeviceRadixSortOnesweepKernelINS1_5radix10policy_hubIjjyE10Policy1000ELNS0_9SortOrderE0EjjyiiNS1_21identity_decomposer_tEEEvPT5_SB_PT3_PKSC_PT1_PKSG_PT2_PKSK_T4_iiT6_E1s;
	add.s32 	%r1745, %r1744, 26112;
	add.s32 	%r1746, %r1745, %r1743;
	ld.shared.u64 	%rd241, [%r1746];
	add.s64 	%rd242, %rd241, %rd10;
	shl.b64 	%rd243, %rd242, 2;
	add.s64 	%rd244, %rd1, %rd243;
	st.global.u32 	[%rd244], %r1742;
	bar.warp.sync 	-1;
	ld.shared.u32 	%r1747, [%r117+1536];
	shl.b32 	%r1748, %r314, 3;
	add.s32 	%r1749, %r1745, %r1748;
	ld.shared.u64 	%rd245, [%r1749];
	add.s64 	%rd246, %rd245, %rd10;
	shl.b64 	%rd247, %rd246, 2;
	add.s64 	%rd248, %rd1, %rd247;
	st.global.u32 	[%rd248+1536], %r1747;
	bar.warp.sync 	-1;
	ld.shared.u32 	%r1750, [%r117+3072];
	shl.b32 	%r1751, %r315, 3;
	add.s32 	%r1752, %r1745, %r1751;
	ld.shared.u64 	%rd249, [%r1752];
	add.s64 	%rd250, %rd249, %rd10;
	shl.b64 	%rd251, %rd250, 2;
	add.s64 	%rd252, %rd1, %rd251;
	st.global.u32 	[%rd252+3072], %r1750;
	bar.warp.sync 	-1;
	ld.shared.u32 	%r1753, [%r117+4608];
	shl.b32 	%r1754, %r316, 3;
	add.s32 	%r1755, %r1745, %r1754;
	ld.shared.u64 	%rd253, [%r1755];
	add.s64 	%rd254, %rd253, %rd10;
	shl.b64 	%rd255, %rd254, 2;
	add.s64 	%rd256, %rd1, %rd255;
	st.global.u32 	[%rd256+4608], %r1753;
	bar.warp.sync 	-1;
	ld.shared.u32 	%r1756, [%r117+6144];
	shl.b32 	%r1757, %r317, 3;
	add.s32 	%r1758, %r1745, %r1757;
	ld.shared.u64 	%rd257, [%r1758];
	add.s64 	%rd258, %rd257, %rd10;
	shl.b64 	%rd259, %rd258, 2;
	add.s64 	%rd260, %rd1, %rd259;
	st.global.u32 	[%rd260+6144], %r1756;
	bar.warp.sync 	-1;
	ld.shared.u32 	%r1759, [%r117+7680];
	shl.b32 	%r1760, %r318, 3;
	add.s32 	%r1761, %r1745, %r1760;
	ld.shared.u64 	%rd261, [%r1761];
	add.s64 	%rd262, %rd261, %rd10;
	shl.b64 	%rd263, %rd262, 2;
	add.s64 	%rd264, %rd1, %rd263;
	st.global.u32 	[%rd264+7680], %r1759;
	bar.warp.sync 	-1;
	ld.shared.u32 	%r1762, [%r117+9216];
	shl.b32 	%r1763, %r319, 3;
	add.s32 	%r1764, %r1745, %r1763;
	ld.shared.u64 	%rd265, [%r1764];
	add.s64 	%rd266, %rd265, %rd10;
	shl.b64 	%rd267, %rd266, 2;
	add.s64 	%rd268, %rd1, %rd267;
	st.global.u32 	[%rd268+9216], %r1762;
	bar.warp.sync 	-1;
	ld.shared.u32 	%r1765, [%r117+10752];
	shl.b32 	%r1766, %r320, 3;
	add.s32 	%r1767, %r1745, %r1766;
	ld.shared.u64 	%rd269, [%r1767];
	add.s64 	%rd270, %rd269, %rd10;
	shl.b64 	%rd271, %rd270, 2;
	add.s64 	%rd272, %rd1, %rd271;
	st.global.u32 	[%rd272+10752], %r1765;
	bar.warp.sync 	-1;
	ld.shared.u32 	%r1768, [%r117+12288];
	shl.b32 	%r1769, %r321, 3;
	add.s32 	%r1770, %r1745, %r1769;
	ld.shared.u64 	%rd273, [%r1770];
	add.s64 	%rd274, %rd273, %rd10;
	shl.b64 	%rd275, %rd274, 2;
	add.s64 	%rd276, %rd1, %rd275;
	st.global.u32 	[%rd276+12288], %r1768;
	bar.warp.sync 	-1;
	ld.shared.u32 	%r1771, [%r117+13824];
	shl.b32 	%r1772, %r322, 3;
	add.s32 	%r1773, %r1745, %r1772;
	ld.shared.u64 	%rd277, [%r1773];
	add.s64 	%rd278, %rd277, %rd10;
	shl.b64 	%rd279, %rd278, 2;
	add.s64 	%rd280, %rd1, %rd279;
	st.global.u32 	[%rd280+13824], %r1771;
	bar.warp.sync 	-1;
	ld.shared.u32 	%r1774, [%r117+15360];
	shl.b32 	%r1775, %r323, 3;
	add.s32 	%r1776, %r1745, %r1775;
	ld.shared.u64 	%rd281, [%r1776];
	add.s64 	%rd282, %rd281, %rd10;
	shl.b64 	%rd283, %rd282, 2;
	add.s64 	%rd284, %rd1, %rd283;
	st.global.u32 	[%rd284+15360], %r1774;
	bar.warp.sync 	-1;
	ld.shared.u32 	%r1777, [%r117+16896];
	shl.b32 	%r1778, %r324, 3;
	add.s32 	%r1779, %r1745, %r1778;
	ld.shared.u64 	%rd285, [%r1779];
	add.s64 	%rd286, %rd285, %rd10;
	shl.b64 	%rd287, %rd286, 2;
	add.s64 	%rd288, %rd1, %rd287;
	st.global.u32 	[%rd288+16896], %r1777;
	bar.warp.sync 	-1;
	ld.shared.u32 	%r1780, [%r117+18432];
	shl.b32 	%r1781, %r325, 3;
	add.s32 	%r1782, %r1745, %r1781;
	ld.shared.u64 	%rd289, [%r1782];
	add.s64 	%rd290, %rd289, %rd10;
	shl.b64 	%rd291, %rd290, 2;
	add.s64 	%rd292, %rd1, %rd291;
	st.global.u32 	[%rd292+18432], %r1780;
	bar.warp.sync 	-1;
	ld.shared.u32 	%r1783, [%r117+19968];
	shl.b32 	%r1784, %r326, 3;
	add.s32 	%r1785, %r1745, %r1784;
	ld.shared.u64 	%rd293, [%r1785];
	add.s64 	%rd294, %rd293, %rd10;
	shl.b64 	%rd295, %rd294, 2;
	add.s64 	%rd296, %rd1, %rd295;
	st.global.u32 	[%rd296+19968], %r1783;
	bar.warp.sync 	-1;
	ld.shared.u32 	%r1786, [%r117+21504];
	shl.b32 	%r1787, %r327, 3;
	add.s32 	%r1788, %r1745, %r1787;
	ld.shared.u64 	%rd297, [%r1788];
	add.s64 	%rd298, %rd297, %rd10;
	shl.b64 	%rd299, %rd298, 2;
	add.s64 	%rd300, %rd1, %rd299;
	st.global.u32 	[%rd300+21504], %r1786;
	bar.warp.sync 	-1;
	ld.shared.u32 	%r1789, [%r117+23040];
	shl.b32 	%r1790, %r328, 3;
	add.s32 	%r1791, %r1745, %r1790;
	ld.shared.u64 	%rd301, [%r1791];
	add.s64 	%rd302, %rd301, %rd10;
	shl.b64 	%rd303, %rd302, 2;
	add.s64 	%rd304, %rd1, %rd303;
	st.global.u32 	[%rd304+23040], %r1789;
	bar.warp.sync 	-1;
	ld.shared.u32 	%r1792, [%r117+24576];
	shl.b32 	%r1793, %r329, 3;
	add.s32 	%r1794, %r1745, %r1793;
	ld.shared.u64 	%rd305, [%r1794];
	add.s64 	%rd306, %rd305, %rd10;
	shl.b64 	%rd307, %rd306, 2;
	add.s64 	%rd308, %rd1, %rd307;
	st.global.u32 	[%rd308+24576], %r1792;
	bar.warp.sync 	-1;
	bra.uni 	$L__BB15_333;
$L__BB15_298:
	mad.lo.s32 	%r398, %r4, -6528, %r399;
	shl.b32 	%r1795, %r313, 3;
	mov.u32 	%r1796, _ZZN3cub18CUB_300001_SM_10006detail10radix_sort29DeviceRadixSortOnesweepKernelINS1_5radix10policy_hubIjjyE10Policy1000ELNS0_9SortOrderE0EjjyiiNS1_21identity_decomposer_tEEEvPT5_SB_PT3_PKSC_PT1_PKSG_PT2_PKSK_T4_iiT6_E1s;
	add.s32 	%r1797, %r1796, %r1795;
	ld.shared.u64 	%rd24, [%r1797+26112];
	setp.ge.s32 	%p188, %r1, %r398;
	@%p188 bra 	$L__BB15_300;
	ld.shared.u32 	%r1798, [%r117];
	add.s64 	%rd309, %rd24, %rd10;
	shl.b64 	%rd310, %rd309, 2;
	add.s64 	%rd311, %rd1, %rd310;
	st.global.u32 	[%rd311], %r1798;
$L__BB15_300:
	bar.warp.sync 	-1;
	shl.b32 	%r1799, %r314, 3;
	add.s32 	%r1801, %r1796, %r1799;
	ld.shared.u64 	%rd25, [%r1801+26112];
	add.s32 	%r1802, %r1, 384;
	setp.ge.s32 	%p189, %r1802, %r398;
	@%p189 bra 	$L__BB15_302;
	ld.shared.u32 	%r1803, [%r117+1536];
	add.s64 	%rd312, %rd25, %rd10;
	shl.b64 	%rd313, %rd312, 2;
	add.s64 	%rd314, %rd1, %rd313;
	st.global.u32 	[%rd314+1536], %r1803;
$L__BB15_302:
	bar.warp.sync 	-1;
	shl.b32 	%r1804, %r315, 3;
	add.s32 	%r1806, %r1796, %r1804;
	ld.shared.u64 	%rd26, [%r1806+26112];
	add.s32 	%r1807, %r1, 768;
	setp.ge.s32 	%p190, %r1807, %r398;
	@%p190 bra 	$L__BB15_304;
	ld.shared.u32 	%r1808, [%r117+3072];
	add.s64 	%rd315, %rd26, %rd10;
	shl.b64 	%rd316, %rd315, 2;
	add.s64 	%rd317, %rd1, %rd316;
	st.global.u32 	[%rd317+3072], %r1808;
$L__BB15_304:
	bar.warp.sync 	-1;
	shl.b32 	%r1809, %r316, 3;
	add.s32 	%r1811, %r1796, %r1809;
	ld.shared.u64 	%rd27, [%r1811+26112];
	add.s32 	%r1812, %r1, 1152;
	setp.ge.s32 	%p191, %r1812, %r398;
	@%p191 bra 	$L__BB15_306;
	ld.shared.u32 	%r1813, [%r117+4608];
	add.s64 	%rd318, %rd27, %rd10;
	shl.b64 	%rd319, %rd318, 2;
	add.s64 	%rd320, %rd1, %rd319;
	st.global.u32 	[%rd320+4608], %r1813;
$L__BB15_306:
	bar.warp.sync 	-1;
	shl.b32 	%r1814, %r317, 3;
	add.s32 	%r1816, %r1796, %r1814;
	ld.shared.u64 	%rd28, [%r1816+26112];
	add.s32 	%r1817, %r1, 1536;
	setp.ge.s32 	%p192, %r1817, %r398;
	@%p192 bra 	$L__BB15_308;
	ld.shared.u32 	%r1818, [%r117+6144];
	add.s64 	%rd321, %rd28, %rd10;
	shl.b64 	%rd322, %rd321, 2;
	add.s64 	%rd323, %rd1, %rd322;
	st.global.u32 	[%rd323+6144], %r1818;
$L__BB15_308:
	bar.warp.sync 	-1;
	shl.b32 	%r1819, %r318, 3;
	add.s32 	%r1821, %r1796, %r1819;
	ld.shared.u64 	%rd29, [%r1821+26112];
	add.s32 	%r1822, %r1, 1920;
	setp.ge.s32 	%p193, %r1822, %r398;
	@%p193 bra 	$L__BB15_310;
	ld.shared.u32 	%r1823, [%r117+7680];
	add.s64 	%rd324, %rd29, %rd10;
	shl.b64 	%rd325, %rd324, 2;
	add.s64 	%rd326, %rd1, %rd325;
	st.global.u32 	[%rd326+7680], %r1823;
$L__BB15_310:
	bar.warp.sync 	-1;
	shl.b32 	%r1824, %r319, 3;
	add.s32 	%r1826, %r1796, %r1824;
	ld.shared.u64 	%rd30, [%r1826+26112];
	add.s32 	%r1827, %r1, 2304;
	setp.ge.s32 	%p194, %r1827, %r398;
	@%p194 bra 	$L__BB15_312;
	ld.shared.u32 	%r1828, [%r117+9216];
	add.s64 	%rd327, %rd30, %rd10;
	shl.b64 	%rd328, %rd327, 2;
	add.s64 	%rd329, %rd1, %rd328;
	st.global.u32 	[%rd329+9216], %r1828;
$L__BB15_312:
	bar.warp.sync 	-1;
	shl.b32 	%r1829, %r320, 3;
	add.s32 	%r1831, %r1796, %r1829;
	ld.shared.u64 	%rd31, [%r1831+26112];
	add.s32 	%r1832, %r1, 2688;
	setp.ge.s32 	%p195, %r1832, %r398;
	@%p195 bra 	$L__BB15_314;
	ld.shared.u32 	%r1833, [%r117+10752];
	add.s64 	%rd330, %rd31, %rd10;
	shl.b64 	%rd331, %rd330, 2;
	add.s64 	%rd332, %rd1, %rd331;
	st.global.u32 	[%rd332+10752], %r1833;
$L__BB15_314:
	bar.warp.sync 	-1;
	shl.b32 	%r1834, %r321, 3;
	add.s32 	%r1836, %r1796, %r1834;
	ld.shared.u64 	%rd32, [%r1836+26112];
	or.b32  	%r1837, %r1, 3072;
	setp.ge.s32 	%p196, %r1837, %r398;
	@%p196 bra 	$L__BB15_316;
	ld.shared.u32 	%r1838, [%r117+12288];
	add.s64 	%rd333, %rd32, %rd10;
	shl.b64 	%rd334, %rd333, 2;
	add.s64 	%rd335, %rd1, %rd334;
	st.global.u32 	[%rd335+12288], %r1838;
$L__BB15_316:
	bar.warp.sync 	-1;
	shl.b32 	%r1839, %r322, 3;
	add.s32 	%r1841, %r1796, %r1839;
	ld.shared.u64 	%rd33, [%r1841+26112];
	add.s32 	%r1842, %r1, 3456;
	setp.ge.s32 	%p197, %r1842, %r398;
	@%p197 bra 	$L__BB15_318;
	ld.shared.u32 	%r1843, [%r117+13824];
	add.s64 	%rd336, %rd33, %rd10;
	shl.b64 	%rd337, %rd336, 2;
	add.s64 	%rd338, %rd1, %rd337;
	st.global.u32 	[%rd338+13824], %r1843;
$L__BB15_318:
	bar.warp.sync 	-1;
	shl.b32 	%r1844, %r323, 3;
	add.s32 	%r1846, %r1796, %r1844;
	ld.shared.u64 	%rd34, [%r1846+26112];
	add.s32 	%r1847, %r1, 3840;
	setp.ge.s32 	%p198, %r1847, %r398;
	@%p198 bra 	$L__BB15_320;
	ld.shared.u32 	%r1848, [%r117+15360];
	add.s64 	%rd339, %rd34, %rd10;
	shl.b64 	%rd340, %rd339, 2;
	add.s64 	%rd341, %rd1, %rd340;
	st.global.u32 	[%rd341+15360], %r1848;
$L__BB15_320:
	bar.warp.sync 	-1;
	shl.b32 	%r1849, %r324, 3;
	add.s32 	%r1851, %r1796, %r1849;
	ld.shared.u64 	%rd35, [%r1851+26112];
	add.s32 	%r1852, %r1, 4224;
	setp.ge.s32 	%p199, %r1852, %r398;
	@%p199 bra 	$L__BB15_322;
	ld.shared.u32 	%r1853, [%r117+16896];
	add.s64 	%rd342, %rd35, %rd10;
	shl.b64 	%rd343, %rd342, 2;
	add.s64 	%rd344, %rd1, %rd343;
	st.global.u32 	[%rd344+16896], %r1853;
$L__BB15_322:
	bar.warp.sync 	-1;
	shl.b32 	%r1854, %r325, 3;
	add.s32 	%r1856, %r1796, %r1854;
	ld.shared.u64 	%rd36, [%r1856+26112];
	add.s32 	%r1857, %r1, 4608;
	setp.ge.s32 	%p200, %r1857, %r398;
	@%p200 bra 	$L__BB15_324;
	ld.shared.u32 	%r1858, [%r117+18432];
	add.s64 	%rd345, %rd36, %rd10;
	shl.b64 	%rd346, %rd345, 2;
	add.s64 	%rd347, %rd1, %rd346;
	st.global.u32 	[%rd347+18432], %r1858;
$L__BB15_324:
	bar.warp.sync 	-1;
	shl.b32 	%r1859, %r326, 3;
	add.s32 	%r1861, %r1796, %r1859;
	ld.shared.u64 	%rd37, [%r1861+26112];
	add.s32 	%r1862, %r1, 4992;
	setp.ge.s32 	%p201, %r1862, %r398;
	@%p201 bra 	$L__BB15_326;
	ld.shared.u32 	%r1863, [%r117+19968];
	add.s64 	%rd348, %rd37, %rd10;
	shl.b64 	%rd349, %rd348, 2;
	add.s64 	%rd350, %rd1, %rd349;
	st.global.u32 	[%rd350+19968], %r1863;
$L__BB15_326:
	bar.warp.sync 	-1;
	shl.b32 	%r1864, %r327, 3;
	add.s32 	%r1866, %r1796, %r1864;
	ld.shared.u64 	%rd38, [%r1866+26112];
	add.s32 	%r1867, %r1, 5376;
	setp.ge.s32 	%p202, %r1867, %r398;
	@%p202 bra 	$L__BB15_328;
	ld.shared.u32 	%r1868, [%r117+21504];
	add.s64 	%rd351, %rd38, %rd10;
	shl.b64 	%rd352, %rd351, 2;
	add.s64 	%rd353, %rd1, %rd352;
	st.global.u32 	[%rd353+21504], %r1868;
$L__BB15_328:
	bar.warp.sync 	-1;
	shl.b32 	%r1869, %r328, 3;
	add.s32 	%r1871, %r1796, %r1869;
	ld.shared.u64 	%rd39, [%r1871+26112];
	add.s32 	%r1872, %r1, 5760;
	setp.ge.s32 	%p203, %r1872, %r398;
	@%p203 bra 	$L__BB15_330;
	ld.shared.u32 	%r1873, [%r117+23040];
	add.s64 	%rd354, %rd39, %rd10;
	shl.b64 	%rd355, %rd354, 2;
	add.s64 	%rd356, %rd1, %rd355;
	st.global.u32 	[%rd356+23040], %r1873;
$L__BB15_330:
	bar.warp.sync 	-1;
	shl.b32 	%r1874, %r329, 3;
	add.s32 	%r1876, %r1796, %r1874;
	ld.shared.u64 	%rd357, [%r1876+26112];
	add.s64 	%rd40, %rd357, %rd10;
	or.b32  	%r1877, %r1, 6144;
	setp.ge.s32 	%p204, %r1877, %r398;
	@%p204 bra 	$L__BB15_332;
	ld.shared.u32 	%r1878, [%r117+24576];
	shl.b64 	%rd358, %rd40, 2;
	add.s64 	%rd359, %rd1, %rd358;
	st.global.u32 	[%rd359+24576], %r1878;
$L__BB15_332:
	bar.warp.sync 	-1;
$L__BB15_333:
	ret;

}
.func  (.param .b64 func_retval0) __internal_accurate_pow(
	.param .b64 __internal_accurate_pow_param_0
)
{
	.reg .pred 	%p<8>;
	.reg .b32 	%r<49>;
	.reg .b32 	%f<3>;
	.reg .b64 	%fd<109>;

	ld.param.f64 	%fd10, [__internal_accurate_pow_param_0];
	{
	.reg .b32 %temp; 
	mov.b64 	{%temp, %r46}, %fd10;
	}
	{
	.reg .b32 %temp; 
	mov.b64 	{%r45, %temp}, %fd10;
	}
	shr.u32 	%r47, %r46, 20;
	setp.gt.u32 	%p1, %r46, 1048575;
	@%p1 bra 	$L__BB16_2;
	mul.f64 	%fd11, %fd10, 0d4350000000000000;
	{
	.reg .b32 %temp; 
	mov.b64 	{%temp, %r46}, %fd11;
	}
	{
	.reg .b32 %temp; 
	mov.b64 	{%r45, %temp}, %fd11;
	}
	shr.u32 	%r16, %r46, 20;
	add.s32 	%r47, %r16, -54;
$L__BB16_2:
	add.s32 	%r48, %r47, -1023;
	and.b32  	%r17, %r46, -2146435073;
	or.b32  	%r18, %r17, 1072693248;
	mov.b64 	%fd107, {%r45, %r18};
	setp.lt.u32 	%p2, %r18, 1073127583;
	@%p2 bra 	$L__BB16_4;
	{
	.reg .b32 %temp; 
	mov.b64 	{%r19, %temp}, %fd107;
	}
	{
	.reg .b32 %temp; 
	mov.b64 	{%temp, %r20}, %fd107;
	}
	add.s32 	%r21, %r20, -1048576;
	mov.b64 	%fd107, {%r19, %r21};
	add.s32 	%r48, %r47, -1022;
$L__BB16_4:
	add.f64 	%fd12, %fd107, 0dBFF0000000000000;
	add.f64 	%fd13, %fd107, 0d3FF0000000000000;
	rcp.approx.ftz.f64 	%fd14, %fd13;
	neg.f64 	%fd15, %fd13;
	fma.rn.f64 	%fd16, %fd15, %fd14, 0d3FF0000000000000;
	fma.rn.f64 	%fd17, %fd16, %fd16, %fd16;
	fma.rn.f64 	%fd18, %fd17, %fd14, %fd14;
	mul.f64 	%fd19, %fd12, %fd18;
	fma.rn.f64 	%fd20, %fd12, %fd18, %fd19;
	mul.f64 	%fd21, %fd20, %fd20;
	fma.rn.f64 	%fd22, %fd21, 0d3EB0F5FF7D2CAFE2, 0d3ED0F5D241AD3B5A;
	fma.rn.f64 	%fd23, %fd22, %fd21, 0d3EF3B20A75488A3F;
	fma.rn.f64 	%fd24, %fd23, %fd21, 0d3F1745CDE4FAECD5;
	fma.rn.f64 	%fd25, %fd24, %fd21, 0d3F3C71C7258A578B;
	fma.rn.f64 	%fd26, %fd25, %fd21, 0d3F6249249242B910;
	fma.rn.f64 	%fd27, %fd26, %fd21, 0d3F89999999999DFB;
	sub.f64 	%fd28, %fd12, %fd20;
	add.f64 	%fd29, %fd28, %fd28;
	neg.f64 	%fd30, %fd20;
	fma.rn.f64 	%fd31, %fd30, %fd12, %fd29;
	mul.f64 	%fd32, %fd18, %fd31;
	fma.rn.f64 	%fd33, %fd21, %fd27, 0d3FB5555555555555;
	mov.f64 	%fd34, 0d3FB5555555555555;
	sub.f64 	%fd35, %fd34, %fd33;
	fma.rn.f64 	%fd36, %fd21, %fd27, %fd35;
	add.f64 	%fd37, %fd36, 0dBC46A4CB00B9E7B0;
	add.f64 	%fd38, %fd33, %fd37;
	sub.f64 	%fd39, %fd33, %fd38;
	add.f64 	%fd40, %fd37, %fd39;
	mul.rn.f64 	%fd41, %fd20, %fd20;
	neg.f64 	%fd42, %fd41;
	fma.rn.f64 	%fd43, %fd20, %fd20, %fd42;
	{
	.reg .b32 %temp; 
	mov.b64 	{%r22, %temp}, %fd32;
	}
	{
	.reg .b32 %temp; 
	mov.b64 	{%temp, %r23}, %fd32;
	}
	add.s32 	%r24, %r23, 1048576;
	mov.b64 	%fd44, {%r22, %r24};
	fma.rn.f64 	%fd45, %fd20, %fd44, %fd43;
	mul.rn.f64 	%fd46, %fd41, %fd20;
	neg.f64 	%fd47, %fd46;
	fma.rn.f64 	%fd48, %fd41, %fd20, %fd47;
	fma.rn.f64 	%fd49, %fd41, %fd32, %fd48;
	fma.rn.f64 	%fd50, %fd45, %fd20, %fd49;
	mul.rn.f64 	%fd51, %fd38, %fd46;
	neg.f64 	%fd52, %fd51;
	fma.rn.f64 	%fd53, %fd38, %fd46, %fd52;
	fma.rn.f64 	%fd54, %fd38, %fd50, %fd53;
	fma.rn.f64 	%fd55, %fd40, %fd46, %fd54;
	add.f64 	%fd56, %fd51, %fd55;
	sub.f64 	%fd57, %fd51, %fd56;
	add.f64 	%fd58, %fd55, %fd57;
	add.f64 	%fd59, %fd20, %fd56;
	sub.f64 	%fd60, %fd20, %fd59;
	add.f64 	%fd61, %fd56, %fd60;
	add.f64 	%fd62, %fd58, %fd61;
	add.f64 	%fd63, %fd32, %fd62;
	add.f64 	%fd64, %fd59, %fd63;
	sub.f64 	%fd65, %fd59, %fd64;
	add.f64 	%fd66, %fd63, %fd65;
	xor.b32  	%r25, %r48, -2147483648;
	mov.b32 	%r26, 1127219200;
	mov.b64 	%fd67, {%r25, %r26};
	mov.b32 	%r27, -2147483648;
	mov.b64 	%fd68, {%r27, %r26};
	sub.f64 	%fd69, %fd67, %fd68;
	fma.rn.f64 	%fd70, %fd69, 0d3FE62E42FEFA39EF, %fd64;
	fma.rn.f64 	%fd71, %fd69, 0dBFE62E42FEFA39EF, %fd70;
	sub.f64 	%fd72, %fd71, %fd64;
	sub.f64 	%fd73, %fd66, %fd72;
	fma.rn.f64 	%fd74, %fd69, 0d3C7ABC9E3B39803F, %fd73;
	add.f64 	%fd75, %fd70, %fd74;
	sub.f64 	%fd76, %fd70, %fd75;
	add.f64 	%fd77, %fd74, %fd76;
	mov.f64 	%fd78, 0d4000000000000000;
	{
	.reg .b32 %temp; 
	mov.b64 	{%temp, %r28}, %fd78;
	}
	{
	.reg .b32 %temp; 
	mov.b64 	{%r29, %temp}, %fd78;
	}
	shl.b32 	%r30, %r28, 1;
	setp.gt.u32 	%p3, %r30, -33554433;
	and.b32  	%r31, %r28, -15728641;
	selp.b32 	%r32, %r31, %r28, %p3;
	mov.b64 	%fd79, {%r29, %r32};
	mul.rn.f64 	%fd80, %fd75, %fd79;
	neg.f64 	%fd81, %fd80;
	fma.rn.f64 	%fd82, %fd75, %fd79, %fd81;
	fma.rn.f64 	%fd83, %fd77, %fd79, %fd82;
	add.f64 	%fd4, %fd80, %fd83;
	sub.f64 	%fd84, %fd80, %fd4;
	add.f64 	%fd5, %fd83, %fd84;
	fma.rn.f64 	%fd85, %fd4, 0d3FF71547652B82FE, 0d4338000000000000;
	{
	.reg .b32 %temp; 
	mov.b64 	{%r13, %temp}, %fd85;
	}
	mov.f64 	%fd86, 0dC338000000000000;
	add.rn.f64 	%fd87, %fd85, %fd86;
	fma.rn.f64 	%fd88, %fd87, 0dBFE62E42FEFA39EF, %fd4;
	fma.rn.f64 	%fd89, %fd87, 0dBC7ABC9E3B39803F, %fd88;
	fma.rn.f64 	%fd90, %fd89, 0d3E5ADE1569CE2BDF, 0d3E928AF3FCA213EA;
	fma.rn.f64 	%fd91, %fd90, %fd89, 0d3EC71DEE62401315;
	fma.rn.f64 	%fd92, %fd91, %fd89, 0d3EFA01997C89EB71;
	fma.rn.f64 	%fd93, %fd92, %fd89, 0d3F2A01A014761F65;
	fma.rn.f64 	%fd94, %fd93, %fd89, 0d3F56C16C1852B7AF;
	fma.rn.f64 	%fd95, %fd94, %fd89, 0d3F81111111122322;
	fma.rn.f64 	%fd96, %fd95, %fd89, 0d3FA55555555502A1;
	fma.rn.f64 	%fd97, %fd96, %fd89, 0d3FC5555555555511;
	fma.rn.f64 	%fd98, %fd97, %fd89, 0d3FE000000000000B;
	fma.rn.f64 	%fd99, %fd98, %fd89, 0d3FF0000000000000;
	fma.rn.f64 	%fd100, %fd99, %fd89, 0d3FF0000000000000;
	{
	.reg .b32 %temp; 
	mov.b64 	{%r14, %temp}, %fd100;
	}
	{
	.reg .b32 %temp; 
	mov.b64 	{%temp, %r15}, %fd100;
	}
	shl.b32 	%r33, %r13, 20;
	add.s32 	%r34, %r33, %r15;
	mov.b64 	%fd108, {%r14, %r34};
	{
	.reg .b32 %temp; 
	mov.b64 	{%temp, %r35}, %fd4;
	}
	mov.b32 	%f2, %r35;
	abs.f32 	%f1, %f2;
	setp.lt.f32 	%p4, %f1, 0f4086232B;
	@%p4 bra 	$L__BB16_7;
	setp.lt.f64 	%p5, %fd4, 0d0000000000000000;
	add.f64 	%fd101, %fd4, 0d7FF0000000000000;
	selp.f64 	%fd108, 0d0000000000000000, %fd101, %p5;
	setp.geu.f32 	%p6, %f1, 0f40874800;
	@%p6 bra 	$L__BB16_7;
	shr.u32 	%r36, %r13, 31;
	add.s32 	%r37, %r13, %r36;
	shr.s32 	%r38, %r37, 1;
	shl.b32 	%r39, %r38, 20;
	add.s32 	%r40, %r15, %r39;
	mov.b64 	%fd102, {%r14, %r40};
	sub.s32 	%r41, %r13, %r38;
	shl.b32 	%r42, %r41, 20;
	add.s32 	%r43, %r42, 1072693248;
	mov.b32 	%r44, 0;
	mov.b64 	%fd103, {%r44, %r43};
	mul.f64 	%fd108, %fd103, %fd102;
$L__BB16_7:
	abs.f64 	%fd104, %fd108;
	setp.eq.f64 	%p7, %fd104, 0d7FF0000000000000;
	fma.rn.f64 	%fd105, %fd108, %fd5, %fd108;
	selp.f64 	%fd106, %fd108, %fd105, %p7;
	st.param.f64 	[func_retval0], %fd106;
	ret;

}


// ===== COMPILED SASS (sm_100) =====

	.target	sm_100

	.elftype	@"ET_EXEC"


//--------------------- .note.nv.tkinfo           --------------------------
	.section	.note.nv.tkinfo,"",@"SHT_NOTE"
	.sectionflags	@"SHF_NOTE_NV_TKINFO"
	.tkinfo
        /*0018*/ 	.word	0x00000002
        /*0030*/ 	.string	""
        /*0030*/ 	.string	"ptxas"
        /*0030*/ 	.string	"Cuda compilation tools, release 13.0, V13.0.88"
        /*0030*/ 	.string	"Build cuda_13.0.r13.0/compiler.36424714_0"
        /*0030*/ 	.string	"-arch sm_100 -m 64 "



//--------------------- .note.nv.cuinfo           --------------------------
	.section	.note.nv.cuinfo,"",@"SHT_NOTE"
	.sectionflags	@"SHF_NOTE_NV_CUINFO"
        /*0018*/ 	.short	0x0002
        /*001a*/ 	.short	0x0064
        /*001c*/ 	.short	0x0082
	.zero		2


//--------------------- .nv.info                  --------------------------
	.section	.nv.info,"",@"SHT_CUDA_INFO"
	.align	4


	//----- nvinfo : EIATTR_REGCOUNT
	.align		4
        /*0000*/ 	.byte	0x04, 0x2f
        /*0002*/ 	.short	(.L_46 - .L_45)
	.align		4
.L_45:
        /*0004*/ 	.word	index@(_Z9normalizePfS_S_jj)
        /*0008*/ 	.word	0x00000010


	//----- nvinfo : EIATTR_FRAME_SIZE
	.align		4
.L_46:
        /*000c*/ 	.byte	0x04, 0x11
        /*000e*/ 	.short	(.L_48 - .L_47)
	.align		4
.L_47:
        /*0010*/ 	.word	index@($__internal_0_$__cuda_sm3x_div_rn_noftz_f32_slowpath)
        /*0014*/ 	.word	0x00000000


	//----- nvinfo : EIATTR_FRAME_SIZE
	.align		4
.L_48:
        /*0018*/ 	.byte	0x04, 0x11
        /*001a*/ 	.short	(.L_50 - .L_49)
	.align		4
.L_49:
        /*001c*/ 	.word	index@(_Z9normalizePfS_S_jj)
        /*0020*/ 	.word	0x00000000


	//----- nvinfo : EIATTR_REGCOUNT
	.align		4
.L_50:
        /*0024*/ 	.byte	0x04, 0x2f
        /*0026*/ 	.short	(.L_52 - .L_51)
	.align		4
.L_51:
        /*0028*/ 	.word	index@(_Z15findDistanceMapPfS_S_jj)
        /*002c*/ 	.word	0x0000001e


	//----- nvinfo : EIATTR_FRAME_SIZE
	.align		4
.L_52:
        /*0030*/ 	.byte	0x04, 0x11
        /*0032*/ 	.short	(.L_54 - .L_53)
	.align		4
.L_53:
        /*0034*/ 	.word	index@($_Z15findDistanceMapPfS_S_jj$__internal_accurate_pow)
        /*0038*/ 	.word	0x00000000


	//----- nvinfo : EIATTR_FRAME_SIZE
	.align		4
.L_54:
        /*003c*/ 	.byte	0x04, 0x11
        /*003e*/ 	.short	(.L_56 - .L_55)
	.align		4
.L_55:
        /*0040*/ 	.word	index@(_Z15findDistanceMapPfS_S_jj)
        /*0044*/ 	.word	0x00000000


	//----- nvinfo : EIATTR_REGCOUNT
	.align		4
.L_56:
        /*0048*/ 	.byte	0x04, 0x2f
        /*004a*/ 	.short	(.L_58 - .L_57)
	.align		4
.L_57:
        /*004c*/ 	.word	index@(_Z12findDistancePfS_S_jj)
        /*0050*/ 	.word	0x00000028


	//----- nvinfo : EIATTR_FRAME_SIZE
	.align		4
.L_58:
        /*0054*/ 	.byte	0x04, 0x11
        /*0056*/ 	.short	(.L_60 - .L_59)
	.align		4
.L_59:
        /*0058*/ 	.word	index@($_Z12findDistancePfS_S_jj$__internal_accurate_pow)
        /*005c*/ 	.word	0x00000000


	//----- nvinfo : EIATTR_FRAME_SIZE
	.align		4
.L_60:
        /*0060*/ 	.byte	0x04, 0x11
        /*0062*/ 	.short	(.L_62 - .L_61)
	.align		4
.L_61:
        /*0064*/ 	.word	index@(_Z12findDistancePfS_S_jj)
        /*0068*/ 	.word	0x00000000


	//----- nvinfo : EIATTR_REGCOUNT
	.align		4
.L_62:
        /*006c*/ 	.byte	0x04, 0x2f
        /*006e*/ 	.short	(.L_64 - .L_63)
	.align		4
.L_63:
        /*0070*/ 	.word	index@(_Z12mapOnesZerosPjS_PKjjm)
        /*0074*/ 	.word	0x0000000a


	//----- nvinfo : EIATTR_FRAME_SIZE
	.align		4
.L_64:
        /*0078*/ 	.byte	0x04, 0x11
        /*007a*/ 	.short	(.L_66 - .L_65)
	.align		4
.L_65:
        /*007c*/ 	.word	index@(_Z12mapOnesZerosPjS_PKjjm)
        /*0080*/ 	.word	0x00000000


	//----- nvinfo : EIATTR_REGCOUNT
	.align		4
.L_66:
        /*0084*/ 	.byte	0x04, 0x2f
        /*0086*/ 	.short	(.L_68 - .L_67)
	.align		4
.L_67:
        /*0088*/ 	.word	index@(_Z15reorderElementsPjS_PKjS1_S1_S1_jm)
        /*008c*/ 	.word	0x00000010


	//----- nvinfo : EIATTR_FRAME_SIZE
	.align		4
.L_68:
        /*0090*/ 	.byte	0x04, 0x11
        /*0092*/ 	.short	(.L_70 - .L_69)
	.align		4
.L_69:
        /*0094*/ 	.word	index@(_Z15reorderElementsPjS_PKjS1_S1_S1_jm)
        /*0098*/ 	.word	0x00000000


	//----- nvinfo : EIATTR_REGCOUNT
	.align		4
.L_70:
        /*009c*/ 	.byte	0x04, 0x2f
        /*009e*/ 	.short	(.L_72 - .L_71)
	.align		4
.L_71:
        /*00a0*/ 	.word	index@(_ZN3cub18CUB_300001_SM_10006detail11EmptyKernelIvEEvv)
        /*00a4*/ 	.word	0x00000004


	//----- nvinfo : EIATTR_FRAME_SIZE
	.align		4
.L_72:
        /*00a8*/ 	.byte	0x04, 0x11
        /*00aa*/ 	.short	(.L_74 - .L_73)
	.align		4
.L_73:
        /*00ac*/ 	.word	index@(_ZN3cub18CUB_300001_SM_10006detail11EmptyKernelIvEEvv)
        /*00b0*/ 	.word	0x00000000


	//----- nvinfo : EIATTR_REGCOUNT
	.align		4
.L_74:
        /*00b4*/ 	.byte	0x04, 0x2f
        /*00b6*/ 	.short	(.L_76 - .L_75)
	.align		4
.L_75:
        /*00b8*/ 	.word	index@(_ZN3cub18CUB_300001_SM_10006detail6reduce28DeviceReduceSingleTileKernelINS2_10policy_hubIdjN4cuda3std3__44plusIdEEE10Policy1000EN6thrust24THRUST_300001_SM_1000_NS10device_ptrIfEEPdjS9_ddNS7_10__identityEEEvT0_T1_T2_T3_T4_T6_)
        /*00bc*/ 	.word	0x00000020


	//----- nvinfo : EIATTR_FRAME_SIZE
	.align		4
.L_76:
        /*00c0*/ 	.byte	0x04, 0x11
        /*00c2*/ 	.short	(.L_78 - .L_77)
	.align		4
.L_77:
        /*00c4*/ 	.word	index@(_ZN3cub18CUB_300001_SM_10006detail6reduce28DeviceReduceSingleTileKernelINS2_10policy_hubIdjN4cuda3std3__44plusIdEEE10Policy1000EN6thrust24THRUST_300001_SM_1000_NS10device_ptrIfEEPdjS9_ddNS7_10__identityEEEvT0_T1_T2_T3_T4_T6_)
        /*00c8*/ 	.word	0x00000000


	//----- nvinfo : EIATTR_REGCOUNT
	.align		4
.L_78:
        /*00cc*/ 	.byte	0x04, 0x2f
        /*00ce*/ 	.short	(.L_80 - .L_79)
	.align		4
.L_79:
        /*00d0*/ 	.word	index@(_ZN3cub18CUB_300001_SM_10006detail6reduce18DeviceReduceKernelINS2_10policy_hubIdjN4cuda3std3__44plusIdEEE10Policy1000EN6thrust24THRUST_300001_SM_1000_NS10device_ptrIfEEjS9_dNS7_10__identityEEEvT0_PT3_T1_NS0_13GridEvenShareISK_EET2_T4_)
        /*00d4*/ 	.word	0x00000020


	//----- nvinfo : EIATTR_FRAME_SIZE
	.align		4
.L_80:
        /*00d8*/ 	.byte	0x04, 0x11
        /*00da*/ 	.short	(.L_82 - .L_81)
	.align		4
.L_81:
        /*00dc*/ 	.word	index@(_ZN3cub18CUB_300001_SM_10006detail6reduce18DeviceReduceKernelINS2_10policy_hubIdjN4cuda3std3__44plusIdEEE10Policy1000EN6thrust24THRUST_300001_SM_1000_NS10device_ptrIfEEjS9_dNS7_10__identityEEEvT0_PT3_T1_NS0_13GridEvenShareISK_EET2_T4_)
        /*00e0*/ 	.word	0x00000000


	//----- nvinfo : EIATTR_REGCOUNT
	.align		4
.L_82:
        /*00e4*/ 	.byte	0x04, 0x2f
        /*00e6*/ 	.short	(.L_84 - .L_83)
	.align		4
.L_83:
        /*00e8*/ 	.word	index@(_ZN3cub18CUB_300001_SM_10006detail6reduce28DeviceReduceSingleTileKernelINS2_10policy_hubIdjN4cuda3std3__44plusIdEEE10Policy1000EPdSC_iS9_ddNS7_10__identityEEEvT0_T1_T2_T3_T4_T6_)
        /*00ec*/ 	.word	0x00000030


	//----- nvinfo : EIATTR_FRAME_SIZE
	.align		4
.L_84:
        /*00f0*/ 	.byte	0x04, 0x11
        /*00f2*/ 	.short	(.L_86 - .L_85)
	.align		4
.L_85:
        /*00f4*/ 	.word	index@(_ZN3cub18CUB_300001_SM_10006detail6reduce28DeviceReduceSingleTileKernelINS2_10policy_hubIdjN4cuda3std3__44plusIdEEE10Policy1000EPdSC_iS9_ddNS7_10__identityEEEvT0_T1_T2_T3_T4_T6_)
        /*00f8*/ 	.word	0x00000000


	//----- nvinfo : EIATTR_REGCOUNT
	.align		4
.L_86:
        /*00fc*/ 	.byte	0x04, 0x2f
        /*00fe*/ 	.short	(.L_88 - .L_87)
	.align		4
.L_87:
        /*0100*/ 	.word	index@(_ZN3cub18CUB_300001_SM_10006detail6reduce28DeviceReduceSingleTileKernelINS2_10policy_hubIdyN4cuda3std3__44plusIdEEE10Policy1000EN6thrust24THRUST_300001_SM_1000_NS10device_ptrIfEEPdyS9_ddNS7_10__identityEEEvT0_T1_T2_T3_T4_T6_)
        /*0104*/ 	.word	0x00000020


	//----- nvinfo : EIATTR_FRAME_SIZE
	.align		4
.L_88:
        /*0108*/ 	.byte	0x04, 0x11
        /*010a*/ 	.short	(.L_90 - .L_89)
	.align		4
.L_89:
        /*010c*/ 	.word	index@(_ZN3cub18CUB_300001_SM_10006detail6reduce28DeviceReduceSingleTileKernelINS2_10policy_hubIdyN4cuda3std3__44plusIdEEE10Policy1000EN6thrust24THRUST_300001_SM_1000_NS10device_ptrIfEEPdyS9_ddNS7_10__identityEEEvT0_T1_T2_T3_T4_T6_)
        /*0110*/ 	.word	0x00000000


	//----- nvinfo : EIATTR_REGCOUNT
	.align		4
.L_90:
        /*0114*/ 	.byte	0x04, 0x2f
        /*0116*/ 	.short	(.L_92 - .L_91)
	.align		4
.L_91:
        /*0118*/ 	.word	index@(_ZN3cub18CUB_300001_SM_10006detail6reduce18DeviceReduceKernelINS2_10policy_hubIdyN4cuda3std3__44plusIdEEE10Policy1000EN6thrust24THRUST_300001_SM_1000_NS10device_ptrIfEEyS9_dNS7_10__identityEEEvT0_PT3_T1_NS0_13GridEvenShareISK_EET2_T4_)
        /*011c*/ 	.word	0x00000020


	//----- nvinfo : EIATTR_FRAME_SIZE
	.align		4
.L_92:
        /*0120*/ 	.byte	0x04, 0x11
        /*0122*/ 	.short	(.L_94 - .L_93)
	.align		4
.L_93:
        /*0124*/ 	.word	index@(_ZN3cub18CUB_300001_SM_10006detail6reduce18DeviceReduceKernelINS2_10policy_hubIdyN4cuda3std3__44plusIdEEE10Policy1000EN6thrust24THRUST_300001_SM_1000_NS10device_ptrIfEEyS9_dNS7_10__identityEEEvT0_PT3_T1_NS0_13GridEvenShareISK_EET2_T4_)
        /*0128*/ 	.word	0x00000000


	//----- nvinfo : EIATTR_REGCOUNT
	.align		4
.L_94:
        /*012c*/ 	.byte	0x04, 0x2f
        /*012e*/ 	.short	(.L_96 - .L_95)
	.align		4
.L_95:
        /*0130*/ 	.word	index@(_ZN3cub18CUB_300001_SM_10006detail6reduce28DeviceReduceSingleTileKernelINS2_10policy_hubIdyN4cuda3std3__44plusIdEEE10Policy1000EPdSC_iS9_ddNS7_10__identityEEEvT0_T1_T2_T3_T4_T6_)
        /*0134*/ 	.word	0x00000030


	//----- nvinfo : EIATTR_FRAME_SIZE
	.align		4
.L_96:
        /*0138*/ 	.byte	0x04, 0x11
        /*013a*/ 	.short	(.L_98 - .L_97)
	.align		4
.L_97:
        /*013c*/ 	.word	index@(_ZN3cub18CUB_300001_SM_10006detail6reduce28DeviceReduceSingleTileKernelINS2_10policy_hubIdyN4cuda3std3__44plusIdEEE10Policy1000EPdSC_iS9_ddNS7_10__identityEEEvT0_T1_T2_T3_T4_T6_)
        /*0140*/ 	.word	0x00000000


	//----- nvinfo : EIATTR_REGCOUNT
	.align		4
.L_98:
        /*0144*/ 	.byte	0x04, 0x2f
        /*0146*/ 	.short	(.L_100 - .L_99)
	.align		4
.L_99:
        /*0148*/ 	.word	index@(_ZN3cub18CUB_300001_SM_10006detail10radix_sort31DeviceRadixSortSingleTileKernelINS1_5radix10policy_hubIjjyE10Policy1000ELNS0_9SortOrderE0EjjyNS1_21identity_decomposer_tEEEvPKT1_PSA_PKT2_PSE_T3_iiT4_)
        /*014c*/ 	.word	0x00000099


	//----- nvinfo : EIATTR_FRAME_SIZE
	.align		4
.L_100:
        /*0150*/ 	.byte	0x04, 0x11
        /*0152*/ 	.short	(.L_102 - .L_101)
	.align		4
.L_101:
        /*0154*/ 	.word	index@(_ZN3cub18CUB_300001_SM_10006detail10radix_sort31DeviceRadixSortSingleTileKernelINS1_5radix10policy_hubIjjyE10Policy1000ELNS0_9SortOrderE0EjjyNS1_21identity_decomposer_tEEEvPKT1_PSA_PKT2_PSE_T3_iiT4_)
        /*0158*/ 	.word	0x00000000


	//----- nvinfo : EIATTR_REGCOUNT
	.align		4
.L_102:
        /*015c*/ 	.byte	0x04, 0x2f
        /*015e*/ 	.short	(.L_104 - .L_103)
	.align		4
.L_103:
        /*0160*/ 	.word	index@(_ZN3cub18CUB_300001_SM_10006detail10radix_sort30DeviceRadixSortHistogramKernelINS1_5radix10policy_hubIjjyE10Policy1000ELNS0_9SortOrderE0EjyNS1_21identity_decomposer_tEEEvPT2_PKT1_SA_iiT3_)
        /*0164*/ 	.word	0x00000020


	//----- nvinfo : EIATTR_FRAME_SIZE
	.align		4
.L_104:
        /*0168*/ 	.byte	0x04, 0x11
        /*016a*/ 	.short	(.L_106 - .L_105)
	.align		4
.L_105:
        /*016c*/ 	.word	index@(_ZN3cub18CUB_300001_SM_10006detail10radix_sort30DeviceRadixSortHistogramKernelINS1_5radix10policy_hubIjjyE10Policy1000ELNS0_9SortOrderE0EjyNS1_21identity_decomposer_tEEEvPT2_PKT1_SA_iiT3_)
        /*0170*/ 	.word	0x00000000


	//----- nvinfo : EIATTR_REGCOUNT
	.align		4
.L_106:
        /*0174*/ 	.byte	0x04, 0x2f
        /*0176*/ 	.short	(.L_108 - .L_107)
	.align		4
.L_107:
        /*0178*/ 	.word	index@(_ZN3cub18CUB_300001_SM_10006detail10radix_sort33DeviceRadixSortExclusiveSumKernelINS1_5radix10policy_hubIjjyE10Policy1000EyEEvPT0_)
        /*017c*/ 	.word	0x00000020


	//----- nvinfo : EIATTR_FRAME_SIZE
	.align		4
.L_108:
        /*0180*/ 	.byte	0x04, 0x11
        /*0182*/ 	.short	(.L_110 - .L_109)
	.align		4
.L_109:
        /*0184*/ 	.word	index@(_ZN3cub18CUB_300001_SM_10006detail10radix_sort33DeviceRadixSortExclusiveSumKernelINS1_5radix10policy_hubIjjyE10Policy1000EyEEvPT0_)
        /*0188*/ 	.word	0x00000000


	//----- nvinfo : EIATTR_REGCOUNT
	.align		4
.L_110:
        /*018c*/ 	.byte	0x04, 0x2f
        /*018e*/ 	.short	(.L_112 - .L_111)
	.align		4
.L_111:
        /*0190*/ 	.word	index@(_ZN3cub18CUB_300001_SM_10006detail10radix_sort29DeviceRadixSortOnesweepKernelINS1_5radix10policy_hubIjjyE10Policy1000ELNS0_9SortOrderE0EjjyiiNS1_21identity_decomposer_tEEEvPT5_SB_PT3_PKSC_PT1_PKSG_PT2_PKSK_T4_iiT6_)
        /*0194*/ 	.word	0x00000050


	//----- nvinfo : EIATTR_FRAME_SIZE
	.align		4
.L_112:
        /*0198*/ 	.byte	0x04, 0x11
        /*019a*/ 	.short	(.L_114 - .L_113)
	.align		4
.L_113:
        /*019c*/ 	.word	index@(_ZN3cub18CUB_300001_SM_10006detail10radix_sort29DeviceRadixSortOnesweepKernelINS1_5radix10policy_hubIjjyE10Policy1000ELNS0_9SortOrderE0EjjyiiNS1_21identity_decomposer_tEEEvPT5_SB_PT3_PKSC_PT1_PKSG_PT2_PKSK_T4_iiT6_)
        /*01a0*/ 	.word	0x00000008


	//----- nvinfo : EIATTR_MIN_STACK_SIZE
	.align		4
.L_114:
        /*01a4*/ 	.byte	0x04, 0x12
        /*01a6*/ 	.short	(.L_116 - .L_115)
	.align		4
.L_115:
        /*01a8*/ 	.word	index@(_ZN3cub18CUB_300001_SM_10006detail10radix_sort29DeviceRadixSortOnesweepKernelINS1_5radix10policy_hubIjjyE10Policy1000ELNS0_9SortOrderE0EjjyiiNS1_21identity_decomposer_tEEEvPT5_SB_PT3_PKSC_PT1_PKSG_PT2_PKSK_T4_iiT6_)
        /*01ac*/ 	.word	0x00000008


	//----- nvinfo : EIATTR_MIN_STACK_SIZE
	.align		4
.L_116:
        /*01b0*/ 	.byte	0x04, 0x12
        /*01b2*/ 	.short	(.L_118 - .L_117)
	.align		4
.L_117:
        /*01b4*/ 	.word	index@(_ZN3cub18CUB_300001_SM_10006detail10radix_sort33DeviceRadixSortExclusiveSumKernelINS1_5radix10policy_hubIjjyE10Policy1000EyEEvPT0_)
        /*01b8*/ 	.word	0x00000000


	//----- nvinfo : EIATTR_MIN_STACK_SIZE
	.align		4
.L_118:
        /*01bc*/ 	.byte	0x04, 0x12
        /*01be*/ 	.short	(.L_120 - .L_119)
	.align		4
.L_119:
        /*01c0*/ 	.word	index@(_ZN3cub18CUB_300001_SM_10006detail10radix_sort30DeviceRadixSortHistogramKernelINS1_5radix10policy_hubIjjyE10Policy1000ELNS0_9SortOrderE0EjyNS1_21identity_decomposer_tEEEvPT2_PKT1_SA_iiT3_)
        /*01c4*/ 	.word	0x00000000


	//----- nvinfo : EIATTR_MIN_STACK_SIZE
	.align		4
.L_120:
        /*01c8*/ 	.byte	0x04, 0x12
        /*01ca*/ 	.short	(.L_122 - .L_121)
	.align		4
.L_121:
        /*01cc*/ 	.word	index@(_ZN3cub18CUB_300001_SM_10006detail10radix_sort31DeviceRadixSortSingleTileKernelINS1_5radix10policy_hubIjjyE10Policy1000ELNS0_9SortOrderE0EjjyNS1_21identity_decomposer_tEEEvPKT1_PSA_PKT2_PSE_T3_iiT4_)
        /*01d0*/ 	.word	0x00000000


	//----- nvinfo : EIATTR_MIN_STACK_SIZE
	.align		4
.L_122:
        /*01d4*/ 	.byte	0x04, 0x12
        /*01d6*/ 	.short	(.L_124 - .L_123)
	.align		4
.L_123:
        /*01d8*/ 	.word	index@(_ZN3cub18CUB_300001_SM_10006detail6reduce28DeviceReduceSingleTileKernelINS2_10policy_hubIdyN4cuda3std3__44plusIdEEE10Policy1000EPdSC_iS9_ddNS7_10__identityEEEvT0_T1_T2_T3_T4_T6_)
        /*01dc*/ 	.word	0x00000000


	//----- nvinfo : EIATTR_MIN_STACK_SIZE
	.align		4
.L_124:
        /*01e0*/ 	.byte	0x04, 0x12
        /*01e2*/ 	.short	(.L_126 - .L_125)
	.align		4
.L_125:
        /*01e4*/ 	.word	index@(_ZN3cub18CUB_300001_SM_10006detail6reduce18DeviceReduceKernelINS2_10policy_hubIdyN4cuda3std3__44plusIdEEE10Policy1000EN6thrust24THRUST_300001_SM_1000_NS10device_ptrIfEEyS9_dNS7_10__identityEEEvT0_PT3_T1_NS0_13GridEvenShareISK_EET2_T4_)
        /*01e8*/ 	.word	0x00000000


	//----- nvinfo : EIATTR_MIN_STACK_SIZE
	.align		4
.L_126:
        /*01ec*/ 	.byte	0x04, 0x12
        /*01ee*/ 	.short	(.L_128 - .L_127)
	.align		4
.L_127:
        /*01f0*/ 	.word	index@(_ZN3cub18CUB_300001_SM_10006detail6reduce28DeviceReduceSingleTileKernelINS2_10policy_hubIdyN4cuda3std3__44plusIdEEE10Policy1000EN6thrust24THRUST_300001_SM_1000_NS10device_ptrIfEEPdyS9_ddNS7_10__identityEEEvT0_T1_T2_T3_T4_T6_)
        /*01f4*/ 	.word	0x00000000


	//----- nvinfo : EIATTR_MIN_STACK_SIZE
	.align		4
.L_128:
        /*01f8*/ 	.byte	0x04, 0x12
        /*01fa*/ 	.short	(.L_130 - .L_129)
	.align		4
.L_129:
        /*01fc*/ 	.word	index@(_ZN3cub18CUB_300001_SM_10006detail6reduce28DeviceReduceSingleTileKernelINS2_10policy_hubIdjN4cuda3std3__44plusIdEEE10Policy1000EPdSC_iS9_ddNS7_10__identityEEEvT0_T1_T2_T3_T4_T6_)
        /*0200*/ 	.word	0x00000000


	//----- nvinfo : EIATTR_MIN_STACK_SIZE
	.align		4
.L_130:
        /*0204*/ 	.byte	0x04, 0x12
        /*0206*/ 	.short	(.L_132 - .L_131)
	.align		4
.L_131:
        /*0208*/ 	.word	index@(_ZN3cub18CUB_300001_SM_10006detail6reduce18DeviceReduceKernelINS2_10policy_hubIdjN4cuda3std3__44plusIdEEE10Policy1000EN6thrust24THRUST_300001_SM_1000_NS10device_ptrIfEEjS9_dNS7_10__identityEEEvT0_PT3_T1_NS0_13GridEvenShareISK_EET2_T4_)
        /*020c*/ 	.word	0x00000000


	//----- nvinfo : EIATTR_MIN_STACK_SIZE
	.align		4
.L_132:
        /*0210*/ 	.byte	0x04, 0x12
        /*0212*/ 	.short	(.L_134 - .L_133)
	.align		4
.L_133:
        /*0214*/ 	.word	index@(_ZN3cub18CUB_300001_SM_10006detail6reduce28DeviceReduceSingleTileKernelINS2_10policy_hubIdjN4cuda3std3__44plusIdEEE10Policy1000EN6thrust24THRUST_300001_SM_1000_NS10device_ptrIfEEPdjS9_ddNS7_10__identityEEEvT0_T1_T2_T3_T4_T6_)
        /*0218*/ 	.word	0x00000000


	//----- nvinfo : EIATTR_MIN_STACK_SIZE
	.align		4
.L_134:
        /*021c*/ 	.byte	0x04, 0x12
        /*021e*/ 	.short	(.L_136 - .L_135)
	.align		4
.L_135:
        /*0220*/ 	.word	index@(_ZN3cub18CUB_300001_SM_10006detail11EmptyKernelIvEEvv)
        /*0224*/ 	.word	0x00000000


	//----- nvinfo : EIATTR_MIN_STACK_SIZE
	.align		4
.L_136:
        /*0228*/ 	.byte	0x04, 0x12
        /*022a*/ 	.short	(.L_138 - .L_137)
	.align		4
.L_137:
        /*022c*/ 	.word	index@(_Z15reorderElementsPjS_PKjS1_S1_S1_jm)
        /*0230*/ 	.word	0x00000000


	//----- nvinfo : EIATTR_MIN_STACK_SIZE
	.align		4
.L_138:
        /*0234*/ 	.byte	0x04, 0x12
        /*0236*/ 	.short	(.L_140 - .L_139)
	.align		4
.L_139:
        /*0238*/ 	.word	index@(_Z12mapOnesZerosPjS_PKjjm)
        /*023c*/ 	.word	0x00000000


	//----- nvinfo : EIATTR_MIN_STACK_SIZE
	.align		4
.L_140:
        /*0240*/ 	.byte	0x04, 0x12
        /*0242*/ 	.short	(.L_142 - .L_141)
	.align		4
.L_141:
        /*0244*/ 	.word	index@(_Z12findDistancePfS_S_jj)
        /*0248*/ 	.word	0x00000000


	//----- nvinfo : EIATTR_MIN_STACK_SIZE
	.align		4
.L_142:
        /*024c*/ 	.byte	0x04, 0x12
        /*024e*/ 	.short	(.L_144 - .L_143)
	.align		4
.L_143:
        /*0250*/ 	.word	index@(_Z15findDistanceMapPfS_S_jj)
        /*0254*/ 	.word	0x00000000


	//----- nvinfo : EIATTR_MIN_STACK_SIZE
	.align		4
.L_144:
        /*0258*/ 	.byte	0x04, 0x12
        /*025a*/ 	.short	(.L_146 - .L_145)
	.align		4
.L_145:
        /*025c*/ 	.word	index@(_Z9normalizePfS_S_jj)
        /*0260*/ 	.word	0x00000000
.L_146:


//--------------------- .nv.compat                --------------------------
	.section	.nv.compat,"",@"SHT_CUDA_COMPAT_INFO"
	.align	4
        /*0000*/ 	.byte	0x02, 0x09, 0x00, 0x00, 0x02, 0x02, 0x01, 0x00, 0x02, 0x05, 0x05, 0x00, 0x03, 0x07, 0x01, 0x01
        /*0010*/ 	.byte	0x02, 0x03, 0x00, 0x00, 0x02, 0x06, 0x01, 0x00, 0x04, 0x0b, 0x08, 0x00, 0x01, 0x00, 0x00, 0x00
        /*0020*/ 	.byte	0x00, 0x00, 0x00, 0x00


//--------------------- .nv.info._ZN3cub18CUB_300001_SM_10006detail10radix_sort29DeviceRadixSortOnesweepKernelINS1_5radix10policy_hubIjjyE10Policy1000ELNS0_9SortOrderE0EjjyiiNS1_21identity_decomposer_tEEEvPT5_SB_PT3_PKSC_PT1_PKSG_PT2_PKSK_T4_iiT6_ --------------------------
	.section	.nv.info._ZN3cub18CUB_300001_SM_10006detail10radix_sort29DeviceRadixSortOnesweepKernelINS1_5radix10policy_hubIjjyE10Policy1000ELNS0_9SortOrderE0EjjyiiNS1_21identity_decomposer_tEEEvPT5_SB_PT3_PKSC_PT1_PKSG_PT2_PKSK_T4_iiT6_,"",@"SHT_CUDA_INFO"
	.sectionflags	@""
	.align	4


	//----- nvinfo : EIATTR_CUDA_API_VERSION
	.align		4
        /*0000*/ 	.byte	0x04, 0x37
        /*0002*/ 	.short	(.L_148 - .L_147)
.L_147:
        /*0004*/ 	.word	0x00000082


	//----- nvinfo : EIATTR_KPARAM_INFO
	.align		4
.L_148:
        /*0008*/ 	.byte	0x04, 0x17
        /*000a*/ 	.short	(.L_150 - .L_149)
.L_149:
        /*000c*/ 	.word	0x00000000
        /*0010*/ 	.short	0x000b
        /*0012*/ 	.short	0x004c
        /*0014*/ 	.byte	0x00, 0xf0, 0x05, 0x00


	//----- nvinfo : EIATTR_KPARAM_INFO
	.align		4
.L_150:
        /*0018*/ 	.byte	0x04, 0x17
        /*001a*/ 	.short	(.L_152 - .L_151)
.L_151:
        /*001c*/ 	.word	0x00000000
        /*0020*/ 	.short	0x000a
        /*0022*/ 	.short	0x0048
        /*0024*/ 	.byte	0x00, 0xf0, 0x11, 0x00


	//----- nvinfo : EIATTR_KPARAM_INFO
	.align		4
.L_152:
        /*0028*/ 	.byte	0x04, 0x17
        /*002a*/ 	.short	(.L_154 - .L_153)
.L_153:
        /*002c*/ 	.word	0x00000000
        /*0030*/ 	.short	0x0009
        /*0032*/ 	.short	0x0044
        /*0034*/ 	.byte	0x00, 0xf0, 0x11, 0x00


	//----- nvinfo : EIATTR_KPARAM_INFO
	.align		4
.L_154:
        /*0038*/ 	.byte	0x04, 0x17
        /*003a*/ 	.short	(.L_156 - .L_155)
.L_155:
        /*003c*/ 	.word	0x00000000
        /*0040*/ 	.short	0x0008
        /*0042*/ 	.short	0x0040
        /*0044*/ 	.byte	0x00, 0xf0, 0x11, 0x00


	//----- nvinfo : EIATTR_KPARAM_INFO
	.align		4
.L_156:
        /*0048*/ 	.byte	0x04, 0x17
        /*004a*/ 	.short	(.L_158 - .L_157)
.L_157:
        /*004c*/ 	.word	0x00000000
        /*0050*/ 	.short	0x0007
        /*0052*/ 	.short	0x0038
        /*0054*/ 	.byte	0x00, 0xf5, 0x21, 0x00


	//----- nvinfo : EIATTR_KPARAM_INFO
	.align		4
.L_158:
        /*0058*/ 	.byte	0x04, 0x17
        /*005a*/ 	.short	(.L_160 - .L_159)
.L_159:
        /*005c*/ 	.word	0x00000000
        /*0060*/ 	.short	0x0006
        /*0062*/ 	.short	0x0030
        /*0064*/ 	.byte	0x00, 0xf5, 0x21, 0x00


	//----- nvinfo : EIATTR_KPARAM_INFO
	.align		4
.L_160:
        /*0068*/ 	.byte	0x04, 0x17
        /*006a*/ 	.short	(.L_162 - .L_161)
.L_161:
        /*006c*/ 	.word	0x00000000
        /*0070*/ 	.short	0x0005
        /*0072*/ 	.short	0x0028
        /*0074*/ 	.byte	0x00, 0xf5, 0x21, 0x00


	//----- nvinfo : EIATTR_KPARAM_INFO
	.align		4
.L_162:
        /*0078*/ 	.byte	0x04, 0x17
        /*007a*/ 	.short	(.L_164 - .L_163)
.L_163:
        /*007c*/ 	.word	0x00000000
        /*0080*/ 	.short	0x0004
        /*0082*/ 	.short	0x0020
        /*0084*/ 	.byte	0x00, 0xf5, 0x21, 0x00


	//----- nvinfo : EIATTR_KPARAM_INFO
	.align		4
.L_164:
        /*0088*/ 	.byte	0x04, 0x17
        /*008a*/ 	.short	(.L_166 - .L_165)
.L_165:
        /*008c*/ 	.word	0x00000000
        /*0090*/ 	.short	0x0003
        /*0092*/ 	.short	0x0018
        /*0094*/ 	.byte	0x00, 0xf5, 0x21, 0x00


	//----- nvinfo : EIATTR_KPARAM_INFO
	.align		4
.L_166:
        /*0098*/ 	.byte	0x04, 0x17
        /*009a*/ 	.short	(.L_168 - .L_167)
.L_167:
        /*009c*/ 	.word	0x00000000
        /*00a0*/ 	.short	0x0002
        /*00a2*/ 	.short	0x0010
        /*00a4*/ 	.byte	0x00, 0xf5, 0x21, 0x00


	//----- nvinfo : EIATTR_KPARAM_INFO
	.align		4
.L_168:
        /*00a8*/ 	.byte	0x04, 0x17
        /*00aa*/ 	.short	(.L_170 - .L_169)
.L_169:
        /*00ac*/ 	.word	0x00000000
        /*00b0*/ 	.short	0x0001
        /*00b2*/ 	.short	0x0008
        /*00b4*/ 	.byte	0x00, 0xf5, 0x21, 0x00


	//----- nvinfo : EIATTR_KPARAM_INFO
	.align		4
.L_170:
        /*00b8*/ 	.byte	0x04, 0x17
        /*00ba*/ 	.short	(.L_172 - .L_171)
.L_171:
        /*00bc*/ 	.word	0x00000000
        /*00c0*/ 	.short	0x0000
        /*00c2*/ 	.short	0x0000
        /*00c4*/ 	.byte	0x00, 0xf5, 0x21, 0x00


	//----- nvinfo : EIATTR_SPARSE_MMA_MASK
	.align		4
.L_172:
        /*00c8*/ 	.byte	0x03, 0x50
        /*00ca*/ 	.short	0x0000


	//----- nvinfo : EIATTR_MAXREG_COUNT
	.align		4
        /*00cc*/ 	.byte	0x03, 0x1b
        /*00ce*/ 	.short	0x00a8


	//----- nvinfo : EIATTR_NUM_BARRIERS
	.align		4
        /*00d0*/ 	.byte	0x02, 0x4c
        /*00d2*/ 	.byte	0x01
	.zero		1


	//----- nvinfo : EIATTR_ANNOTATIONS
	.align		4
        /*00d4*/ 	.byte	0x04, 0x55
        /*00d6*/ 	.short	(.L_174 - .L_173)


	//   ....[0]....
.L_173:
        /*00d8*/ 	.word	0x00000001
        /*00dc*/ 	.byte	0xa0, 0x0d, 0x00, 0x00, 0x01, 0x00, 0x00, 0x00, 0xe0, 0x2b, 0x00, 0x00


	//----- nvinfo : EIATTR_MERCURY_ISA_VERSION
	.align		4
.L_174:
        /*00e8*/ 	.byte	0x03, 0x5f
        /*00ea*/ 	.short	0x0101


	//----- nvinfo : EIATTR_COOP_GROUP_MASK_REGIDS
	.align		4
        /*00ec*/ 	.byte	0x04, 0x29
        /*00ee*/ 	.short	(.L_176 - .L_175)


	//   ....[0]....
.L_175:
        /*00f0*/ 	.word	0xffffffff


	//   ....[1]....
        /*00f4*/ 	.word	0x05000000


	//   ....[2]....
        /*00f8*/ 	.word	0xffffffff


	//   ....[3]....
        /*00fc*/ 	.word	0xffffffff


	//   ....[4]....
        /*0100*/ 	.word	0xffffffff


	//   ....[5]....
        /*0104*/ 	.word	0xffffffff


	//   ....[6]....
        /*0108*/ 	.word	0xffffffff


	//   ....[7]....
        /*010c*/ 	.word	0xffffffff


	//   ....[8]....
        /*0110*/ 	.word	0xffffffff


	//   ....[9]....
        /*0114*/ 	.word	0xffffffff


	//   ....[10]....
        /*0118*/ 	.word	0xffffffff


	//   ....[11]....
        /*011c*/ 	.word	0xffffffff


	//   ....[12]....
        /*0120*/ 	.word	0xffffffff


	//   ....[13]....
        /*0124*/ 	.word	0xffffffff


	//   ....[14]....
        /*0128*/ 	.word	0xffffffff


	//   ....[15]....
        /*012c*/ 	.word	0xffffffff


	//   ....[16]....
        /*0130*/ 	.word	0xffffffff


	//   ....[17]....
        /*0134*/ 	.word	0xffffffff


	//   ....[18]....
        /*0138*/ 	.word	0xffffffff


	//   ....[19]....
        /*013c*/ 	.word	0xffffffff


	//   ....[20]....
        /*0140*/ 	.word	0xffffffff


	//   ....[21]....
        /*0144*/ 	.word	0xffffffff


	//   ....[22]....
        /*0148*/ 	.word	0xffffffff


	//   ....[23]....
        /*014c*/ 	.word	0xffffffff


	//   ....[24]....
        /*0150*/ 	.word	0xffffffff


	//   ....[25]....
        /*0154*/ 	.word	0xffffffff


	//   ....[26]....
        /*0158*/ 	.word	0xffffffff


	//   ....[27]....
        /*015c*/ 	.word	0xffffffff


	//   ....[28]....
        /*0160*/ 	.word	0xffffffff


	//   ....[29]....
        /*0164*/ 	.word	0xffffffff


	//   ....[30]....
        /*0168*/ 	.word	0xffffffff


	//   ....[31]....
        /*016c*/ 	.word	0xffffffff


	//   ....[32]....
        /*0170*/ 	.word	0xffffffff


	//   ....[33]....
        /*0174*/ 	.word	0xffffffff


	//   ....[34]....
        /*0178*/ 	.word	0xffffffff


	//   ....[35]....
        /*017c*/ 	.word	0xffffffff


	//   ....[36]....
        /*0180*/ 	.word	0xffffffff


	//   ....[37]....
        /*0184*/ 	.word	0xffffffff


	//   ....[38]....
        /*0188*/ 	.word	0xffffffff


	//   ....[39]....
        /*018c*/ 	.word	0xffffffff


	//   ....[40]....
        /*0190*/ 	.word	0xffffffff


	//   ....[41]....
        /*0194*/ 	.word	0xffffffff


	//   ....[42]....
        /*0198*/ 	.word	0xffffffff


	//   ....[43]....
        /*019c*/ 	.word	0xffffffff


	//   ....[44]....
        /*01a0*/ 	.word	0xffffffff


	//   ....[45]....
        /*01a4*/ 	.word	0xffffffff


	//   ....[46]....
        /*01a8*/ 	.word	0xffffffff


	//   ....[47]....
        /*01ac*/ 	.word	0xffffffff


	//   ....[48]....
        /*01b0*/ 	.word	0xffffffff


	//   ....[49]....
        /*01b4*/ 	.word	0xffffffff


	//   ....[50]....
        /*01b8*/ 	.word	0xffffffff


	//   ....[51]....
        /*01bc*/ 	.word	0xffffffff


	//   ....[52]....
        /*01c0*/ 	.word	0xffffffff


	//   ....[53]....
        /*01c4*/ 	.word	0xffffffff


	//   ....[54]....
        /*01c8*/ 	.word	0xffffffff


	//   ....[55]....
        /*01cc*/ 	.word	0xffffffff


	//   ....[56]....
        /*01d0*/ 	.word	0xffffffff


	//   ....[57]....
        /*01d4*/ 	.word	0xffffffff


	//   ....[58]....
        /*01d8*/ 	.word	0xffffffff


	//   ....[59]....
        /*01dc*/ 	.word	0xffffffff


	//   ....[60]....
        /*01e0*/ 	.word	0xffffffff


	//   ....[61]....
        /*01e4*/ 	.word	0xffffffff


	//   ....[62]....
        /*01e8*/ 	.word	0xffffffff


	//   ....[63]....
        /*01ec*/ 	.word	0xffffffff


	//   ....[64]....
        /*01f0*/ 	.word	0xffffffff


	//   ....[65]....
        /*01f4*/ 	.word	0xffffffff


	//   ....[66]....
        /*01f8*/ 	.word	0xffffffff


	//   ....[67]....
        /*01fc*/ 	.word	0xffffffff


	//   ....[68]....
        /*0200*/ 	.word	0xffffffff


	//   ....[69]....
        /*0204*/ 	.word	0xffffffff


	//   ....[70]....
        /*0208*/ 	.word	0xffffffff


	//   ....[71]....
        /*020c*/ 	.word	0xffffffff


	//   ....[72]....
        /*0210*/ 	.word	0xffffffff


	//   ....[73]....
        /*0214*/ 	.word	0xffffffff


	//   ....[74]....
        /*0218*/ 	.word	0xffffffff


	//   ....[75]....
        /*021c*/ 	.word	0xffffffff


	//   ....[76]....
        /*0220*/ 	.word	0xffffffff


	//   ....[77]....
        /*0224*/ 	.word	0xffffffff


	//   ....[78]....
        /*0228*/ 	.word	0xffffffff


	//   ....[79]....
        /*022c*/ 	.word	0xffffffff


	//   ....[80]....
        /*0230*/ 	.word	0xffffffff


	//   ....[81]....
        /*0234*/ 	.word	0xffffffff


	//   ....[82]....
        /*0238*/ 	.word	0xffffffff


	//   ....[83]....
        /*023c*/ 	.word	0xffffffff


	//   ....[84]....
        /*0240*/ 	.word	0xffffffff


	//   ....[85]....
        /*0244*/ 	.word	0xffffffff


	//   ....[86]....
        /*0248*/ 	.word	0xffffffff


	//   ....[87]....
        /*024c*/ 	.word	0xffffffff


	//   ....[88]....
        /*0250*/ 	.word	0xffffffff


	//   ....[89]....
        /*0254*/ 	.word	0xffffffff


	//   ....[90]....
        /*0258*/ 	.word	0xffffffff


	//   ....[91]....
        /*025c*/ 	.word	0xffffffff


	//   ....[92]....
        /*0260*/ 	.word	0xffffffff


	//   ....[93]....
        /*0264*/ 	.word	0xffffffff


	//   ....[94]....
        /*0268*/ 	.word	0xffffffff


	//   ....[95]....
        /*026c*/ 	.word	0xffffffff


	//   ....[96]....
        /*0270*/ 	.word	0xffffffff


	//   ....[97]....
        /*0274*/ 	.word	0xffffffff


	//   ....[98]....
        /*0278*/ 	.word	0xffffffff


	//   ....[99]....
        /*027c*/ 	.word	0xffffffff


	//   ....[100]....
        /*0280*/ 	.word	0xffffffff


	//   ....[101]....
        /*0284*/ 	.word	0xffffffff


	//   ....[102]....
        /*0288*/ 	.word	0xffffffff


	//   ....[103]....
        /*028c*/ 	.word	0xffffffff


	//   ....[104]....
        /*0290*/ 	.word	0xffffffff


	//   ....[105]....
        /*0294*/ 	.word	0xffffffff


	//   ....[106]....
        /*0298*/ 	.word	0xffffffff


	//   ....[107]....
        /*029c*/ 	.word	0xffffffff


	//   ....[108]....
        /*02a0*/ 	.word	0xffffffff


	//   ....[109]....
        /*02a4*/ 	.word	0xffffffff


	//   ....[110]....
        /*02a8*/ 	.word	0xffffffff


	//   ....[111]....
        /*02ac*/ 	.word	0xffffffff


	//   ....[112]....
        /*02b0*/ 	.word	0xffffffff


	//   ....[113]....
        /*02b4*/ 	.word	0xffffffff


	//   ....[114]....
        /*02b8*/ 	.word	0xffffffff


	//   ....[115]....
        /*02bc*/ 	.word	0xffffffff


	//   ....[116]....
        /*02c0*/ 	.word	0xffffffff


	//   ....[117]....
        /*02c4*/ 	.word	0xffffffff


	//   ....[118]....
        /*02c8*/ 	.word	0xffffffff


	//   ....[119]....
        /*02cc*/ 	.word	0xffffffff


	//   ....[120]....
        /*02d0*/ 	.word	0xffffffff


	//   ....[121]....
        /*02d4*/ 	.word	0xffffffff


	//   ....[122]....
        /*02d8*/ 	.word	0xffffffff


	//   ....[123]....
        /*02dc*/ 	.word	0xffffffff


	//   ....[124]....
        /*02e0*/ 	.word	0xffffffff


	//   ....[125]....
        /*02e4*/ 	.word	0xffffffff


	//   ....[126]....
        /*02e8*/ 	.word	0xffffffff


	//   ....[127]....
        /*02ec*/ 	.word	0xffffffff


	//   ....[128]....
        /*02f0*/ 	.word	0xffffffff


	//   ....[129]....
        /*02f4*/ 	.word	0xffffffff


	//   ....[130]....
        /*02f8*/ 	.word	0xffffffff


	//   ....[131]....
        /*02fc*/ 	.word	0xffffffff


	//   ....[132]....
        /*0300*/ 	.word	0xffffffff


	//   ....[133]....
        /*0304*/ 	.word	0xffffffff


	//   ....[134]....
        /*0308*/ 	.word	0xffffffff


	//   ....[135]....
        /*030c*/ 	.word	0xffffffff


	//   ....[136]....
        /*0310*/ 	.word	0xffffffff


	//   ....[137]....
        /*0314*/ 	.word	0xffffffff


	//   ....[138]....
        /*0318*/ 	.word	0xffffffff


	//   ....[139]....
        /*031c*/ 	.word	0xffffffff


	//   ....[140]....
        /*0320*/ 	.word	0xffffffff


	//   ....[141]....
        /*0324*/ 	.word	0xffffffff


	//   ....[142]....
        /*0328*/ 	.word	0xffffffff


	//   ....[143]....
        /*032c*/ 	.word	0xffffffff


	//   ....[144]....
        /*0330*/ 	.word	0xffffffff


	//   ....[145]....
        /*0334*/ 	.word	0xffffffff


	//   ....[146]....
        /*0338*/ 	.word	0xffffffff


	//   ....[147]....
        /*033c*/ 	.word	0xffffffff


	//   ....[148]....
        /*0340*/ 	.word	0xffffffff


	//   ....[149]....
        /*0344*/ 	.word	0xffffffff


	//   ....[150]....
        /*0348*/ 	.word	0xffffffff


	//   ....[151]....
        /*034c*/ 	.word	0xffffffff


	//   ....[152]....
        /*0350*/ 	.word	0xffffffff


	//   ....[153]....
        /*0354*/ 	.word	0xffffffff


	//   ....[154]....
        /*0358*/ 	.word	0xffffffff


	//   ....[155]....
        /*035c*/ 	.word	0xffffffff


	//   ....[156]....
        /*0360*/ 	.word	0xffffffff


	//   ....[157]....
        /*0364*/ 	.word	0xffffffff


	//   ....[158]....
        /*0368*/ 	.word	0xffffffff


	//   ....[159]....
        /*036c*/ 	.word	0xffffffff


	//   ....[160]....
        /*0370*/ 	.word	0x0500000c


	//   ....[161]....
        /*0374*/ 	.word	0xffffffff


	//   ....[162]....
        /*0378*/ 	.word	0xffffffff


	//   ....[163]....
        /*037c*/ 	.word	0xffffffff


	//   ....[164]....
        /*0380*/ 	.word	0xffffffff


	//   ....[165]....
        /*0384*/ 	.word	0xffffffff


	//   ....[166]....
        /*0388*/ 	.word	0xffffffff


	//   ....[167]....
        /*038c*/ 	.word	0xffffffff


	//   ....[168]....
        /*0390*/ 	.word	0xffffffff


	//   ....[169]....
        /*0394*/ 	.word	0xffffffff


	//   ....[170]....
        /*0398*/ 	.word	0xffffffff


	//   ....[171]....
        /*039c*/ 	.word	0xffffffff


	//   ....[172]....
        /*03a0*/ 	.word	0xffffffff


	//   ....[173]....
        /*03a4*/ 	.word	0xffffffff


	//   ....[174]....
        /*03a8*/ 	.word	0xffffffff


	//   ....[175]....
        /*03ac*/ 	.word	0xffffffff


	//   ....[176]....
        /*03b0*/ 	.word	0xffffffff


	//   ....[177]....
        /*03b4*/ 	.word	0xffffffff


	//   ....[178]....
        /*03b8*/ 	.word	0xffffffff


	//   ....[179]....
        /*03bc*/ 	.word	0xffffffff


	//   ....[180]....
        /*03c0*/ 	.word	0xffffffff


	//   ....[181]....
        /*03c4*/ 	.word	0xffffffff


	//   ....[182]....
        /*03c8*/ 	.word	0xffffffff


	//   ....[183]....
        /*03cc*/ 	.word	0xffffffff


	//   ....[184]....
        /*03d0*/ 	.word	0xffffffff


	//   ....[185]....
        /*03d4*/ 	.word	0xffffffff


	//   ....[186]....
        /*03d8*/ 	.word	0xffffffff


	//   ....[187]....
        /*03dc*/ 	.word	0xffffffff


	//   ....[188]....
        /*03e0*/ 	.word	0xffffffff


	//   ....[189]....
        /*03e4*/ 	.word	0xffffffff


	//   ....[190]....
        /*03e8*/ 	.word	0xffffffff


	//   ....[191]....
        /*03ec*/ 	.word	0xffffffff


	//   ....[192]....
        /*03f0*/ 	.word	0xffffffff


	//   ....[193]....
        /*03f4*/ 	.word	0xffffffff


	//   ....[194]....
        /*03f8*/ 	.word	0xffffffff


	//   ....[195]....
        /*03fc*/ 	.word	0xffffffff


	//   ....[196]....
        /*0400*/ 	.word	0xffffffff


	//   ....[197]....
        /*0404*/ 	.word	0xffffffff


	//   ....[198]....
        /*0408*/ 	.word	0xffffffff


	//   ....[199]....
        /*040c*/ 	.word	0xffffffff


	//   ....[200]....
        /*0410*/ 	.word	0xffffffff


	//   ....[201]....
        /*0414*/ 	.word	0xffffffff


	//   ....[202]....
        /*0418*/ 	.word	0xffffffff


	//   ....[203]....
        /*041c*/ 	.word	0xffffffff


	//   ....[204]....
        /*0420*/ 	.word	0xffffffff


	//   ....[205]....
        /*0424*/ 	.word	0xffffffff


	//   ....[206]....
        /*0428*/ 	.word	0xffffffff


	//   ....[207]....
        /*042c*/ 	.word	0xffffffff


	//   ....[208]....
        /*0430*/ 	.word	0xffffffff


	//   ....[209]....
        /*0434*/ 	.word	0xffffffff


	//   ....[210]....
        /*0438*/ 	.word	0xffffffff


	//   ....[211]....
        /*043c*/ 	.word	0xffffffff


	//   ....[212]....
        /*0440*/ 	.word	0xffffffff


	//   ....[213]....
        /*0444*/ 	.word	0xffffffff


	//   ....[214]....
        /*0448*/ 	.word	0xffffffff


	//   ....[215]....
        /*044c*/ 	.word	0xffffffff


	//   ....[216]....
        /*0450*/ 	.word	0xffffffff


	//   ....[217]....
        /*0454*/ 	.word	0xffffffff


	//   ....[218]....
        /*0458*/ 	.word	0xffffffff


	//   ....[219]....
        /*045c*/ 	.word	0xffffffff


	//   ....[220]....
        /*0460*/ 	.word	0xffffffff


	//   ....[221]....
        /*0464*/ 	.word	0xffffffff


	//   ....[222]....
        /*0468*/ 	.word	0xffffffff


	//   ....[223]....
        /*046c*/ 	.word	0xffffffff


	//   ....[224]....
        /*0470*/ 	.word	0xffffffff


	//   ....[225]....
        /*0474*/ 	.word	0xffffffff


	//   ....[226]....
        /*0478*/ 	.word	0xffffffff


	//   ....[227]....
        /*047c*/ 	.word	0xffffffff


	//   ....[228]....
        /*0480*/ 	.word	0xffffffff


	//   ....[229]....
        /*0484*/ 	.word	0x0500004c


	//   ....[230]....
        /*0488*/ 	.word	0x0500004c


	//   ....[231]....
        /*048c*/ 	.word	0x0500004c


	//   ....[232]....
        /*0490*/ 	.word	0x0500004c


	//   ....[233]....
        /*0494*/ 	.word	0x0500004c


	//----- nvinfo : EIATTR_COOP_GROUP_INSTR_OFFSETS
	.align		4
.L_176:
        /*0498*/ 	.byte	0x04, 0x28
        /*049a*/ 	.short	(.L_178 - .L_177)


	//   ....[0]....
.L_177:
        /*049c*/ 	.word	0x00000e60


	//   ....[1]....
        /*04a0*/ 	.word	0x00001770


	//   ....[2]....
        /*04a4*/ 	.word	0x000029b0


	//   ....[3]....
        /*04a8*/ 	.word	0x000029d0


	//   ....[4]....
        /*04ac*/ 	.word	0x000029f0


	//   ....[5]....
        /*04b0*/ 	.word	0x00002a10


	//   ....[6]....
        /*04b4*/ 	.word	0x00002a30


	//   ....[7]....
        /*04b8*/ 	.word	0x00002f20


	//   ....[8]....
        /*04bc*/ 	.word	0x00002f30


	//   ....[9]....
        /*04c0*/ 	.word	0x00002f50


	//   ....[10]....
        /*04c4*/ 	.word	0x00002f70


	//   ....[11]....
        /*04c8*/ 	.word	0x00002fc0


	//   ....[12]....
        /*04cc*/ 	.word	0x00003000


	//   ....[13]....
        /*04d0*/ 	.word	0x00003030


	//   ....[14]....
        /*04d4*/ 	.word	0x00003060


	//   ....[15]....
        /*04d8*/ 	.word	0x00003160


	//   ....[16]....
        /*04dc*/ 	.word	0x00003170


	//   ....[17]....
        /*04e0*/ 	.word	0x00003190


	//   ....[18]....
        /*04e4*/ 	.word	0x000031d0


	//   ....[19]....
        /*04e8*/ 	.word	0x00003200


	//   ....[20]....
        /*04ec*/ 	.word	0x00003240


	//   ....[21]....
        /*04f0*/ 	.word	0x00003260


	//   ....[22]....
        /*04f4*/ 	.word	0x00003280


	//   ....[23]....
        /*04f8*/ 	.word	0x000032e0


	//   ....[24]....
        /*04fc*/ 	.word	0x00003380


	//   ....[25]....
        /*0500*/ 	.word	0x00003390


	//   ....[26]....
        /*0504*/ 	.word	0x000033b0


	//   ....[27]....
        /*0508*/ 	.word	0x000033f0


	//   ....[28]....
        /*050c*/ 	.word	0x00003420


	//   ....[29]....
        /*0510*/ 	.word	0x00003460


	//   ....[30]....
        /*0514*/ 	.word	0x00003480


	//   ....[31]....
        /*0518*/ 	.word	0x000034a0


	//   ....[32]....
        /*051c*/ 	.word	0x00003510


	//   ....[33]....
        /*0520*/ 	.word	0x000035c0


	//   ....[34]....
        /*0524*/ 	.word	0x000035d0


	//   ....[35]....
        /*0528*/ 	.word	0x000035f0


	//   ....[36]....
        /*052c*/ 	.word	0x00003630


	//   ....[37]....
        /*0530*/ 	.word	0x00003660


	//   ....[38]....
        /*0534*/ 	.word	0x000036a0


	//   ....[39]....
        /*0538*/ 	.word	0x000036c0


	//   ....[40]....
        /*053c*/ 	.word	0x000036e0


	//   ....[41]....
        /*0540*/ 	.word	0x00003740


	//   ....[42]....
        /*0544*/ 	.word	0x000037e0


	//   ....[43]....
        /*0548*/ 	.word	0x000037f0


	//   ....[44]....
        /*054c*/ 	.word	0x00003810


	//   ....[45]....
        /*0550*/ 	.word	0x00003850


	//   ....[46]....
        /*0554*/ 	.word	0x00003880


	//   ....[47]....
        /*0558*/ 	.word	0x000038c0


	//   ....[48]....
        /*055c*/ 	.word	0x000038e0


	//   ....[49]....
        /*0560*/ 	.word	0x00003900


	//   ....[50]....
        /*0564*/ 	.word	0x00003970


	//   ....[51]....
        /*0568*/ 	.word	0x00003a20


	//   ....[52]....
        /*056c*/ 	.word	0x00003a30


	//   ....[53]....
        /*0570*/ 	.word	0x00003a50


	//   ....[54]....
        /*0574*/ 	.word	0x00003a90


	//   ....[55]....
        /*0578*/ 	.word	0x00003ac0


	//   ....[56]....
        /*057c*/ 	.word	0x00003b00


	//   ....[57]....
        /*0580*/ 	.word	0x00003b20


	//   ....[58]....
        /*0584*/ 	.word	0x00003b40


	//   ....[59]....
        /*0588*/ 	.word	0x00003ba0


	//   ....[60]....
        /*058c*/ 	.word	0x00003c40


	//   ....[61]....
        /*0590*/ 	.word	0x00003c50


	//   ....[62]....
        /*0594*/ 	.word	0x00003c70


	//   ....[63]....
        /*0598*/ 	.word	0x00003cb0


	//   ....[64]....
        /*059c*/ 	.word	0x00003ce0


	//   ....[65]....
        /*05a0*/ 	.word	0x00003cf0


	//   ....[66]....
        /*05a4*/ 	.word	0x00003d30


	//   ....[67]....
        /*05a8*/ 	.word	0x00003d50


	//   ....[68]....
        /*05ac*/ 	.word	0x00003d70


	//   ....[69]....
        /*05b0*/ 	.word	0x00003e80


	//   ....[70]....
        /*05b4*/ 	.word	0x00003e90


	//   ....[71]....
        /*05b8*/ 	.word	0x00003eb0


	//   ....[72]....
        /*05bc*/ 	.word	0x00003ef0


	//   ....[73]....
        /*05c0*/ 	.word	0x00003f20


	//   ....[74]....
        /*05c4*/ 	.word	0x00003f60


	//   ....[75]....
        /*05c8*/ 	.word	0x00003f80


	//   ....[76]....
        /*05cc*/ 	.word	0x00003fa0


	//   ....[77]....
        /*05d0*/ 	.word	0x00004000


	//   ....[78]....
        /*05d4*/ 	.word	0x000040a0


	//   ....[79]....
        /*05d8*/ 	.word	0x000040b0


	//   ....[80]....
        /*05dc*/ 	.word	0x000040d0


	//   ....[81]....
        /*05e0*/ 	.word	0x00004110


	//   ....[82]....
        /*05e4*/ 	.word	0x00004140


	//   ....[83]....
        /*05e8*/ 	.word	0x00004180


	//   ....[84]....
        /*05ec*/ 	.word	0x000041a0


	//   ....[85]....
        /*05f0*/ 	.word	0x000041c0


	//   ....[86]....
        /*05f4*/ 	.word	0x00004230


	//   ....[87]....
        /*05f8*/ 	.word	0x000042e0


	//   ....[88]....
        /*05fc*/ 	.word	0x000042f0


	//   ....[89]....
        /*0600*/ 	.word	0x00004310


	//   ....[90]....
        /*0604*/ 	.word	0x00004350


	//   ....[91]....
        /*0608*/ 	.word	0x00004380


	//   ....[92]....
        /*060c*/ 	.word	0x000043c0


	//   ....[93]....
        /*0610*/ 	.word	0x000043e0


	//   ....[94]....
        /*0614*/ 	.word	0x00004400


	//   ....[95]....
        /*0618*/ 	.word	0x00004460


	//   ....[96]....
        /*061c*/ 	.word	0x00004500


	//   ....[97]....
        /*0620*/ 	.word	0x00004510


	//   ....[98]....
        /*0624*/ 	.word	0x00004530


	//   ....[99]....
        /*0628*/ 	.word	0x00004570


	//   ....[100]....
        /*062c*/ 	.word	0x000045a0


	//   ....[101]....
        /*0630*/ 	.word	0x000045e0


	//   ....[102]....
        /*0634*/ 	.word	0x00004600


	//   ....[103]....
        /*0638*/ 	.word	0x00004620


	//   ....[104]....
        /*063c*/ 	.word	0x00004690


	//   ....[105]....
        /*0640*/ 	.word	0x00004740


	//   ....[106]....
        /*0644*/ 	.word	0x00004750


	//   ....[107]....
        /*0648*/ 	.word	0x00004770


	//   ....[108]....
        /*064c*/ 	.word	0x000047b0


	//   ....[109]....
        /*0650*/ 	.word	0x000047e0


	//   ....[110]....
        /*0654*/ 	.word	0x00004820


	//   ....[111]....
        /*0658*/ 	.word	0x00004840


	//   ....[112]....
        /*065c*/ 	.word	0x00004860


	//   ....[113]....
        /*0660*/ 	.word	0x000048c0


	//   ....[114]....
        /*0664*/ 	.word	0x00004960


	//   ....[115]....
        /*0668*/ 	.word	0x00004970


	//   ....[116]....
        /*066c*/ 	.word	0x00004990


	//   ....[117]....
        /*0670*/ 	.word	0x000049d0


	//   ....[118]....
        /*0674*/ 	.word	0x00004a00


	//   ....[119]....
        /*0678*/ 	.word	0x00004a40


	//   ....[120]....
        /*067c*/ 	.word	0x00004a60


	//   ....[121]....
        /*0680*/ 	.word	0x00004a80


	//   ....[122]....
        /*0684*/ 	.word	0x00004af0


	//   ....[123]....
        /*0688*/ 	.word	0x00004b80


	//   ....[124]....
        /*068c*/ 	.word	0x00004ba0


	//   ....[125]....
        /*0690*/ 	.word	0x00004bb0


	//   ....[126]....
        /*0694*/ 	.word	0x00004bd0


	//   ....[127]....
        /*0698*/ 	.word	0x00004c10


	//   ....[128]....
        /*069c*/ 	.word	0x00004c40


	//   ....[129]....
        /*06a0*/ 	.word	0x00004c80


	//   ....[130]....
        /*06a4*/ 	.word	0x00004ca0


	//   ....[131]....
        /*06a8*/ 	.word	0x00004cc0


	//   ....[132]....
        /*06ac*/ 	.word	0x00004db0


	//   ....[133]....
        /*06b0*/ 	.word	0x00004dd0


	//   ....[134]....
        /*06b4*/ 	.word	0x00004de0


	//   ....[135]....
        /*06b8*/ 	.word	0x00004e00


	//   ....[136]....
        /*06bc*/ 	.word	0x00004e40


	//   ....[137]....
        /*06c0*/ 	.word	0x00004e70


	//   ....[138]....
        /*06c4*/ 	.word	0x00004eb0


	//   ....[139]....
        /*06c8*/ 	.word	0x00004ed0


	//   ....[140]....
        /*06cc*/ 	.word	0x00004ef0


	//   ....[141]....
        /*06d0*/ 	.word	0x00004fe0


	//   ....[142]....
        /*06d4*/ 	.word	0x00005000


	//   ....[143]....
        /*06d8*/ 	.word	0x00005010


	//   ....[144]....
        /*06dc*/ 	.word	0x00005030


	//   ....[145]....
        /*06e0*/ 	.word	0x00005070


	//   ....[146]....
        /*06e4*/ 	.word	0x000050a0


	//   ....[147]....
        /*06e8*/ 	.word	0x000050e0


	//   ....[148]....
        /*06ec*/ 	.word	0x00005100


	//   ....[149]....
        /*06f0*/ 	.word	0x00005120


	//   ....[150]....
        /*06f4*/ 	.word	0x00005210


	//   ....[151]....
        /*06f8*/ 	.word	0x00005230


	//   ....[152]....
        /*06fc*/ 	.word	0x00005240


	//   ....[153]....
        /*0700*/ 	.word	0x00005260


	//   ....[154]....
        /*0704*/ 	.word	0x000052a0


	//   ....[155]....
        /*0708*/ 	.word	0x000052d0


	//   ....[156]....
        /*070c*/ 	.word	0x00005310


	//   ....[157]....
        /*0710*/ 	.word	0x00005330


	//   ....[158]....
        /*0714*/ 	.word	0x00005350


	//   ....[159]....
        /*0718*/ 	.word	0x000054a0


	//   ....[160]....
        /*071c*/ 	.word	0x000059b0


	//   ....[161]....
        /*0720*/ 	.word	0x00005cd0


	//   ....[162]....
        /*0724*/ 	.word	0x00005d80


	//   ....[163]....
        /*0728*/ 	.word	0x00005e30


	//   ....[164]....
        /*072c*/ 	.word	0x00005ee0


	//   ....[165]....
        /*0730*/ 	.word	0x00005f90


	//   ....[166]....
        /*0734*/ 	.word	0x00006040


	//   ....[167]....
        /*0738*/ 	.word	0x000060f0


	//   ....[168]....
        /*073c*/ 	.word	0x000061a0


	//   ....[169]....
        /*0740*/ 	.word	0x00006250


	//   ....[170]....
        /*0744*/ 	.word	0x00006300


	//   ....[171]....
        /*0748*/ 	.word	0x000063b0


	//   ....[172]....
        /*074c*/ 	.word	0x00006460


	//   ....[173]....
        /*0750*/ 	.word	0x00006510


	//   ....[174]....
        /*0754*/ 	.word	0x000065c0


	//   ....[175]....
        /*0758*/ 	.word	0x00006670


	//   ....[176]....
        /*075c*/ 	.word	0x00006720


	//   ....[177]....
        /*0760*/ 	.word	0x000067d0


	//   ....[178]....
        /*0764*/ 	.word	0x000069b0


	//   ....[179]....
        /*0768*/ 	.word	0x00006ad0


	//   ....[180]....
        /*076c*/ 	.word	0x00006bf0


	//   ....[181]....
        /*0770*/ 	.word	0x00006d10


	//   ....[182]....
        /*0774*/ 	.word	0x00006e30


	//   ....[183]....
        /*0778*/ 	.word	0x00006f50


	//   ....[184]....
        /*077c*/ 	.word	0x00007070


	//   ....[185]....
        /*0780*/ 	.word	0x00007190


	//   ....[186]....
        /*0784*/ 	.word	0x000072b0


	//   ....[187]....
        /*0788*/ 	.word	0x000073d0


	//   ....[188]....
        /*078c*/ 	.word	0x000074f0


	//   ....[189]....
        /*0790*/ 	.word	0x00007600


	//   ....[190]....
        /*0794*/ 	.word	0x00007700


	//   ....[191]....
        /*0798*/ 	.word	0x00007800


	//   ....[192]....
        /*079c*/ 	.word	0x00007900


	//   ....[193]....
        /*07a0*/ 	.word	0x00007a00


	//   ....[194]....
        /*07a4*/ 	.word	0x00007b00


	//   ....[195]....
        /*07a8*/ 	.word	0x000085a0


	//   ....[196]....
        /*07ac*/ 	.word	0x00008620


	//   ....[197]....
        /*07b0*/ 	.word	0x000086a0


	//   ....[198]....
        /*07b4*/ 	.word	0x00008720


	//   ....[199]....
        /*07b8*/ 	.word	0x000087a0


	//   ....[200]....
        /*07bc*/ 	.word	0x00008820


	//   ....[201]....
        /*07c0*/ 	.word	0x000088a0


	//   ....[202]....
        /*07c4*/ 	.word	0x00008920


	//   ....[203]....
        /*07c8*/ 	.word	0x000089a0


	//   ....[204]....
        /*07cc*/ 	.word	0x00008a20


	//   ....[205]....
        /*07d0*/ 	.word	0x00008aa0


	//   ....[206]....
        /*07d4*/ 	.word	0x00008b20


	//   ....[207]....
        /*07d8*/ 	.word	0x00008ba0


	//   ....[208]....
        /*07dc*/ 	.word	0x00008c20


	//   ....[209]....
        /*07e0*/ 	.word	0x00008ca0


	//   ....[210]....
        /*07e4*/ 	.word	0x00008d20


	//   ....[211]....
        /*07e8*/ 	.word	0x00008da0


	//   ....[212]....
        /*07ec*/ 	.word	0x00008f80


	//   ....[213]....
        /*07f0*/ 	.word	0x00009020


	//   ....[214]....
        /*07f4*/ 	.word	0x000090d0


	//   ....[215]....
        /*07f8*/ 	.word	0x00009180


	//   ....[216]....
        /*07fc*/ 	.word	0x00009230


	//   ....[217]....
        /*0800*/ 	.word	0x000092f0


	//   ....[218]....
        /*0804*/ 	.word	0x000093b0


	//   ....[219]....
        /*0808*/ 	.word	0x00009460


	//   ....[220]....
        /*080c*/ 	.word	0x00009520


	//   ....[221]....
        /*0810*/ 	.word	0x000095d0


	//   ....[222]....
        /*0814*/ 	.word	0x00009690


	//   ....[223]....
        /*0818*/ 	.word	0x00009740


	//   ....[224]....
        /*081c*/ 	.word	0x00009800


	//   ....[225]....
        /*0820*/ 	.word	0x000098b0


	//   ....[226]....
        /*0824*/ 	.word	0x00009950


	//   ....[227]....
        /*0828*/ 	.word	0x00009a00


	//   ....[228]....
        /*082c*/ 	.word	0x00009aa0


	//   ....[229]....
        /*0830*/ 	.word	0x00009b10


	//   ....[230]....
        /*0834*/ 	.word	0x00009b70


	//   ....[231]....
        /*0838*/ 	.word	0x00009be0


	//   ....[232]....
        /*083c*/ 	.word	0x00009c40


	//   ....[233]....
        /*0840*/ 	.word	0x00009cb0


	//----- nvinfo : EIATTR_VRC_CTA_INIT_COUNT
	.align		4
.L_178:
        /*0844*/ 	.byte	0x02, 0x4a
	.zero		1
	.zero		1


	//----- nvinfo : EIATTR_EXIT_INSTR_OFFSETS
	.align		4
        /*0848*/ 	.byte	0x04, 0x1c
        /*084a*/ 	.short	(.L_180 - .L_179)


	//   ....[0]....
.L_179:
        /*084c*/ 	.word	0x00002450


	//   ....[1]....
        /*0850*/ 	.word	0x000027b0


	//   ....[2]....
        /*0854*/ 	.word	0x000027d0


	//   ....[3]....
        /*0858*/ 	.word	0x00008db0


	//   ....[4]....
        /*085c*/ 	.word	0x00009ab0


	//----- nvinfo : EIATTR_MAX_THREADS
	.align		4
.L_180:
        /*0860*/ 	.byte	0x04, 0x05
        /*0862*/ 	.short	(.L_182 - .L_181)
.L_181:
        /*0864*/ 	.word	0x00000180
        /*0868*/ 	.word	0x00000001
        /*086c*/ 	.word	0x00000001


	//----- nvinfo : EIATTR_CRS_STACK_SIZE
	.align		4
.L_182:
        /*0870*/ 	.byte	0x04, 0x1e
        /*0872*/ 	.short	(.L_184 - .L_183)
.L_183:
        /*0874*/ 	.word	0x00000000


	//----- nvinfo : EIATTR_CBANK_PARAM_SIZE
	.align		4
.L_184:
        /*0878*/ 	.byte	0x03, 0x19
        /*087a*/ 	.short	0x004d


	//----- nvinfo : EIATTR_PARAM_CBANK
	.align		4
        /*087c*/ 	.byte	0x04, 0x0a
        /*087e*/ 	.short	(.L_186 - .L_185)
	.align		4
.L_185:
        /*0880*/ 	.word	index@(.nv.constant0._ZN3cub18CUB_300001_SM_10006detail10radix_sort29DeviceRadixSortOnesweepKernelINS1_5radix10policy_hubIjjyE10Policy1000ELNS0_9SortOrderE0EjjyiiNS1_21identity_decomposer_tEEEvPT5_SB_PT3_PKSC_PT1_PKSG_PT2_PKSK_T4_iiT6_)
        /*0884*/ 	.short	0x0380
        /*0886*/ 	.short	0x004d


	//----- nvinfo : EIATTR_SW_WAR
	.align		4
.L_186:
        /*0888*/ 	.byte	0x04, 0x36
        /*088a*/ 	.short	(.L_188 - .L_187)
.L_187:
        /*088c*/ 	.word	0x00000008
.L_188:


//--------------------- .nv.info._ZN3cub18CUB_300001_SM_10006detail10radix_sort33DeviceRadixSortExclusiveSumKernelINS1_5radix10policy_hubIjjyE10Policy1000EyEEvPT0_ --------------------------
	.section	.nv.info._ZN3cub18CUB_300001_SM_10006detail10radix_sort33DeviceRadixSortExclusiveSumKernelINS1_5radix10policy_hubIjjyE10Policy1000EyEEvPT0_,"",@"SHT_CUDA_INFO"
	.sectionflags	@""
	.align	4


	//----- nvinfo : EIATTR_CUDA_API_VERSION
	.align		4
        /*0000*/ 	.byte	0x04, 0x37
        /*0002*/ 	.short	(.L_190 - .L_189)
.L_189:
        /*0004*/ 	.word	0x00000082


	//----- nvinfo : EIATTR_KPARAM_INFO
	.align		4
.L_190:
        /*0008*/ 	.byte	0x04, 0x17
        /*000a*/ 	.short	(.L_192 - .L_191)
.L_191:
        /*000c*/ 	.word	0x00000000
        /*0010*/ 	.short	0x0000
        /*0012*/ 	.short	0x0000
        /*0014*/ 	.byte	0x00, 0xf5, 0x21, 0x00


	//----- nvinfo : EIATTR_SPARSE_MMA_MASK
	.align		4
.L_192:
        /*0018*/ 	.byte	0x03, 0x50
        /*001a*/ 	.short	0x0000


	//----- nvinfo : EIATTR_MAXREG_COUNT
	.align		4
        /*001c*/ 	.byte	0x03, 0x1b
        /*001e*/ 	.short	0x00ff


	//----- nvinfo : EIATTR_NUM_BARRIERS
	.align		4
        /*0020*/ 	.byte	0x02, 0x4c
        /*0022*/ 	.byte	0x01
	.zero		1


	//----- nvinfo : EIATTR_MERCURY_ISA_VERSION
	.align		4
        /*0024*/ 	.byte	0x03, 0x5f
        /*0026*/ 	.short	0x0101


	//----- nvinfo : EIATTR_COOP_GROUP_MASK_REGIDS
	.align		4
        /*0028*/ 	.byte	0x04, 0x29
        /*002a*/ 	.short	(.L_194 - .L_193)


	//   ....[0]....
.L_193:
        /*002c*/ 	.word	0xffffffff


	//   ....[1]....
        /*0030*/ 	.word	0xffffffff


	//   ....[2]....
        /*0034*/ 	.word	0xffffffff


	//   ....[3]....
        /*0038*/ 	.word	0xffffffff


	//   ....[4]....
        /*003c*/ 	.word	0xffffffff


	//   ....[5]....
        /*0040*/ 	.word	0xffffffff


	//   ....[6]....
        /*0044*/ 	.word	0xffffffff


	//   ....[7]....
        /*0048*/ 	.word	0xffffffff


	//   ....[8]....
        /*004c*/ 	.word	0xffffffff


	//   ....[9]....
        /*0050*/ 	.word	0xffffffff


	//   ....[10]....
        /*0054*/ 	.word	0x05000015


	//   ....[11]....
        /*0058*/ 	.word	0x05000015


	//   ....[12]....
        /*005c*/ 	.word	0x05000015


	//   ....[13]....
        /*0060*/ 	.word	0x05000015


	//   ....[14]....
        /*0064*/ 	.word	0x05000015


	//   ....[15]....
        /*0068*/ 	.word	0x05000015


	//   ....[16]....
        /*006c*/ 	.word	0x05000015


	//   ....[17]....
        /*0070*/ 	.word	0x05000015


	//   ....[18]....
        /*0074*/ 	.word	0x05000015


	//   ....[19]....
        /*0078*/ 	.word	0x05000015


	//----- nvinfo : EIATTR_COOP_GROUP_INSTR_OFFSETS
	.align		4
.L_194:
        /*007c*/ 	.byte	0x04, 0x28
        /*007e*/ 	.short	(.L_196 - .L_195)


	//   ....[0]....
.L_195:
        /*0080*/ 	.word	0x00000250


	//   ....[1]....
        /*0084*/ 	.word	0x00000260


	//   ....[2]....
        /*0088*/ 	.word	0x000002a0


	//   ....[3]....
        /*008c*/ 	.word	0x000002c0


	//   ....[4]....
        /*0090*/ 	.word	0x00000310


	//   ....[5]....
        /*0094*/ 	.word	0x00000320


	//   ....[6]....
        /*0098*/ 	.word	0x00000360


	//   ....[7]....
        /*009c*/ 	.word	0x00000380


	//   ....[8]....
        /*00a0*/ 	.word	0x000003d0


	//   ....[9]....
        /*00a4*/ 	.word	0x000003e0


	//   ....[10]....
        /*00a8*/ 	.word	0x00000660


	//   ....[11]....
        /*00ac*/ 	.word	0x000006b0


	//   ....[12]....
        /*00b0*/ 	.word	0x00000740


	//   ....[13]....
        /*00b4*/ 	.word	0x00000790


	//   ....[14]....
        /*00b8*/ 	.word	0x00000820


	//   ....[15]....
        /*00bc*/ 	.word	0x00000870


	//   ....[16]....
        /*00c0*/ 	.word	0x00000900


	//   ....[17]....
        /*00c4*/ 	.word	0x00000950


	//   ....[18]....
        /*00c8*/ 	.word	0x000009e0


	//   ....[19]....
        /*00cc*/ 	.word	0x00000a30


	//----- nvinfo : EIATTR_VRC_CTA_INIT_COUNT
	.align		4
.L_196:
        /*00d0*/ 	.byte	0x02, 0x4a
	.zero		1
	.zero		1


	//----- nvinfo : EIATTR_EXIT_INSTR_OFFSETS
	.align		4
        /*00d4*/ 	.byte	0x04, 0x1c
        /*00d6*/ 	.short	(.L_198 - .L_197)


	//   ....[0]....
.L_197:
        /*00d8*/ 	.word	0x000005d0


	//   ....[1]....
        /*00dc*/ 	.word	0x00000600


	//----- nvinfo : EIATTR_CRS_STACK_SIZE
	.align		4
.L_198:
        /*00e0*/ 	.byte	0x04, 0x1e
        /*00e2*/ 	.short	(.L_200 - .L_199)
.L_199:
        /*00e4*/ 	.word	0x00000000


	//----- nvinfo : EIATTR_CBANK_PARAM_SIZE
	.align		4
.L_200:
        /*00e8*/ 	.byte	0x03, 0x19
        /*00ea*/ 	.short	0x0008


	//----- nvinfo : EIATTR_PARAM_CBANK
	.align		4
        /*00ec*/ 	.byte	0x04, 0x0a
        /*00ee*/ 	.short	(.L_202 - .L_201)
	.align		4
.L_201:
        /*00f0*/ 	.word	index@(.nv.constant0._ZN3cub18CUB_300001_SM_10006detail10radix_sort33DeviceRadixSortExclusiveSumKernelINS1_5radix10policy_hubIjjyE10Policy1000EyEEvPT0_)
        /*00f4*/ 	.short	0x0380
        /*00f6*/ 	.short	0x0008


	//----- nvinfo : EIATTR_SW_WAR
	.align		4
.L_202:
        /*00f8*/ 	.byte	0x04, 0x36
        /*00fa*/ 	.short	(.L_204 - .L_203)
.L_203:
        /*00fc*/ 	.word	0x00000008
.L_204:


//--------------------- .nv.info._ZN3cub18CUB_300001_SM_10006detail10radix_sort30DeviceRadixSortHistogramKernelINS1_5radix10policy_hubIjjyE10Policy1000ELNS0_9SortOrderE0EjyNS1_21identity_decomposer_tEEEvPT2_PKT1_SA_iiT3_ --------------------------
	.section	.nv.info._ZN3cub18CUB_300001_SM_10006detail10radix_sort30DeviceRadixSortHistogramKernelINS1_5radix10policy_hubIjjyE10Policy1000ELNS0_9SortOrderE0EjyNS1_21identity_decomposer_tEEEvPT2_PKT1_SA_iiT3_,"",@"SHT_CUDA_INFO"
	.sectionflags	@""
	.align	4


	//----- nvinfo : EIATTR_CUDA_API_VERSION
	.align		4
        /*0000*/ 	.byte	0x04, 0x37
        /*0002*/ 	.short	(.L_206 - .L_205)
.L_205:
        /*0004*/ 	.word	0x00000082


	//----- nvinfo : EIATTR_KPARAM_INFO
	.align		4
.L_206:
        /*0008*/ 	.byte	0x04, 0x17
        /*000a*/ 	.short	(.L_208 - .L_207)
.L_207:
        /*000c*/ 	.word	0x00000000
        /*0010*/ 	.short	0x0005
        /*0012*/ 	.short	0x0020
        /*0014*/ 	.byte	0x00, 0xf0, 0x05, 0x00


	//----- nvinfo : EIATTR_KPARAM_INFO
	.align		4
.L_208:
        /*0018*/ 	.byte	0x04, 0x17
        /*001a*/ 	.short	(.L_210 - .L_209)
.L_209:
        /*001c*/ 	.word	0x00000000
        /*0020*/ 	.short	0x0004
        /*0022*/ 	.short	0x001c
        /*0024*/ 	.byte	0x00, 0xf0, 0x11, 0x00


	//----- nvinfo : EIATTR_KPARAM_INFO
	.align		4
.L_210:
        /*0028*/ 	.byte	0x04, 0x17
        /*002a*/ 	.short	(.L_212 - .L_211)
.L_211:
        /*002c*/ 	.word	0x00000000
        /*0030*/ 	.short	0x0003
        /*0032*/ 	.short	0x0018
        /*0034*/ 	.byte	0x00, 0xf0, 0x11, 0x00


	//----- nvinfo : EIATTR_KPARAM_INFO
	.align		4
.L_212:
        /*0038*/ 	.byte	0x04, 0x17
        /*003a*/ 	.short	(.L_214 - .L_213)
.L_213:
        /*003c*/ 	.word	0x00000000
        /*0040*/ 	.short	0x0002
        /*0042*/ 	.short	0x0010
        /*0044*/ 	.byte	0x00, 0xf0, 0x21, 0x00


	//----- nvinfo : EIATTR_KPARAM_INFO
	.align		4
.L_214:
        /*0048*/ 	.byte	0x04, 0x17
        /*004a*/ 	.short	(.L_216 - .L_215)
.L_215:
        /*004c*/ 	.word	0x00000000
        /*0050*/ 	.short	0x0001
        /*0052*/ 	.short	0x0008
        /*0054*/ 	.byte	0x00, 0xf5, 0x21, 0x00


	//----- nvinfo : EIATTR_KPARAM_INFO
	.align		4
.L_216:
        /*0058*/ 	.byte	0x04, 0x17
        /*005a*/ 	.short	(.L_218 - .L_217)
.L_217:
        /*005c*/ 	.word	0x00000000
        /*0060*/ 	.short	0x0000
        /*0062*/ 	.short	0x0000
        /*0064*/ 	.byte	0x00, 0xf5, 0x21, 0x00


	//----- nvinfo : EIATTR_SPARSE_MMA_MASK
	.align		4
.L_218:
        /*0068*/ 	.byte	0x03, 0x50
        /*006a*/ 	.short	0x0000


	//----- nvinfo : EIATTR_MAXREG_COUNT
	.align		4
        /*006c*/ 	.byte	0x03, 0x1b
        /*006e*/ 	.short	0x00ff


	//----- nvinfo : EIATTR_NUM_BARRIERS
	.align		4
        /*0070*/ 	.byte	0x02, 0x4c
        /*0072*/ 	.byte	0x01
	.zero		1


	//----- nvinfo : EIATTR_MERCURY_ISA_VERSION
	.align		4
        /*0074*/ 	.byte	0x03, 0x5f
        /*0076*/ 	.short	0x0101


	//----- nvinfo : EIATTR_VRC_CTA_INIT_COUNT
	.align		4
        /*0078*/ 	.byte	0x02, 0x4a
	.zero		1
	.zero		1


	//----- nvinfo : EIATTR_EXIT_INSTR_OFFSETS
	.align		4
        /*007c*/ 	.byte	0x04, 0x1c
        /*007e*/ 	.short	(.L_220 - .L_219)


	//   ....[0]....
.L_219:
        /*0080*/ 	.word	0x00000040


	//   ....[1]....
        /*0084*/ 	.word	0x00002ec0


	//----- nvinfo : EIATTR_MAX_THREADS
	.align		4
.L_220:
        /*0088*/ 	.byte	0x04, 0x05
        /*008a*/ 	.short	(.L_222 - .L_221)
.L_221:
        /*008c*/ 	.word	0x00000080
        /*0090*/ 	.word	0x00000001
        /*0094*/ 	.word	0x00000001


	//----- nvinfo : EIATTR_CRS_STACK_SIZE
	.align		4
.L_222:
        /*0098*/ 	.byte	0x04, 0x1e
        /*009a*/ 	.short	(.L_224 - .L_223)
.L_223:
        /*009c*/ 	.word	0x00000000


	//----- nvinfo : EIATTR_CBANK_PARAM_SIZE
	.align		4
.L_224:
        /*00a0*/ 	.byte	0x03, 0x19
        /*00a2*/ 	.short	0x0021


	//----- nvinfo : EIATTR_PARAM_CBANK
	.align		4
        /*00a4*/ 	.byte	0x04, 0x0a
        /*00a6*/ 	.short	(.L_226 - .L_225)
	.align		4
.L_225:
        /*00a8*/ 	.word	index@(.nv.constant0._ZN3cub18CUB_300001_SM_10006detail10radix_sort30DeviceRadixSortHistogramKernelINS1_5radix10policy_hubIjjyE10Policy1000ELNS0_9SortOrderE0EjyNS1_21identity_decomposer_tEEEvPT2_PKT1_SA_iiT3_)
        /*00ac*/ 	.short	0x0380
        /*00ae*/ 	.short	0x0021


	//----- nvinfo : EIATTR_SW_WAR
	.align		4
.L_226:
        /*00b0*/ 	.byte	0x04, 0x36
        /*00b2*/ 	.short	(.L_228 - .L_227)
.L_227:
        /*00b4*/ 	.word	0x00000008
.L_228:


//--------------------- .nv.info._ZN3cub18CUB_300001_SM_10006detail10radix_sort31DeviceRadixSortSingleTileKernelINS1_5radix10policy_hubIjjyE10Policy1000ELNS0_9SortOrderE0EjjyNS1_21identity_decomposer_tEEEvPKT1_PSA_PKT2_PSE_T3_iiT4_ --------------------------
	.section	.nv.info._ZN3cub18CUB_300001_SM_10006detail10radix_sort31DeviceRadixSortSingleTileKernelINS1_5radix10policy_hubIjjyE10Policy1000ELNS0_9SortOrderE0EjjyNS1_21identity_decomposer_tEEEvPKT1_PSA_PKT2_PSE_T3_iiT4_,"",@"SHT_CUDA_INFO"
	.sectionflags	@""
	.align	4


	//----- nvinfo : EIATTR_CUDA_API_VERSION
	.align		4
        /*0000*/ 	.byte	0x04, 0x37
        /*0002*/ 	.short	(.L_230 - .L_229)
.L_229:
        /*0004*/ 	.word	0x00000082


	//----- nvinfo : EIATTR_KPARAM_INFO
	.align		4
.L_230:
        /*0008*/ 	.byte	0x04, 0x17
        /*000a*/ 	.short	(.L_232 - .L_231)
.L_231:
        /*000c*/ 	.word	0x00000000
        /*0010*/ 	.short	0x0007
        /*0012*/ 	.short	0x0030
        /*0014*/ 	.byte	0x00, 0xf0, 0x05, 0x00


	//----- nvinfo : EIATTR_KPARAM_INFO
	.align		4
.L_232:
        /*0018*/ 	.byte	0x04, 0x17
        /*001a*/ 	.short	(.L_234 - .L_233)
.L_233:
        /*001c*/ 	.word	0x00000000
        /*0020*/ 	.short	0x0006
        /*0022*/ 	.short	0x002c
        /*0024*/ 	.byte	0x00, 0xf0, 0x11, 0x00


	//----- nvinfo : EIATTR_KPARAM_INFO
	.align		4
.L_234:
        /*0028*/ 	.byte	0x04, 0x17
        /*002a*/ 	.short	(.L_236 - .L_235)
.L_235:
        /*002c*/ 	.word	0x00000000
        /*0030*/ 	.short	0x0005
        /*0032*/ 	.short	0x0028
        /*0034*/ 	.byte	0x00, 0xf0, 0x11, 0x00


	//----- nvinfo : EIATTR_KPARAM_INFO
	.align		4
.L_236:
        /*0038*/ 	.byte	0x04, 0x17
        /*003a*/ 	.short	(.L_238 - .L_237)
.L_237:
        /*003c*/ 	.word	0x00000000
        /*0040*/ 	.short	0x0004
        /*0042*/ 	.short	0x0020
        /*0044*/ 	.byte	0x00, 0xf0, 0x21, 0x00


	//----- nvinfo : EIATTR_KPARAM_INFO
	.align		4
.L_238:
        /*0048*/ 	.byte	0x04, 0x17
        /*004a*/ 	.short	(.L_240 - .L_239)
.L_239:
        /*004c*/ 	.word	0x00000000
        /*0050*/ 	.short	0x0003
        /*0052*/ 	.short	0x0018
        /*0054*/ 	.byte	0x00, 0xf5, 0x21, 0x00


	//----- nvinfo : EIATTR_KPARAM_INFO
	.align		4
.L_240:
        /*0058*/ 	.byte	0x04, 0x17
        /*005a*/ 	.short	(.L_242 - .L_241)
.L_241:
        /*005c*/ 	.word	0x00000000
        /*0060*/ 	.short	0x0002
        /*0062*/ 	.short	0x0010
        /*0064*/ 	.byte	0x00, 0xf5, 0x21, 0x00


	//----- nvinfo : EIATTR_KPARAM_INFO
	.align		4
.L_242:
        /*0068*/ 	.byte	0x04, 0x17
        /*006a*/ 	.short	(.L_244 - .L_243)
.L_243:
        /*006c*/ 	.word	0x00000000
        /*0070*/ 	.short	0x0001
        /*0072*/ 	.short	0x0008
        /*0074*/ 	.byte	0x00, 0xf5, 0x21, 0x00


	//----- nvinfo : EIATTR_KPARAM_INFO
	.align		4
.L_244:
        /*0078*/ 	.byte	0x04, 0x17
        /*007a*/ 	.short	(.L_246 - .L_245)
.L_245:
        /*007c*/ 	.word	0x00000000
        /*0080*/ 	.short	0x0000
        /*0082*/ 	.short	0x0000
        /*0084*/ 	.byte	0x00, 0xf5, 0x21, 0x00


	//----- nvinfo : EIATTR_SPARSE_MMA_MASK
	.align		4
.L_246:
        /*0088*/ 	.byte	0x03, 0x50
        /*008a*/ 	.short	0x0000


	//----- nvinfo : EIATTR_MAXREG_COUNT
	.align		4
        /*008c*/ 	.byte	0x03, 0x1b
        /*008e*/ 	.short	0x00ff


	//----- nvinfo : EIATTR_NUM_BARRIERS
	.align		4
        /*0090*/ 	.byte	0x02, 0x4c
        /*0092*/ 	.byte	0x01
	.zero		1


	//----- nvinfo : EIATTR_MERCURY_ISA_VERSION
	.align		4
        /*0094*/ 	.byte	0x03, 0x5f
        /*0096*/ 	.short	0x0101


	//----- nvinfo : EIATTR_COOP_GROUP_MASK_REGIDS
	.align		4
        /*0098*/ 	.byte	0x04, 0x29
        /*009a*/ 	.short	(.L_248 - .L_247)


	//   ....[0]....
.L_247:
        /*009c*/ 	.word	0xffffffff


	//   ....[1]....
        /*00a0*/ 	.word	0xffffffff


	//   ....[2]....
        /*00a4*/ 	.word	0xffffffff


	//   ....[3]....
        /*00a8*/ 	.word	0xffffffff


	//   ....[4]....
        /*00ac*/ 	.word	0xffffffff


	//----- nvinfo : EIATTR_COOP_GROUP_INSTR_OFFSETS
	.align		4
.L_248:
        /*00b0*/ 	.byte	0x04, 0x28
        /*00b2*/ 	.short	(.L_250 - .L_249)


	//   ....[0]....
.L_249:
        /*00b4*/ 	.word	0x00001d10


	//   ....[1]....
        /*00b8*/ 	.word	0x00001d30


	//   ....[2]....
        /*00bc*/ 	.word	0x00001d50


	//   ....[3]....
        /*00c0*/ 	.word	0x00001d70


	//   ....[4]....
        /*00c4*/ 	.word	0x00001d90


	//----- nvinfo : EIATTR_VRC_CTA_INIT_COUNT
	.align		4
.L_250:
        /*00c8*/ 	.byte	0x02, 0x4a
	.zero		1
	.zero		1


	//----- nvinfo : EIATTR_EXIT_INSTR_OFFSETS
	.align		4
        /*00cc*/ 	.byte	0x04, 0x1c
        /*00ce*/ 	.short	(.L_252 - .L_251)


	//   ....[0]....
.L_251:
        /*00d0*/ 	.word	0x000039a0


	//   ....[1]....
        /*00d4*/ 	.word	0x000039e0


	//----- nvinfo : EIATTR_MAX_THREADS
	.align		4
.L_252:
        /*00d8*/ 	.byte	0x04, 0x05
        /*00da*/ 	.short	(.L_254 - .L_253)
.L_253:
        /*00dc*/ 	.word	0x00000100
        /*00e0*/ 	.word	0x00000001
        /*00e4*/ 	.word	0x00000001


	//----- nvinfo : EIATTR_CBANK_PARAM_SIZE
	.align		4
.L_254:
        /*00e8*/ 	.byte	0x03, 0x19
        /*00ea*/ 	.short	0x0031


	//----- nvinfo : EIATTR_PARAM_CBANK
	.align		4
        /*00ec*/ 	.byte	0x04, 0x0a
        /*00ee*/ 	.short	(.L_256 - .L_255)
	.align		4
.L_255:
        /*00f0*/ 	.word	index@(.nv.constant0._ZN3cub18CUB_300001_SM_10006detail10radix_sort31DeviceRadixSortSingleTileKernelINS1_5radix10policy_hubIjjyE10Policy1000ELNS0_9SortOrderE0EjjyNS1_21identity_decomposer_tEEEvPKT1_PSA_PKT2_PSE_T3_iiT4_)
        /*00f4*/ 	.short	0x0380
        /*00f6*/ 	.short	0x0031


	//----- nvinfo : EIATTR_SW_WAR
	.align		4
.L_256:
        /*00f8*/ 	.byte	0x04, 0x36
        /*00fa*/ 	.short	(.L_258 - .L_257)
.L_257:
        /*00fc*/ 	.word	0x00000008
.L_258:


//--------------------- .nv.info._ZN3cub18CUB_300001_SM_10006detail6reduce28DeviceReduceSingleTileKernelINS2_10policy_hubIdyN4cuda3std3__44plusIdEEE10Policy1000EPdSC_iS9_ddNS7_10__identityEEEvT0_T1_T2_T3_T4_T6_ --------------------------
	.section	.nv.info._ZN3cub18CUB_300001_SM_10006detail6reduce28DeviceReduceSingleTileKernelINS2_10policy_hubIdyN4cuda3std3__44plusIdEEE10Policy1000EPdSC_iS9_ddNS7_10__identityEEEvT0_T1_T2_T3_T4_T6_,"",@"SHT_CUDA_INFO"
	.sectionflags	@""
	.align	4


	//----- nvinfo : EIATTR_CUDA_API_VERSION
	.align		4
        /*0000*/ 	.byte	0x04, 0x37
        /*0002*/ 	.short	(.L_260 - .L_259)
.L_259:
        /*0004*/ 	.word	0x00000082


	//----- nvinfo : EIATTR_KPARAM_INFO
	.align		4
.L_260:
        /*0008*/ 	.byte	0x04, 0x17
        /*000a*/ 	.short	(.L_262 - .L_261)
.L_261:
        /*000c*/ 	.word	0x00000000
        /*0010*/ 	.short	0x0005
        /*0012*/ 	.short	0x0020
        /*0014*/ 	.byte	0x00, 0xf0, 0x05, 0x00


	//----- nvinfo : EIATTR_KPARAM_INFO
	.align		4
.L_262:
        /*0018*/ 	.byte	0x04, 0x17
        /*001a*/ 	.short	(.L_264 - .L_263)
.L_263:
        /*001c*/ 	.word	0x00000000
        /*0020*/ 	.short	0x0004
        /*0022*/ 	.short	0x0018
        /*0024*/ 	.byte	0x00, 0xf0, 0x21, 0x00


	//----- nvinfo : EIATTR_KPARAM_INFO
	.align		4
.L_264:
        /*0028*/ 	.byte	0x04, 0x17
        /*002a*/ 	.short	(.L_266 - .L_265)
.L_265:
        /*002c*/ 	.word	0x00000000
        /*0030*/ 	.short	0x0003
        /*0032*/ 	.short	0x0014
        /*0034*/ 	.byte	0x00, 0xf0, 0x05, 0x00


	//----- nvinfo : EIATTR_KPARAM_INFO
	.align		4
.L_266:
        /*0038*/ 	.byte	0x04, 0x17
        /*003a*/ 	.short	(.L_268 - .L_267)
.L_267:
        /*003c*/ 	.word	0x00000000
        /*0040*/ 	.short	0x0002
        /*0042*/ 	.short	0x0010
        /*0044*/ 	.byte	0x00, 0xf0, 0x11, 0x00


	//----- nvinfo : EIATTR_KPARAM_INFO
	.align		4
.L_268:
        /*0048*/ 	.byte	0x04, 0x17
        /*004a*/ 	.short	(.L_270 - .L_269)
.L_269:
        /*004c*/ 	.word	0x00000000
        /*0050*/ 	.short	0x0001
        /*0052*/ 	.short	0x0008
        /*0054*/ 	.byte	0x00, 0xf5, 0x21, 0x00


	//----- nvinfo : EIATTR_KPARAM_INFO
	.align		4
.L_270:
        /*0058*/ 	.byte	0x04, 0x17
        /*005a*/ 	.short	(.L_272 - .L_271)
.L_271:
        /*005c*/ 	.word	0x00000000
        /*0060*/ 	.short	0x0000
        /*0062*/ 	.short	0x0000
        /*0064*/ 	.byte	0x00, 0xf5, 0x21, 0x00


	//----- nvinfo : EIATTR_SPARSE_MMA_MASK
	.align		4
.L_272:
        /*0068*/ 	.byte	0x03, 0x50
        /*006a*/ 	.short	0x0000


	//----- nvinfo : EIATTR_MAXREG_COUNT
	.align		4
        /*006c*/ 	.byte	0x03, 0x1b
        /*006e*/ 	.short	0x0080


	//----- nvinfo : EIATTR_NUM_BARRIERS
	.align		4
        /*0070*/ 	.byte	0x02, 0x4c
        /*0072*/ 	.byte	0x01
	.zero		1


	//----- nvinfo : EIATTR_MERCURY_ISA_VERSION
	.align		4
        /*0074*/ 	.byte	0x03, 0x5f
        /*0076*/ 	.short	0x0101


	//----- nvinfo : EIATTR_COOP_GROUP_MASK_REGIDS
	.align		4
        /*0078*/ 	.byte	0x04, 0x29
        /*007a*/ 	.short	(.L_274 - .L_273)


	//   ....[0]....
.L_273:
        /*007c*/ 	.word	0xffffffff


	//   ....[1]....
        /*0080*/ 	.word	0xffffffff


	//   ....[2]....
        /*0084*/ 	.word	0xffffffff


	//   ....[3]....
        /*0088*/ 	.word	0xffffffff


	//   ....[4]....
        /*008c*/ 	.word	0xffffffff


	//   ....[5]....
        /*0090*/ 	.word	0xffffffff


	//   ....[6]....
        /*0094*/ 	.word	0xffffffff


	//   ....[7]....
        /*0098*/ 	.word	0xffffffff


	//   ....[8]....
        /*009c*/ 	.word	0xffffffff


	//   ....[9]....
        /*00a0*/ 	.word	0xffffffff


	//   ....[10]....
        /*00a4*/ 	.word	0xffffffff


	//   ....[11]....
        /*00a8*/ 	.word	0xffffffff


	//   ....[12]....
        /*00ac*/ 	.word	0xffffffff


	//   ....[13]....
        /*00b0*/ 	.word	0xffffffff


	//   ....[14]....
        /*00b4*/ 	.word	0xffffffff


	//   ....[15]....
        /*00b8*/ 	.word	0xffffffff


	//   ....[16]....
        /*00bc*/ 	.word	0xffffffff


	//   ....[17]....
        /*00c0*/ 	.word	0xffffffff


	//   ....[18]....
        /*00c4*/ 	.word	0xffffffff


	//   ....[19]....
        /*00c8*/ 	.word	0xffffffff


	//   ....[20]....
        /*00cc*/ 	.word	0xffffffff


	//   ....[21]....
        /*00d0*/ 	.word	0xffffffff


	//   ....[22]....
        /*00d4*/ 	.word	0xffffffff


	//   ....[23]....
        /*00d8*/ 	.word	0xffffffff


	//   ....[24]....
        /*00dc*/ 	.word	0xffffffff


	//   ....[25]....
        /*00e0*/ 	.word	0xffffffff


	//   ....[26]....
        /*00e4*/ 	.word	0xffffffff


	//   ....[27]....
        /*00e8*/ 	.word	0xffffffff


	//   ....[28]....
        /*00ec*/ 	.word	0xffffffff


	//   ....[29]....
        /*00f0*/ 	.word	0xffffffff


	//----- nvinfo : EIATTR_COOP_GROUP_INSTR_OFFSETS
	.align		4
.L_274:
        /*00f4*/ 	.byte	0x04, 0x28
        /*00f6*/ 	.short	(.L_276 - .L_275)


	//   ....[0]....
.L_275:
        /*00f8*/ 	.word	0x00000960


	//   ....[1]....
        /*00fc*/ 	.word	0x00000970


	//   ....[2]....
        /*0100*/ 	.word	0x000009e0


	//   ....[3]....
        /*0104*/ 	.word	0x00000a10


	//   ....[4]....
        /*0108*/ 	.word	0x00000a70


	//   ....[5]....
        /*010c*/ 	.word	0x00000a80


	//   ....[6]....
        /*0110*/ 	.word	0x00000ae0


	//   ....[7]....
        /*0114*/ 	.word	0x00000af0


	//   ....[8]....
        /*0118*/ 	.word	0x00000b40


	//   ....[9]....
        /*011c*/ 	.word	0x00000b60


	//   ....[10]....
        /*0120*/ 	.word	0x00000e10


	//   ....[11]....
        /*0124*/ 	.word	0x00000e20


	//   ....[12]....
        /*0128*/ 	.word	0x00000eb0


	//   ....[13]....
        /*012c*/ 	.word	0x00000ed0


	//   ....[14]....
        /*0130*/ 	.word	0x00000f20


	//   ....[15]....
        /*0134*/ 	.word	0x00000f40


	//   ....[16]....
        /*0138*/ 	.word	0x00000f90


	//   ....[17]....
        /*013c*/ 	.word	0x00000fb0


	//   ....[18]....
        /*0140*/ 	.word	0x00001000


	//   ....[19]....
        /*0144*/ 	.word	0x00001030


	//   ....[20]....
        /*0148*/ 	.word	0x000020b0


	//   ....[21]....
        /*014c*/ 	.word	0x000020c0


	//   ....[22]....
        /*0150*/ 	.word	0x00002130


	//   ....[23]....
        /*0154*/ 	.word	0x00002140


	//   ....[24]....
        /*0158*/ 	.word	0x000021a0


	//   ....[25]....
        /*015c*/ 	.word	0x000021b0


	//   ....[26]....
        /*0160*/ 	.word	0x00002200


	//   ....[27]....
        /*0164*/ 	.word	0x00002220


	//   ....[28]....
        /*0168*/ 	.word	0x00002280


	//   ....[29]....
        /*016c*/ 	.word	0x000022b0


	//----- nvinfo : EIATTR_VRC_CTA_INIT_COUNT
	.align		4
.L_276:
        /*0170*/ 	.byte	0x02, 0x4a
	.zero		1
	.zero		1


	//----- nvinfo : EIATTR_EXIT_INSTR_OFFSETS
	.align		4
        /*0174*/ 	.byte	0x04, 0x1c
        /*0176*/ 	.short	(.L_278 - .L_277)


	//   ....[0]....
.L_277:
        /*0178*/ 	.word	0x00000080


	//   ....[1]....
        /*017c*/ 	.word	0x000000c0


	//   ....[2]....
        /*0180*/ 	.word	0x00002510


	//   ....[3]....
        /*0184*/ 	.word	0x00002560


	//----- nvinfo : EIATTR_MAX_THREADS
	.align		4
.L_278:
        /*0188*/ 	.byte	0x04, 0x05
        /*018a*/ 	.short	(.L_280 - .L_279)
.L_279:
        /*018c*/ 	.word	0x00000200
        /*0190*/ 	.word	0x00000001
        /*0194*/ 	.word	0x00000001


	//----- nvinfo : EIATTR_CRS_STACK_SIZE
	.align		4
.L_280:
        /*0198*/ 	.byte	0x04, 0x1e
        /*019a*/ 	.short	(.L_282 - .L_281)
.L_281:
        /*019c*/ 	.word	0x00000000


	//----- nvinfo : EIATTR_CBANK_PARAM_SIZE
	.align		4
.L_282:
        /*01a0*/ 	.byte	0x03, 0x19
        /*01a2*/ 	.short	0x0021


	//----- nvinfo : EIATTR_PARAM_CBANK
	.align		4
        /*01a4*/ 	.byte	0x04, 0x0a
        /*01a6*/ 	.short	(.L_284 - .L_283)
	.align		4
.L_283:
        /*01a8*/ 	.word	index@(.nv.constant0._ZN3cub18CUB_300001_SM_10006detail6reduce28DeviceReduceSingleTileKernelINS2_10policy_hubIdyN4cuda3std3__44plusIdEEE10Policy1000EPdSC_iS9_ddNS7_10__identityEEEvT0_T1_T2_T3_T4_T6_)
        /*01ac*/ 	.short	0x0380
        /*01ae*/ 	.short	0x0021


	//----- nvinfo : EIATTR_SW_WAR
	.align		4
.L_284:
        /*01b0*/ 	.byte	0x04, 0x36
        /*01b2*/ 	.short	(.L_286 - .L_285)
.L_285:
        /*01b4*/ 	.word	0x00000008
.L_286:


//--------------------- .nv.info._ZN3cub18CUB_300001_SM_10006detail6reduce18DeviceReduceKernelINS2_10policy_hubIdyN4cuda3std3__44plusIdEEE10Policy1000EN6thrust24THRUST_300001_SM_1000_NS10device_ptrIfEEyS9_dNS7_10__identityEEEvT0_PT3_T1_NS0_13GridEvenShareISK_EET2_T4_ --------------------------
	.section	.nv.info._ZN3cub18CUB_300001_SM_10006detail6reduce18DeviceReduceKernelINS2_10policy_hubIdyN4cuda3std3__44plusIdEEE10Policy1000EN6thrust24THRUST_300001_SM_1000_NS10device_ptrIfEEyS9_dNS7_10__identityEEEvT0_PT3_T1_NS0_13GridEvenShareISK_EET2_T4_,"",@"SHT_CUDA_INFO"
	.sectionflags	@""
	.align	4


	//----- nvinfo : EIATTR_CUDA_API_VERSION
	.align		4
        /*0000*/ 	.byte	0x04, 0x37
        /*0002*/ 	.short	(.L_288 - .L_287)
.L_287:
        /*0004*/ 	.word	0x00000082


	//----- nvinfo : EIATTR_KPARAM_INFO
	.align		4
.L_288:
        /*0008*/ 	.byte	0x04, 0x17
        /*000a*/ 	.short	(.L_290 - .L_289)
.L_289:
        /*000c*/ 	.word	0x00000000
        /*0010*/ 	.short	0x0005
        /*0012*/ 	.short	0x0061
        /*0014*/ 	.byte	0x00, 0xf0, 0x05, 0x00


	//----- nvinfo : EIATTR_KPARAM_INFO
	.align		4
.L_290:
        /*0018*/ 	.byte	0x04, 0x17
        /*001a*/ 	.short	(.L_292 - .L_291)
.L_291:
        /*001c*/ 	.word	0x00000000
        /*0020*/ 	.short	0x0004
        /*0022*/ 	.short	0x0060
        /*0024*/ 	.byte	0x00, 0xf0, 0x05, 0x00


	//----- nvinfo : EIATTR_KPARAM_INFO
	.align		4
.L_292:
        /*0028*/ 	.byte	0x04, 0x17
        /*002a*/ 	.short	(.L_294 - .L_293)
.L_293:
        /*002c*/ 	.word	0x00000000
        /*0030*/ 	.short	0x0003
        /*0032*/ 	.short	0x0018
        /*0034*/ 	.byte	0x00, 0xf0, 0x21, 0x01


	//----- nvinfo : EIATTR_KPARAM_INFO
	.align		4
.L_294:
        /*0038*/ 	.byte	0x04, 0x17
        /*003a*/ 	.short	(.L_296 - .L_295)
.L_295:
        /*003c*/ 	.word	0x00000000
        /*0040*/ 	.short	0x0002
        /*0042*/ 	.short	0x0010
        /*0044*/ 	.byte	0x00, 0xf0, 0x21, 0x00


	//----- nvinfo : EIATTR_KPARAM_INFO
	.align		4
.L_296:
        /*0048*/ 	.byte	0x04, 0x17
        /*004a*/ 	.short	(.L_298 - .L_297)
.L_297:
        /*004c*/ 	.word	0x00000000
        /*0050*/ 	.short	0x0001
        /*0052*/ 	.short	0x0008
        /*0054*/ 	.byte	0x00, 0xf5, 0x21, 0x00


	//----- nvinfo : EIATTR_KPARAM_INFO
	.align		4
.L_298:
        /*0058*/ 	.byte	0x04, 0x17
        /*005a*/ 	.short	(.L_300 - .L_299)
.L_299:
        /*005c*/ 	.word	0x00000000
        /*0060*/ 	.short	0x0000
        /*0062*/ 	.short	0x0000
        /*0064*/ 	.byte	0x00, 0xf0, 0x21, 0x00


	//----- nvinfo : EIATTR_SPARSE_MMA_MASK
	.align		4
.L_300:
        /*0068*/ 	.byte	0x03, 0x50
        /*006a*/ 	.short	0x0000


	//----- nvinfo : EIATTR_MAXREG_COUNT
	.align		4
        /*006c*/ 	.byte	0x03, 0x1b
        /*006e*/ 	.short	0x0080


	//----- nvinfo : EIATTR_NUM_BARRIERS
	.align		4
        /*0070*/ 	.byte	0x02, 0x4c
        /*0072*/ 	.byte	0x01
	.zero		1


	//----- nvinfo : EIATTR_MERCURY_ISA_VERSION
	.align		4
        /*0074*/ 	.byte	0x03, 0x5f
        /*0076*/ 	.short	0x0101


	//----- nvinfo : EIATTR_COOP_GROUP_MASK_REGIDS
	.align		4
        /*0078*/ 	.byte	0x04, 0x29
        /*007a*/ 	.short	(.L_302 - .L_301)


	//   ....[0]....
.L_301:
        /*007c*/ 	.word	0xffffffff


	//   ....[1]....
        /*0080*/ 	.word	0xffffffff


	//   ....[2]....
        /*0084*/ 	.word	0xffffffff


	//   ....[3]....
        /*0088*/ 	.word	0xffffffff


	//   ....[4]....
        /*008c*/ 	.word	0xffffffff


	//   ....[5]....
        /*0090*/ 	.word	0xffffffff


	//   ....[6]....
        /*0094*/ 	.word	0xffffffff


	//   ....[7]....
        /*0098*/ 	.word	0xffffffff


	//   ....[8]....
        /*009c*/ 	.word	0xffffffff


	//   ....[9]....
        /*00a0*/ 	.word	0xffffffff


	//   ....[10]....
        /*00a4*/ 	.word	0xffffffff


	//   ....[11]....
        /*00a8*/ 	.word	0xffffffff


	//   ....[12]....
        /*00ac*/ 	.word	0xffffffff


	//   ....[13]....
        /*00b0*/ 	.word	0xffffffff


	//   ....[14]....
        /*00b4*/ 	.word	0xffffffff


	//   ....[15]....
        /*00b8*/ 	.word	0xffffffff


	//   ....[16]....
        /*00bc*/ 	.word	0xffffffff


	//   ....[17]....
        /*00c0*/ 	.word	0xffffffff


	//   ....[18]....
        /*00c4*/ 	.word	0xffffffff


	//   ....[19]....
        /*00c8*/ 	.word	0xffffffff


	//   ....[20]....
        /*00cc*/ 	.word	0xffffffff


	//   ....[21]....
        /*00d0*/ 	.word	0xffffffff


	//   ....[22]....
        /*00d4*/ 	.word	0xffffffff


	//   ....[23]....
        /*00d8*/ 	.word	0xffffffff


	//   ....[24]....
        /*00dc*/ 	.word	0xffffffff


	//   ....[25]....
        /*00e0*/ 	.word	0xffffffff


	//   ....[26]....
        /*00e4*/ 	.word	0xffffffff


	//   ....[27]....
        /*00e8*/ 	.word	0xffffffff


	//   ....[28]....
        /*00ec*/ 	.word	0xffffffff


	//   ....[29]....
        /*00f0*/ 	.word	0xffffffff


	//----- nvinfo : EIATTR_COOP_GROUP_INSTR_OFFSETS
	.align		4
.L_302:
        /*00f4*/ 	.byte	0x04, 0x28
        /*00f6*/ 	.short	(.L_304 - .L_303)


	//   ....[0]....
.L_303:
        /*00f8*/ 	.word	0x00000b80


	//   ....[1]....
        /*00fc*/ 	.word	0x00000b90


	//   ....[2]....
        /*0100*/ 	.word	0x00000c00


	//   ....[3]....
        /*0104*/ 	.word	0x00000c20


	//   ....[4]....
        /*0108*/ 	.word	0x00000c90


	//   ....[5]....
        /*010c*/ 	.word	0x00000ca0


	//   ....[6]....
        /*0110*/ 	.word	0x00000cf0


	//   ....[7]....
        /*0114*/ 	.word	0x00000d10


	//   ....[8]....
        /*0118*/ 	.word	0x00000d80


	//   ....[9]....
        /*011c*/ 	.word	0x00000d90


	//   ....[10]....
        /*0120*/ 	.word	0x00001030


	//   ....[11]....
        /*0124*/ 	.word	0x00001040


	//   ....[12]....
        /*0128*/ 	.word	0x000010c0


	//   ....[13]....
        /*012c*/ 	.word	0x000010e0


	//   ....[14]....
        /*0130*/ 	.word	0x00001140


	//   ....[15]....
        /*0134*/ 	.word	0x00001170


	//   ....[16]....
        /*0138*/ 	.word	0x000011c0


	//   ....[17]....
        /*013c*/ 	.word	0x000011e0


	//   ....[18]....
        /*0140*/ 	.word	0x00001240


	//   ....[19]....
        /*0144*/ 	.word	0x00001270


	//   ....[20]....
        /*0148*/ 	.word	0x000027a0


	//   ....[21]....
        /*014c*/ 	.word	0x000027b0


	//   ....[22]....
        /*0150*/ 	.word	0x00002820


	//   ....[23]....
        /*0154*/ 	.word	0x00002840


	//   ....[24]....
        /*0158*/ 	.word	0x000028b0


	//   ....[25]....
        /*015c*/ 	.word	0x000028c0


	//   ....[26]....
        /*0160*/ 	.word	0x00002910


	//   ....[27]....
        /*0164*/ 	.word	0x00002930


	//   ....[28]....
        /*0168*/ 	.word	0x000029a0


	//   ....[29]....
        /*016c*/ 	.word	0x000029b0


	//----- nvinfo : EIATTR_VRC_CTA_INIT_COUNT
	.align		4
.L_304:
        /*0170*/ 	.byte	0x02, 0x4a
	.zero		1
	.zero		1


	//----- nvinfo : EIATTR_EXIT_INSTR_OFFSETS
	.align		4
        /*0174*/ 	.byte	0x04, 0x1c
        /*0176*/ 	.short	(.L_306 - .L_305)


	//   ....[0]....
.L_305:
        /*0178*/ 	.word	0x00002be0


	//   ....[1]....
        /*017c*/ 	.word	0x00002c40


	//----- nvinfo : EIATTR_MAX_THREADS
	.align		4
.L_306:
        /*0180*/ 	.byte	0x04, 0x05
        /*0182*/ 	.short	(.L_308 - .L_307)
.L_307:
        /*0184*/ 	.word	0x00000200
        /*0188*/ 	.word	0x00000001
        /*018c*/ 	.word	0x00000001


	//----- nvinfo : EIATTR_CRS_STACK_SIZE
	.align		4
.L_308:
        /*0190*/ 	.byte	0x04, 0x1e
        /*0192*/ 	.short	(.L_310 - .L_309)
.L_309:
        /*0194*/ 	.word	0x00000000


	//----- nvinfo : EIATTR_CBANK_PARAM_SIZE
	.align		4
.L_310:
        /*0198*/ 	.byte	0x03, 0x19
        /*019a*/ 	.short	0x0062


	//----- nvinfo : EIATTR_PARAM_CBANK
	.align		4
        /*019c*/ 	.byte	0x04, 0x0a
        /*019e*/ 	.short	(.L_312 - .L_311)
	.align		4
.L_311:
        /*01a0*/ 	.word	index@(.nv.constant0._ZN3cub18CUB_300001_SM_10006detail6reduce18DeviceReduceKernelINS2_10policy_hubIdyN4cuda3std3__44plusIdEEE10Policy1000EN6thrust24THRUST_300001_SM_1000_NS10device_ptrIfEEyS9_dNS7_10__identityEEEvT0_PT3_T1_NS0_13GridEvenShareISK_EET2_T4_)
        /*01a4*/ 	.short	0x0380
        /*01a6*/ 	.short	0x0062


	//----- nvinfo : EIATTR_SW_WAR
	.align		4
.L_312:
        /*01a8*/ 	.byte	0x04, 0x36
        /*01aa*/ 	.short	(.L_314 - .L_313)
.L_313:
        /*01ac*/ 	.word	0x00000008
.L_314:


//--------------------- .nv.info._ZN3cub18CUB_300001_SM_10006detail6reduce28DeviceReduceSingleTileKernelINS2_10policy_hubIdyN4cuda3std3__44plusIdEEE10Policy1000EN6thrust24THRUST_300001_SM_1000_NS10device_ptrIfEEPdyS9_ddNS7_10__identityEEEvT0_T1_T2_T3_T4_T6_ --------------------------
	.section	.nv.info._ZN3cub18CUB_300001_SM_10006detail6reduce28DeviceReduceSingleTileKernelINS2_10policy_hubIdyN4cuda3std3__44plusIdEEE10Policy1000EN6thrust24THRUST_300001_SM_1000_NS10device_ptrIfEEPdyS9_ddNS7_10__identityEEEvT0_T1_T2_T3_T4_T6_,"",@"SHT_CUDA_INFO"
	.sectionflags	@""
	.align	4


	//----- nvinfo : EIATTR_CUDA_API_VERSION
	.align		4
        /*0000*/ 	.byte	0x04, 0x37
        /*0002*/ 	.short	(.L_316 - .L_315)
.L_315:
        /*0004*/ 	.word	0x00000082


	//----- nvinfo : EIATTR_KPARAM_INFO
	.align		4
.L_316:
        /*0008*/ 	.byte	0x04, 0x17
        /*000a*/ 	.short	(.L_318 - .L_317)
.L_317:
        /*000c*/ 	.word	0x00000000
        /*0010*/ 	.short	0x0005
        /*0012*/ 	.short	0x0028
        /*0014*/ 	.byte	0x00, 0xf0, 0x05, 0x00


	//----- nvinfo : EIATTR_KPARAM_INFO
	.align		4
.L_318:
        /*0018*/ 	.byte	0x04, 0x17
        /*001a*/ 	.short	(.L_320 - .L_319)
.L_319:
        /*001c*/ 	.word	0x00000000
        /*0020*/ 	.short	0x0004
        /*0022*/ 	.short	0x0020
        /*0024*/ 	.byte	0x00, 0xf0, 0x21, 0x00


	//----- nvinfo : EIATTR_KPARAM_INFO
	.align		4
.L_320:
        /*0028*/ 	.byte	0x04, 0x17
        /*002a*/ 	.short	(.L_322 - .L_321)
.L_321:
        /*002c*/ 	.word	0x00000000
        /*0030*/ 	.short	0x0003
        /*0032*/ 	.short	0x0018
        /*0034*/ 	.byte	0x00, 0xf0, 0x05, 0x00


	//----- nvinfo : EIATTR_KPARAM_INFO
	.align		4
.L_322:
        /*0038*/ 	.byte	0x04, 0x17
        /*003a*/ 	.short	(.L_324 - .L_323)
.L_323:
        /*003c*/ 	.word	0x00000000
        /*0040*/ 	.short	0x0002
        /*0042*/ 	.short	0x0010
        /*0044*/ 	.byte	0x00, 0xf0, 0x21, 0x00


	//----- nvinfo : EIATTR_KPARAM_INFO
	.align		4
.L_324:
        /*0048*/ 	.byte	0x04, 0x17
        /*004a*/ 	.short	(.L_326 - .L_325)
.L_325:
        /*004c*/ 	.word	0x00000000
        /*0050*/ 	.short	0x0001
        /*0052*/ 	.short	0x0008
        /*0054*/ 	.byte	0x00, 0xf5, 0x21, 0x00


	//----- nvinfo : EIATTR_KPARAM_INFO
	.align		4
.L_326:
        /*0058*/ 	.byte	0x04, 0x17
        /*005a*/ 	.short	(.L_328 - .L_327)
.L_327:
        /*005c*/ 	.word	0x00000000
        /*0060*/ 	.short	0x0000
        /*0062*/ 	.short	0x0000
        /*0064*/ 	.byte	0x00, 0xf0, 0x21, 0x00


	//----- nvinfo : EIATTR_SPARSE_MMA_MASK
	.align		4
.L_328:
        /*0068*/ 	.byte	0x03, 0x50
        /*006a*/ 	.short	0x0000


	//----- nvinfo : EIATTR_MAXREG_COUNT
	.align		4
        /*006c*/ 	.byte	0x03, 0x1b
        /*006e*/ 	.short	0x0080


	//----- nvinfo : EIATTR_NUM_BARRIERS
	.align		4
        /*0070*/ 	.byte	0x02, 0x4c
        /*0072*/ 	.byte	0x01
	.zero		1


	//----- nvinfo : EIATTR_MERCURY_ISA_VERSION
	.align		4
        /*0074*/ 	.byte	0x03, 0x5f
        /*0076*/ 	.short	0x0101


	//----- nvinfo : EIATTR_COOP_GROUP_MASK_REGIDS
	.align		4
        /*0078*/ 	.byte	0x04, 0x29
        /*007a*/ 	.short	(.L_330 - .L_329)


	//   ....[0]....
.L_329:
        /*007c*/ 	.word	0xffffffff


	//   ....[1]....
        /*0080*/ 	.word	0xffffffff


	//   ....[2]....
        /*0084*/ 	.word	0xffffffff


	//   ....[3]....
        /*0088*/ 	.word	0xffffffff


	//   ....[4]....
        /*008c*/ 	.word	0xffffffff


	//   ....[5]....
        /*0090*/ 	.word	0xffffffff


	//   ....[6]....
        /*0094*/ 	.word	0xffffffff


	//   ....[7]....
        /*0098*/ 	.word	0xffffffff


	//   ....[8]....
        /*009c*/ 	.word	0xffffffff


	//   ....[9]....
        /*00a0*/ 	.word	0xffffffff


	//   ....[10]....
        /*00a4*/ 	.word	0xffffffff


	//   ....[11]....
        /*00a8*/ 	.word	0xffffffff


	//   ....[12]....
        /*00ac*/ 	.word	0xffffffff


	//   ....[13]....
        /*00b0*/ 	.word	0xffffffff


	//   ....[14]....
        /*00b4*/ 	.word	0xffffffff


	//   ....[15]....
        /*00b8*/ 	.word	0xffffffff


	//   ....[16]....
        /*00bc*/ 	.word	0xffffffff


	//   ....[17]....
        /*00c0*/ 	.word	0xffffffff


	//   ....[18]....
        /*00c4*/ 	.word	0xffffffff


	//   ....[19]....
        /*00c8*/ 	.word	0xffffffff


	//   ....[20]....
        /*00cc*/ 	.word	0xffffffff


	//   ....[21]....
        /*00d0*/ 	.word	0xffffffff


	//   ....[22]....
        /*00d4*/ 	.word	0xffffffff


	//   ....[23]....
        /*00d8*/ 	.word	0xffffffff


	//   ....[24]....
        /*00dc*/ 	.word	0xffffffff


	//   ....[25]....
        /*00e0*/ 	.word	0xffffffff


	//   ....[26]....
        /*00e4*/ 	.word	0xffffffff


	//   ....[27]....
        /*00e8*/ 	.word	0xffffffff


	//   ....[28]....
        /*00ec*/ 	.word	0xffffffff


	//   ....[29]....
        /*00f0*/ 	.word	0xffffffff


	//----- nvinfo : EIATTR_COOP_GROUP_INSTR_OFFSETS
	.align		4
.L_330:
        /*00f4*/ 	.byte	0x04, 0x28
        /*00f6*/ 	.short	(.L_332 - .L_331)


	//   ....[0]....
.L_331:
        /*00f8*/ 	.word	0x00000af0


	//   ....[1]....
        /*00fc*/ 	.word	0x00000b00


	//   ....[2]....
        /*0100*/ 	.word	0x00000b70


	//   ....[3]....
        /*0104*/ 	.word	0x00000b90


	//   ....[4]....
        /*0108*/ 	.word	0x00000c00


	//   ....[5]....
        /*010c*/ 	.word	0x00000c10


	//   ....[6]....
        /*0110*/ 	.word	0x00000c60


	//   ....[7]....
        /*0114*/ 	.word	0x00000c80


	//   ....[8]....
        /*0118*/ 	.word	0x00000cf0


	//   ....[9]....
        /*011c*/ 	.word	0x00000d00


	//   ....[10]....
        /*0120*/ 	.word	0x00000fa0


	//   ....[11]....
        /*0124*/ 	.word	0x00000fb0


	//   ....[12]....
        /*0128*/ 	.word	0x00001040


	//   ....[13]....
        /*012c*/ 	.word	0x00001060


	//   ....[14]....
        /*0130*/ 	.word	0x000010c0


	//   ....[15]....
        /*0134*/ 	.word	0x00001100


	//   ....[16]....
        /*0138*/ 	.word	0x00001150


	//   ....[17]....
        /*013c*/ 	.word	0x00001170


	//   ....[18]....
        /*0140*/ 	.word	0x000011e0


	//   ....[19]....
        /*0144*/ 	.word	0x000011f0


	//   ....[20]....
        /*0148*/ 	.word	0x00002610


	//   ....[21]....
        /*014c*/ 	.word	0x00002620


	//   ....[22]....
        /*0150*/ 	.word	0x00002690


	//   ....[23]....
        /*0154*/ 	.word	0x000026b0


	//   ....[24]....
        /*0158*/ 	.word	0x00002720


	//   ....[25]....
        /*015c*/ 	.word	0x00002730


	//   ....[26]....
        /*0160*/ 	.word	0x00002780


	//   ....[27]....
        /*0164*/ 	.word	0x000027a0


	//   ....[28]....
        /*0168*/ 	.word	0x00002810


	//   ....[29]....
        /*016c*/ 	.word	0x00002820


	//----- nvinfo : EIATTR_VRC_CTA_INIT_COUNT
	.align		4
.L_332:
        /*0170*/ 	.byte	0x02, 0x4a
	.zero		1
	.zero		1


	//----- nvinfo : EIATTR_EXIT_INSTR_OFFSETS
	.align		4
        /*0174*/ 	.byte	0x04, 0x1c
        /*0176*/ 	.short	(.L_334 - .L_333)


	//   ....[0]....
.L_333:
        /*0178*/ 	.word	0x000000a0


	//   ....[1]....
        /*017c*/ 	.word	0x000000e0


	//   ....[2]....
        /*0180*/ 	.word	0x00002a50


	//   ....[3]....
        /*0184*/ 	.word	0x00002aa0


	//----- nvinfo : EIATTR_MAX_THREADS
	.align		4
.L_334:
        /*0188*/ 	.byte	0x04, 0x05
        /*018a*/ 	.short	(.L_336 - .L_335)
.L_335:
        /*018c*/ 	.word	0x00000200
        /*0190*/ 	.word	0x00000001
        /*0194*/ 	.word	0x00000001


	//----- nvinfo : EIATTR_CRS_STACK_SIZE
	.align		4
.L_336:
        /*0198*/ 	.byte	0x04, 0x1e
        /*019a*/ 	.short	(.L_338 - .L_337)
.L_337:
        /*019c*/ 	.word	0x00000000


	//----- nvinfo : EIATTR_CBANK_PARAM_SIZE
	.align		4
.L_338:
        /*01a0*/ 	.byte	0x03, 0x19
        /*01a2*/ 	.short	0x0029


	//----- nvinfo : EIATTR_PARAM_CBANK
	.align		4
        /*01a4*/ 	.byte	0x04, 0x0a
        /*01a6*/ 	.short	(.L_340 - .L_339)
	.align		4
.L_339:
        /*01a8*/ 	.word	index@(.nv.constant0._ZN3cub18CUB_300001_SM_10006detail6reduce28DeviceReduceSingleTileKernelINS2_10policy_hubIdyN4cuda3std3__44plusIdEEE10Policy1000EN6thrust24THRUST_300001_SM_1000_NS10device_ptrIfEEPdyS9_ddNS7_10__identityEEEvT0_T1_T2_T3_T4_T6_)
        /*01ac*/ 	.short	0x0380
        /*01ae*/ 	.short	0x0029


	//----- nvinfo : EIATTR_SW_WAR
	.align		4
.L_340:
        /*01b0*/ 	.byte	0x04, 0x36
        /*01b2*/ 	.short	(.L_342 - .L_341)
.L_341:
        /*01b4*/ 	.word	0x00000008
.L_342:


//--------------------- .nv.info._ZN3cub18CUB_300001_SM_10006detail6reduce28DeviceReduceSingleTileKernelINS2_10policy_hubIdjN4cuda3std3__44plusIdEEE10Policy1000EPdSC_iS9_ddNS7_10__identityEEEvT0_T1_T2_T3_T4_T6_ --------------------------
	.section	.nv.info._ZN3cub18CUB_300001_SM_10006detail6reduce28DeviceReduceSingleTileKernelINS2_10policy_hubIdjN4cuda3std3__44plusIdEEE10Policy1000EPdSC_iS9_ddNS7_10__identityEEEvT0_T1_T2_T3_T4_T6_,"",@"SHT_CUDA_INFO"
	.sectionflags	@""
	.align	4


	//----- nvinfo : EIATTR_CUDA_API_VERSION
	.align		4
        /*0000*/ 	.byte	0x04, 0x37
        /*0002*/ 	.short	(.L_344 - .L_343)
.L_343:
        /*0004*/ 	.word	0x00000082


	//----- nvinfo : EIATTR_KPARAM_INFO
	.align		4
.L_344:
        /*0008*/ 	.byte	0x04, 0x17
        /*000a*/ 	.short	(.L_346 - .L_345)
.L_345:
        /*000c*/ 	.word	0x00000000
        /*0010*/ 	.short	0x0005
        /*0012*/ 	.short	0x0020
        /*0014*/ 	.byte	0x00, 0xf0, 0x05, 0x00


	//----- nvinfo : EIATTR_KPARAM_INFO
	.align		4
.L_346:
        /*0018*/ 	.byte	0x04, 0x17
        /*001a*/ 	.short	(.L_348 - .L_347)
.L_347:
        /*001c*/ 	.word	0x00000000
        /*0020*/ 	.short	0x0004
        /*0022*/ 	.short	0x0018
        /*0024*/ 	.byte	0x00, 0xf0, 0x21, 0x00


	//----- nvinfo : EIATTR_KPARAM_INFO
	.align		4
.L_348:
        /*0028*/ 	.byte	0x04, 0x17
        /*002a*/ 	.short	(.L_350 - .L_349)
.L_349:
        /*002c*/ 	.word	0x00000000
        /*0030*/ 	.short	0x0003
        /*0032*/ 	.short	0x0014
        /*0034*/ 	.byte	0x00, 0xf0, 0x05, 0x00


	//----- nvinfo : EIATTR_KPARAM_INFO
	.align		4
.L_350:
        /*0038*/ 	.byte	0x04, 0x17
        /*003a*/ 	.short	(.L_352 - .L_351)
.L_351:
        /*003c*/ 	.word	0x00000000
        /*0040*/ 	.short	0x0002
        /*0042*/ 	.short	0x0010
        /*0044*/ 	.byte	0x00, 0xf0, 0x11, 0x00


	//----- nvinfo : EIATTR_KPARAM_INFO
	.align		4
.L_352:
        /*0048*/ 	.byte	0x04, 0x17
        /*004a*/ 	.short	(.L_354 - .L_353)
.L_353:
        /*004c*/ 	.word	0x00000000
        /*0050*/ 	.short	0x0001
        /*0052*/ 	.short	0x0008
        /*0054*/ 	.byte	0x00, 0xf5, 0x21, 0x00


	//----- nvinfo : EIATTR_KPARAM_INFO
	.align		4
.L_354:
        /*0058*/ 	.byte	0x04, 0x17
        /*005a*/ 	.short	(.L_356 - .L_355)
.L_355:
        /*005c*/ 	.word	0x00000000
        /*0060*/ 	.short	0x0000
        /*0062*/ 	.short	0x0000
        /*0064*/ 	.byte	0x00, 0xf5, 0x21, 0x00


	//----- nvinfo : EIATTR_SPARSE_MMA_MASK
	.align		4
.L_356:
        /*0068*/ 	.byte	0x03, 0x50
        /*006a*/ 	.short	0x0000


	//----- nvinfo : EIATTR_MAXREG_COUNT
	.align		4
        /*006c*/ 	.byte	0x03, 0x1b
        /*006e*/ 	.short	0x0060


	//----- nvinfo : EIATTR_NUM_BARRIERS
	.align		4
        /*0070*/ 	.byte	0x02, 0x4c
        /*0072*/ 	.byte	0x01
	.zero		1


	//----- nvinfo : EIATTR_MERCURY_ISA_VERSION
	.align		4
        /*0074*/ 	.byte	0x03, 0x5f
        /*0076*/ 	.short	0x0101


	//----- nvinfo : EIATTR_COOP_GROUP_MASK_REGIDS
	.align		4
        /*0078*/ 	.byte	0x04, 0x29
        /*007a*/ 	.short	(.L_358 - .L_357)


	//   ....[0]....
.L_357:
        /*007c*/ 	.word	0xffffffff


	//   ....[1]....
        /*0080*/ 	.word	0xffffffff


	//   ....[2]....
        /*0084*/ 	.word	0xffffffff


	//   ....[3]....
        /*0088*/ 	.word	0xffffffff


	//   ....[4]....
        /*008c*/ 	.word	0xffffffff


	//   ....[5]....
        /*0090*/ 	.word	0xffffffff


	//   ....[6]....
        /*0094*/ 	.word	0xffffffff


	//   ....[7]....
        /*0098*/ 	.word	0xffffffff


	//   ....[8]....
        /*009c*/ 	.word	0xffffffff


	//   ....[9]....
        /*00a0*/ 	.word	0xffffffff


	//   ....[10]....
        /*00a4*/ 	.word	0xffffffff


	//   ....[11]....
        /*00a8*/ 	.word	0xffffffff


	//   ....[12]....
        /*00ac*/ 	.word	0xffffffff


	//   ....[13]....
        /*00b0*/ 	.word	0xffffffff


	//   ....[14]....
        /*00b4*/ 	.word	0xffffffff


	//   ....[15]....
        /*00b8*/ 	.word	0xffffffff


	//   ....[16]....
        /*00bc*/ 	.word	0xffffffff


	//   ....[17]....
        /*00c0*/ 	.word	0xffffffff


	//   ....[18]....
        /*00c4*/ 	.word	0xffffffff


	//   ....[19]....
        /*00c8*/ 	.word	0xffffffff


	//   ....[20]....
        /*00cc*/ 	.word	0xffffffff


	//   ....[21]....
        /*00d0*/ 	.word	0xffffffff


	//   ....[22]....
        /*00d4*/ 	.word	0xffffffff


	//   ....[23]....
        /*00d8*/ 	.word	0xffffffff


	//   ....[24]....
        /*00dc*/ 	.word	0xffffffff


	//   ....[25]....
        /*00e0*/ 	.word	0xffffffff


	//   ....[26]....
        /*00e4*/ 	.word	0xffffffff


	//   ....[27]....
        /*00e8*/ 	.word	0xffffffff


	//   ....[28]....
        /*00ec*/ 	.word	0xffffffff


	//   ....[29]....
        /*00f0*/ 	.word	0xffffffff


	//----- nvinfo : EIATTR_COOP_GROUP_INSTR_OFFSETS
	.align		4
.L_358:
        /*00f4*/ 	.byte	0x04, 0x28
        /*00f6*/ 	.short	(.L_360 - .L_359)


	//   ....[0]....
.L_359:
        /*00f8*/ 	.word	0x00000980


	//   ....[1]....
        /*00fc*/ 	.word	0x00000990


	//   ....[2]....
        /*0100*/ 	.word	0x00000a00


	//   ....[3]....
        /*0104*/ 	.word	0x00000a30


	//   ....[4]....
        /*0108*/ 	.word	0x00000aa0


	//   ....[5]....
        /*010c*/ 	.word	0x00000ab0


	//   ....[6]....
        /*0110*/ 	.word	0x00000b00


	//   ....[7]....
        /*0114*/ 	.word	0x00000b10


	//   ....[8]....
        /*0118*/ 	.word	0x00000b60


	//   ....[9]....
        /*011c*/ 	.word	0x00000b80


	//   ....[10]....
        /*0120*/ 	.word	0x00000e90


	//   ....[11]....
        /*0124*/ 	.word	0x00000ea0


	//   ....[12]....
        /*0128*/ 	.word	0x00000f30


	//   ....[13]....
        /*012c*/ 	.word	0x00000f50


	//   ....[14]....
        /*0130*/ 	.word	0x00000fa0


	//   ....[15]....
        /*0134*/ 	.word	0x00000fc0


	//   ....[16]....
        /*0138*/ 	.word	0x00001010


	//   ....[17]....
        /*013c*/ 	.word	0x00001040


	//   ....[18]....
        /*0140*/ 	.word	0x000010a0


	//   ....[19]....
        /*0144*/ 	.word	0x000010d0


	//   ....[20]....
        /*0148*/ 	.word	0x000022b0


	//   ....[21]....
        /*014c*/ 	.word	0x000022c0


	//   ....[22]....
        /*0150*/ 	.word	0x00002330


	//   ....[23]....
        /*0154*/ 	.word	0x00002340


	//   ....[24]....
        /*0158*/ 	.word	0x000023a0


	//   ....[25]....
        /*015c*/ 	.word	0x000023d0


	//   ....[26]....
        /*0160*/ 	.word	0x00002450


	//   ....[27]....
        /*0164*/ 	.word	0x00002460


	//   ....[28]....
        /*0168*/ 	.word	0x000024b0


	//   ....[29]....
        /*016c*/ 	.word	0x000024c0


	//----- nvinfo : EIATTR_VRC_CTA_INIT_COUNT
	.align		4
.L_360:
        /*0170*/ 	.byte	0x02, 0x4a
	.zero		1
	.zero		1


	//----- nvinfo : EIATTR_EXIT_INSTR_OFFSETS
	.align		4
        /*0174*/ 	.byte	0x04, 0x1c
        /*0176*/ 	.short	(.L_362 - .L_361)


	//   ....[0]....
.L_361:
        /*0178*/ 	.word	0x00000080


	//   ....[1]....
        /*017c*/ 	.word	0x000000c0


	//   ....[2]....
        /*0180*/ 	.word	0x00002750


	//   ....[3]....
        /*0184*/ 	.word	0x000027a0


	//----- nvinfo : EIATTR_MAX_THREADS
	.align		4
.L_362:
        /*0188*/ 	.byte	0x04, 0x05
        /*018a*/ 	.short	(.L_364 - .L_363)
.L_363:
        /*018c*/ 	.word	0x00000280
        /*0190*/ 	.word	0x00000001
        /*0194*/ 	.word	0x00000001


	//----- nvinfo : EIATTR_CRS_STACK_SIZE
	.align		4
.L_364:
        /*0198*/ 	.byte	0x04, 0x1e
        /*019a*/ 	.short	(.L_366 - .L_365)
.L_365:
        /*019c*/ 	.word	0x00000000


	//----- nvinfo : EIATTR_CBANK_PARAM_SIZE
	.align		4
.L_366:
        /*01a0*/ 	.byte	0x03, 0x19
        /*01a2*/ 	.short	0x0021


	//----- nvinfo : EIATTR_PARAM_CBANK
	.align		4
        /*01a4*/ 	.byte	0x04, 0x0a
        /*01a6*/ 	.short	(.L_368 - .L_367)
	.align		4
.L_367:
        /*01a8*/ 	.word	index@(.nv.constant0._ZN3cub18CUB_300001_SM_10006detail6reduce28DeviceReduceSingleTileKernelINS2_10policy_hubIdjN4cuda3std3__44plusIdEEE10Policy1000EPdSC_iS9_ddNS7_10__identityEEEvT0_T1_T2_T3_T4_T6_)
        /*01ac*/ 	.short	0x0380
        /*01ae*/ 	.short	0x0021


	//----- nvinfo : EIATTR_SW_WAR
	.align		4
.L_368:
        /*01b0*/ 	.byte	0x04, 0x36
        /*01b2*/ 	.short	(.L_370 - .L_369)
.L_369:
        /*01b4*/ 	.word	0x00000008
.L_370:


//--------------------- .nv.info._ZN3cub18CUB_300001_SM_10006detail6reduce18DeviceReduceKernelINS2_10policy_hubIdjN4cuda3std3__44plusIdEEE10Policy1000EN6thrust24THRUST_300001_SM_1000_NS10device_ptrIfEEjS9_dNS7_10__identityEEEvT0_PT3_T1_NS0_13GridEvenShareISK_EET2_T4_ --------------------------
	.section	.nv.info._ZN3cub18CUB_300001_SM_10006detail6reduce18DeviceReduceKernelINS2_10policy_hubIdjN4cuda3std3__44plusIdEEE10Policy1000EN6thrust24THRUST_300001_SM_1000_NS10device_ptrIfEEjS9_dNS7_10__identityEEEvT0_PT3_T1_NS0_13GridEvenShareISK_EET2_T4_,"",@"SHT_CUDA_INFO"
	.sectionflags	@""
	.align	4


	//----- nvinfo : EIATTR_CUDA_API_VERSION
	.align		4
        /*0000*/ 	.byte	0x04, 0x37
        /*0002*/ 	.short	(.L_372 - .L_371)
.L_371:
        /*0004*/ 	.word	0x00000082


	//----- nvinfo : EIATTR_KPARAM_INFO
	.align		4
.L_372:
        /*0008*/ 	.byte	0x04, 0x17
        /*000a*/ 	.short	(.L_374 - .L_373)
.L_373:
        /*000c*/ 	.word	0x00000000
        /*0010*/ 	.short	0x0005
        /*0012*/ 	.short	0x003d
        /*0014*/ 	.byte	0x00, 0xf0, 0x05, 0x00


	//----- nvinfo : EIATTR_KPARAM_INFO
	.align		4
.L_374:
        /*0018*/ 	.byte	0x04, 0x17
        /*001a*/ 	.short	(.L_376 - .L_375)
.L_375:
        /*001c*/ 	.word	0x00000000
        /*0020*/ 	.short	0x0004
        /*0022*/ 	.short	0x003c
        /*0024*/ 	.byte	0x00, 0xf0, 0x05, 0x00


	//----- nvinfo : EIATTR_KPARAM_INFO
	.align		4
.L_376:
        /*0028*/ 	.byte	0x04, 0x17
        /*002a*/ 	.short	(.L_378 - .L_377)
.L_377:
        /*002c*/ 	.word	0x00000000
        /*0030*/ 	.short	0x0003
        /*0032*/ 	.short	0x0014
        /*0034*/ 	.byte	0x00, 0xf0, 0xa1, 0x00


	//----- nvinfo : EIATTR_KPARAM_INFO
	.align		4
.L_378:
        /*0038*/ 	.byte	0x04, 0x17
        /*003a*/ 	.short	(.L_380 - .L_379)
.L_379:
        /*003c*/ 	.word	0x00000000
        /*0040*/ 	.short	0x0002
        /*0042*/ 	.short	0x0010
        /*0044*/ 	.byte	0x00, 0xf0, 0x11, 0x00


	//----- nvinfo : EIATTR_KPARAM_INFO
	.align		4
.L_380:
        /*0048*/ 	.byte	0x04, 0x17
        /*004a*/ 	.short	(.L_382 - .L_381)
.L_381:
        /*004c*/ 	.word	0x00000000
        /*0050*/ 	.short	0x0001
        /*0052*/ 	.short	0x0008
        /*0054*/ 	.byte	0x00, 0xf5, 0x21, 0x00


	//----- nvinfo : EIATTR_KPARAM_INFO
	.align		4
.L_382:
        /*0058*/ 	.byte	0x04, 0x17
        /*005a*/ 	.short	(.L_384 - .L_383)
.L_383:
        /*005c*/ 	.word	0x00000000
        /*0060*/ 	.short	0x0000
        /*0062*/ 	.short	0x0000
        /*0064*/ 	.byte	0x00, 0xf0, 0x21, 0x00


	//----- nvinfo : EIATTR_SPARSE_MMA_MASK
	.align		4
.L_384:
        /*0068*/ 	.byte	0x03, 0x50
        /*006a*/ 	.short	0x0000


	//----- nvinfo : EIATTR_MAXREG_COUNT
	.align		4
        /*006c*/ 	.byte	0x03, 0x1b
        /*006e*/ 	.short	0x0060


	//----- nvinfo : EIATTR_NUM_BARRIERS
	.align		4
        /*0070*/ 	.byte	0x02, 0x4c
        /*0072*/ 	.byte	0x01
	.zero		1


	//----- nvinfo : EIATTR_MERCURY_ISA_VERSION
	.align		4
        /*0074*/ 	.byte	0x03, 0x5f
        /*0076*/ 	.short	0x0101


	//----- nvinfo : EIATTR_COOP_GROUP_MASK_REGIDS
	.align		4
        /*0078*/ 	.byte	0x04, 0x29
        /*007a*/ 	.short	(.L_386 - .L_385)


	//   ....[0]....
.L_385:
        /*007c*/ 	.word	0xffffffff


	//   ....[1]....
        /*0080*/ 	.word	0xffffffff


	//   ....[2]....
        /*0084*/ 	.word	0xffffffff


	//   ....[3]....
        /*0088*/ 	.word	0xffffffff


	//   ....[4]....
        /*008c*/ 	.word	0xffffffff


	//   ....[5]....
        /*0090*/ 	.word	0xffffffff


	//   ....[6]....
        /*0094*/ 	.word	0xffffffff


	//   ....[7]....
        /*0098*/ 	.word	0xffffffff


	//   ....[8]....
        /*009c*/ 	.word	0xffffffff


	//   ....[9]....
        /*00a0*/ 	.word	0xffffffff


	//   ....[10]....
        /*00a4*/ 	.word	0xffffffff


	//   ....[11]....
        /*00a8*/ 	.word	0xffffffff


	//   ....[12]....
        /*00ac*/ 	.word	0xffffffff


	//   ....[13]....
        /*00b0*/ 	.word	0xffffffff


	//   ....[14]....
        /*00b4*/ 	.word	0xffffffff


	//   ....[15]....
        /*00b8*/ 	.word	0xffffffff


	//   ....[16]....
        /*00bc*/ 	.word	0xffffffff


	//   ....[17]....
        /*00c0*/ 	.word	0xffffffff


	//   ....[18]....
        /*00c4*/ 	.word	0xffffffff


	//   ....[19]....
        /*00c8*/ 	.word	0xffffffff


	//   ....[20]....
        /*00cc*/ 	.word	0xffffffff


	//   ....[21]....
        /*00d0*/ 	.word	0xffffffff


	//   ....[22]....
        /*00d4*/ 	.word	0xffffffff


	//   ....[23]....
        /*00d8*/ 	.word	0xffffffff


	//   ....[24]....
        /*00dc*/ 	.word	0xffffffff


	//   ....[25]....
        /*00e0*/ 	.word	0xffffffff


	//   ....[26]....
        /*00e4*/ 	.word	0xffffffff


	//   ....[27]....
        /*00e8*/ 	.word	0xffffffff


	//   ....[28]....
        /*00ec*/ 	.word	0xffffffff


	//   ....[29]....
        /*00f0*/ 	.word	0xffffffff


	//----- nvinfo : EIATTR_COOP_GROUP_INSTR_OFFSETS
	.align		4
.L_386:
        /*00f4*/ 	.byte	0x04, 0x28
        /*00f6*/ 	.short	(.L_388 - .L_387)


	//   ....[0]....
.L_387:
        /*00f8*/ 	.word	0x00000df0


	//   ....[1]....
        /*00fc*/ 	.word	0x00000e00


	//   ....[2]....
        /*0100*/ 	.word	0x00000e70


	//   ....[3]....
        /*0104*/ 	.word	0x00000e90


	//   ....[4]....
        /*0108*/ 	.word	0x00000f00


	//   ....[5]....
        /*010c*/ 	.word	0x00000f10


	//   ....[6]....
        /*0110*/ 	.word	0x00000f60


	//   ....[7]....
        /*0114*/ 	.word	0x00000f80


	//   ....[8]....
        /*0118*/ 	.word	0x00000fd0


	//   ....[9]....
        /*011c*/ 	.word	0x00000ff0


	//   ....[10]....
        /*0120*/ 	.word	0x00001300


	//   ....[11]....
        /*0124*/ 	.word	0x00001310


	//   ....[12]....
        /*0128*/ 	.word	0x00001380


	//   ....[13]....
        /*012c*/ 	.word	0x000013a0


	//   ....[14]....
        /*0130*/ 	.word	0x000013f0


	//   ....[15]....
        /*0134*/ 	.word	0x00001410


	//   ....[16]....
        /*0138*/ 	.word	0x00001480


	//   ....[17]....
        /*013c*/ 	.word	0x00001490


	//   ....[18]....
        /*0140*/ 	.word	0x00001510


	//   ....[19]....
        /*0144*/ 	.word	0x00001540


	//   ....[20]....
        /*0148*/ 	.word	0x00002d70


	//   ....[21]....
        /*014c*/ 	.word	0x00002d80


	//   ....[22]....
        /*0150*/ 	.word	0x00002df0


	//   ....[23]....
        /*0154*/ 	.word	0x00002e10


	//   ....[24]....
        /*0158*/ 	.word	0x00002e80


	//   ....[25]....
        /*015c*/ 	.word	0x00002e90


	//   ....[26]....
        /*0160*/ 	.word	0x00002ee0


	//   ....[27]....
        /*0164*/ 	.word	0x00002f00


	//   ....[28]....
        /*0168*/ 	.word	0x00002f70


	//   ....[29]....
        /*016c*/ 	.word	0x00002f80


	//----- nvinfo : EIATTR_VRC_CTA_INIT_COUNT
	.align		4
.L_388:
        /*0170*/ 	.byte	0x02, 0x4a
	.zero		1
	.zero		1


	//----- nvinfo : EIATTR_EXIT_INSTR_OFFSETS
	.align		4
        /*0174*/ 	.byte	0x04, 0x1c
        /*0176*/ 	.short	(.L_390 - .L_389)


	//   ....[0]....
.L_389:
        /*0178*/ 	.word	0x00003230


	//   ....[1]....
        /*017c*/ 	.word	0x00003290


	//----- nvinfo : EIATTR_MAX_THREADS
	.align		4
.L_390:
        /*0180*/ 	.byte	0x04, 0x05
        /*0182*/ 	.short	(.L_392 - .L_391)
.L_391:
        /*0184*/ 	.word	0x00000280
        /*0188*/ 	.word	0x00000001
        /*018c*/ 	.word	0x00000001


	//----- nvinfo : EIATTR_CRS_STACK_SIZE
	.align		4
.L_392:
        /*0190*/ 	.byte	0x04, 0x1e
        /*0192*/ 	.short	(.L_394 - .L_393)
.L_393:
        /*0194*/ 	.word	0x00000000


	//----- nvinfo : EIATTR_CBANK_PARAM_SIZE
	.align		4
.L_394:
        /*0198*/ 	.byte	0x03, 0x19
        /*019a*/ 	.short	0x003e


	//----- nvinfo : EIATTR_PARAM_CBANK
	.align		4
        /*019c*/ 	.byte	0x04, 0x0a
        /*019e*/ 	.short	(.L_396 - .L_395)
	.align		4
.L_395:
        /*01a0*/ 	.word	index@(.nv.constant0._ZN3cub18CUB_300001_SM_10006detail6reduce18DeviceReduceKernelINS2_10policy_hubIdjN4cuda3std3__44plusIdEEE10Policy1000EN6thrust24THRUST_300001_SM_1000_NS10device_ptrIfEEjS9_dNS7_10__identityEEEvT0_PT3_T1_NS0_13GridEvenShareISK_EET2_T4_)
        /*01a4*/ 	.short	0x0380
        /*01a6*/ 	.short	0x003e


	//----- nvinfo : EIATTR_SW_WAR
	.align		4
.L_396:
        /*01a8*/ 	.byte	0x04, 0x36
        /*01aa*/ 	.short	(.L_398 - .L_397)
.L_397:
        /*01ac*/ 	.word	0x00000008
.L_398:


//--------------------- .nv.info._ZN3cub18CUB_300001_SM_10006detail6reduce28DeviceReduceSingleTileKernelINS2_10policy_hubIdjN4cuda3std3__44plusIdEEE10Policy1000EN6thrust24THRUST_300001_SM_1000_NS10device_ptrIfEEPdjS9_ddNS7_10__identityEEEvT0_T1_T2_T3_T4_T6_ --------------------------
	.section	.nv.info._ZN3cub18CUB_300001_SM_10006detail6reduce28DeviceReduceSingleTileKernelINS2_10policy_hubIdjN4cuda3std3__44plusIdEEE10Policy1000EN6thrust24THRUST_300001_SM_1000_NS10device_ptrIfEEPdjS9_ddNS7_10__identityEEEvT0_T1_T2_T3_T4_T6_,"",@"SHT_CUDA_INFO"
	.sectionflags	@""
	.align	4


	//----- nvinfo : EIATTR_CUDA_API_VERSION
	.align		4
        /*0000*/ 	.byte	0x04, 0x37
        /*0002*/ 	.short	(.L_400 - .L_399)
.L_399:
        /*0004*/ 	.word	0x00000082


	//----- nvinfo : EIATTR_KPARAM_INFO
	.align		4
.L_400:
        /*0008*/ 	.byte	0x04, 0x17
        /*000a*/ 	.short	(.L_402 - .L_401)
.L_401:
        /*000c*/ 	.word	0x00000000
        /*0010*/ 	.short	0x0005
        /*0012*/ 	.short	0x0020
        /*0014*/ 	.byte	0x00, 0xf0, 0x05, 0x00


	//----- nvinfo : EIATTR_KPARAM_INFO
	.align		4
.L_402:
        /*0018*/ 	.byte	0x04, 0x17
        /*001a*/ 	.short	(.L_404 - .L_403)
.L_403:
        /*001c*/ 	.word	0x00000000
        /*0020*/ 	.short	0x0004
        /*0022*/ 	.short	0x0018
        /*0024*/ 	.byte	0x00, 0xf0, 0x21, 0x00


	//----- nvinfo : EIATTR_KPARAM_INFO
	.align		4
.L_404:
        /*0028*/ 	.byte	0x04, 0x17
        /*002a*/ 	.short	(.L_406 - .L_405)
.L_405:
        /*002c*/ 	.word	0x00000000
        /*0030*/ 	.short	0x0003
        /*0032*/ 	.short	0x0014
        /*0034*/ 	.byte	0x00, 0xf0, 0x05, 0x00


	//----- nvinfo : EIATTR_KPARAM_INFO
	.align		4
.L_406:
        /*0038*/ 	.byte	0x04, 0x17
        /*003a*/ 	.short	(.L_408 - .L_407)
.L_407:
        /*003c*/ 	.word	0x00000000
        /*0040*/ 	.short	0x0002
        /*0042*/ 	.short	0x0010
        /*0044*/ 	.byte	0x00, 0xf0, 0x11, 0x00


	//----- nvinfo : EIATTR_KPARAM_INFO
	.align		4
.L_408:
        /*0048*/ 	.byte	0x04, 0x17
        /*004a*/ 	.short	(.L_410 - .L_409)
.L_409:
        /*004c*/ 	.word	0x00000000
        /*0050*/ 	.short	0x0001
        /*0052*/ 	.short	0x0008
        /*0054*/ 	.byte	0x00, 0xf5, 0x21, 0x00


	//----- nvinfo : EIATTR_KPARAM_INFO
	.align		4
.L_410:
        /*0058*/ 	.byte	0x04, 0x17
        /*005a*/ 	.short	(.L_412 - .L_411)
.L_411:
        /*005c*/ 	.word	0x00000000
        /*0060*/ 	.short	0x0000
        /*0062*/ 	.short	0x0000
        /*0064*/ 	.byte	0x00, 0xf0, 0x21, 0x00


	//----- nvinfo : EIATTR_SPARSE_MMA_MASK
	.align		4
.L_412:
        /*0068*/ 	.byte	0x03, 0x50
        /*006a*/ 	.short	0x0000


	//----- nvinfo : EIATTR_MAXREG_COUNT
	.align		4
        /*006c*/ 	.byte	0x03, 0x1b
        /*006e*/ 	.short	0x0060


	//----- nvinfo : EIATTR_NUM_BARRIERS
	.align		4
        /*0070*/ 	.byte	0x02, 0x4c
        /*0072*/ 	.byte	0x01
	.zero		1


	//----- nvinfo : EIATTR_MERCURY_ISA_VERSION
	.align		4
        /*0074*/ 	.byte	0x03, 0x5f
        /*0076*/ 	.short	0x0101


	//----- nvinfo : EIATTR_COOP_GROUP_MASK_REGIDS
	.align		4
        /*0078*/ 	.byte	0x04, 0x29
        /*007a*/ 	.short	(.L_414 - .L_413)


	//   ....[0]....
.L_413:
        /*007c*/ 	.word	0xffffffff


	//   ....[1]....
        /*0080*/ 	.word	0xffffffff


	//   ....[2]....
        /*0084*/ 	.word	0xffffffff


	//   ....[3]....
        /*0088*/ 	.word	0xffffffff


	//   ....[4]....
        /*008c*/ 	.word	0xffffffff


	//   ....[5]....
        /*0090*/ 	.word	0xffffffff


	//   ....[6]....
        /*0094*/ 	.word	0xffffffff


	//   ....[7]....
        /*0098*/ 	.word	0xffffffff


	//   ....[8]....
        /*009c*/ 	.word	0xffffffff


	//   ....[9]....
        /*00a0*/ 	.word	0xffffffff


	//   ....[10]....
        /*00a4*/ 	.word	0xffffffff


	//   ....[11]....
        /*00a8*/ 	.word	0xffffffff


	//   ....[12]....
        /*00ac*/ 	.word	0xffffffff


	//   ....[13]....
        /*00b0*/ 	.word	0xffffffff


	//   ....[14]....
        /*00b4*/ 	.word	0xffffffff


	//   ....[15]....
        /*00b8*/ 	.word	0xffffffff


	//   ....[16]....
        /*00bc*/ 	.word	0xffffffff


	//   ....[17]....
        /*00c0*/ 	.word	0xffffffff


	//   ....[18]....
        /*00c4*/ 	.word	0xffffffff


	//   ....[19]....
        /*00c8*/ 	.word	0xffffffff


	//   ....[20]....
        /*00cc*/ 	.word	0xffffffff


	//   ....[21]....
        /*00d0*/ 	.word	0xffffffff


	//   ....[22]....
        /*00d4*/ 	.word	0xffffffff


	//   ....[23]....
        /*00d8*/ 	.word	0xffffffff


	//   ....[24]....
        /*00dc*/ 	.word	0xffffffff


	//   ....[25]....
        /*00e0*/ 	.word	0xffffffff


	//   ....[26]....
        /*00e4*/ 	.word	0xffffffff


	//   ....[27]....
        /*00e8*/ 	.word	0xffffffff


	//   ....[28]....
        /*00ec*/ 	.word	0xffffffff


	//   ....[29]....
        /*00f0*/ 	.word	0xffffffff


	//----- nvinfo : EIATTR_COOP_GROUP_INSTR_OFFSETS
	.align		4
.L_414:
        /*00f4*/ 	.byte	0x04, 0x28
        /*00f6*/ 	.short	(.L_416 - .L_415)


	//   ....[0]....
.L_415:
        /*00f8*/ 	.word	0x00000af0


	//   ....[1]....
        /*00fc*/ 	.word	0x00000b00


	//   ....[2]....
        /*0100*/ 	.word	0x00000b70


	//   ....[3]....
        /*0104*/ 	.word	0x00000b90


	//   ....[4]....
        /*0108*/ 	.word	0x00000c00


	//   ....[5]....
        /*010c*/ 	.word	0x00000c10


	//   ....[6]....
        /*0110*/ 	.word	0x00000c60


	//   ....[7]....
        /*0114*/ 	.word	0x00000c80


	//   ....[8]....
        /*0118*/ 	.word	0x00000cd0


	//   ....[9]....
        /*011c*/ 	.word	0x00000cf0


	//   ....[10]....
        /*0120*/ 	.word	0x00001000


	//   ....[11]....
        /*0124*/ 	.word	0x00001010


	//   ....[12]....
        /*0128*/ 	.word	0x000010a0


	//   ....[13]....
        /*012c*/ 	.word	0x000010c0


	//   ....[14]....
        /*0130*/ 	.word	0x00001110


	//   ....[15]....
        /*0134*/ 	.word	0x00001140


	//   ....[16]....
        /*0138*/ 	.word	0x00001190


	//   ....[17]....
        /*013c*/ 	.word	0x000011b0


	//   ....[18]....
        /*0140*/ 	.word	0x00001210


	//   ....[19]....
        /*0144*/ 	.word	0x00001230


	//   ....[20]....
        /*0148*/ 	.word	0x000028e0


	//   ....[21]....
        /*014c*/ 	.word	0x000028f0


	//   ....[22]....
        /*0150*/ 	.word	0x00002960


	//   ....[23]....
        /*0154*/ 	.word	0x00002980


	//   ....[24]....
        /*0158*/ 	.word	0x000029f0


	//   ....[25]....
        /*015c*/ 	.word	0x00002a00


	//   ....[26]....
        /*0160*/ 	.word	0x00002a50


	//   ....[27]....
        /*0164*/ 	.word	0x00002a70


	//   ....[28]....
        /*0168*/ 	.word	0x00002ae0


	//   ....[29]....
        /*016c*/ 	.word	0x00002af0


	//----- nvinfo : EIATTR_VRC_CTA_INIT_COUNT
	.align		4
.L_416:
        /*0170*/ 	.byte	0x02, 0x4a
	.zero		1
	.zero		1


	//----- nvinfo : EIATTR_EXIT_INSTR_OFFSETS
	.align		4
        /*0174*/ 	.byte	0x04, 0x1c
        /*0176*/ 	.short	(.L_418 - .L_417)


	//   ....[0]....
.L_417:
        /*0178*/ 	.word	0x00000080


	//   ....[1]....
        /*017c*/ 	.word	0x000000c0


	//   ....[2]....
        /*0180*/ 	.word	0x00002da0


	//   ....[3]....
        /*0184*/ 	.word	0x00002df0


	//----- nvinfo : EIATTR_MAX_THREADS
	.align		4
.L_418:
        /*0188*/ 	.byte	0x04, 0x05
        /*018a*/ 	.short	(.L_420 - .L_419)
.L_419:
        /*018c*/ 	.word	0x00000280
        /*0190*/ 	.word	0x00000001
        /*0194*/ 	.word	0x00000001


	//----- nvinfo : EIATTR_CRS_STACK_SIZE
	.align		4
.L_420:
        /*0198*/ 	.byte	0x04, 0x1e
        /*019a*/ 	.short	(.L_422 - .L_421)
.L_421:
        /*019c*/ 	.word	0x00000000


	//----- nvinfo : EIATTR_CBANK_PARAM_SIZE
	.align		4
.L_422:
        /*01a0*/ 	.byte	0x03, 0x19
        /*01a2*/ 	.short	0x0021


	//----- nvinfo : EIATTR_PARAM_CBANK
	.align		4
        /*01a4*/ 	.byte	0x04, 0x0a
        /*01a6*/ 	.short	(.L_424 - .L_423)
	.align		4
.L_423:
        /*01a8*/ 	.word	index@(.nv.constant0._ZN3cub18CUB_300001_SM_10006detail6reduce28DeviceReduceSingleTileKernelINS2_10policy_hubIdjN4cuda3std3__44plusIdEEE10Policy1000EN6thrust24THRUST_300001_SM_1000_NS10device_ptrIfEEPdjS9_ddNS7_10__identityEEEvT0_T1_T2_T3_T4_T6_)
        /*01ac*/ 	.short	0x0380
        /*01ae*/ 	.short	0x0021


	//----- nvinfo : EIATTR_SW_WAR
	.align		4
.L_424:
        /*01b0*/ 	.byte	0x04, 0x36
        /*01b2*/ 	.short	(.L_426 - .L_425)
.L_425:
        /*01b4*/ 	.word	0x00000008
.L_426:


//--------------------- .nv.info._ZN3cub18CUB_300001_SM_10006detail11EmptyKernelIvEEvv --------------------------
	.section	.nv.info._ZN3cub18CUB_300001_SM_10006detail11EmptyKernelIvEEvv,"",@"SHT_CUDA_INFO"
	.sectionflags	@""
	.align	4


	//----- nvinfo : EIATTR_CUDA_API_VERSION
	.align		4
        /*0000*/ 	.byte	0x04, 0x37
        /*0002*/ 	.short	(.L_428 - .L_427)
.L_427:
        /*0004*/ 	.word	0x00000082


	//----- nvinfo : EIATTR_SPARSE_MMA_MASK
	.align		4
.L_428:
        /*0008*/ 	.byte	0x03, 0x50
        /*000a*/ 	.short	0x0000


	//----- nvinfo : EIATTR_MAXREG_COUNT
	.align		4
        /*000c*/ 	.byte	0x03, 0x1b
        /*000e*/ 	.short	0x00ff


	//----- nvinfo : EIATTR_MERCURY_ISA_VERSION
	.align		4
        /*0010*/ 	.byte	0x03, 0x5f
        /*0012*/ 	.short	0x0101


	//----- nvinfo : EIATTR_VRC_CTA_INIT_COUNT
	.align		4
        /*0014*/ 	.byte	0x02, 0x4a
	.zero		1
	.zero		1


	//----- nvinfo : EIATTR_EXIT_INSTR_OFFSETS
	.align		4
        /*0018*/ 	.byte	0x04, 0x1c
        /*001a*/ 	.short	(.L_430 - .L_429)


	//   ....[0]....
.L_429:
        /*001c*/ 	.word	0x00000010


	//----- nvinfo : EIATTR_SW_WAR
	.align		4
.L_430:
        /*0020*/ 	.byte	0x04, 0x36
        /*0022*/ 	.short	(.L_432 - .L_431)
.L_431:
        /*0024*/ 	.word	0x00000008
.L_432:


//--------------------- .nv.info._Z15reorderElementsPjS_PKjS1_S1_S1_jm --------------------------
	.section	.nv.info._Z15reorderElementsPjS_PKjS1_S1_S1_jm,"",@"SHT_CUDA_INFO"
	.sectionflags	@""
	.align	4


	//----- nvinfo : EIATTR_CUDA_API_VERSION
	.align		4
        /*0000*/ 	.byte	0x04, 0x37
        /*0002*/ 	.short	(.L_434 - .L_433)
.L_433:
        /*0004*/ 	.word	0x00000082


	//----- nvinfo : EIATTR_KPARAM_INFO
	.align		4
.L_434:
        /*0008*/ 	.byte	0x04, 0x17
        /*000a*/ 	.short	(.L_436 - .L_435)
.L_435:
        /*000c*/ 	.word	0x00000000
        /*0010*/ 	.short	0x0007
        /*0012*/ 	.short	0x0038
        /*0014*/ 	.byte	0x00, 0xf0, 0x21, 0x00


	//----- nvinfo : EIATTR_KPARAM_INFO
	.align		4
.L_436:
        /*0018*/ 	.byte	0x04, 0x17
        /*001a*/ 	.short	(.L_438 - .L_437)
.L_437:
        /*001c*/ 	.word	0x00000000
        /*0020*/ 	.short	0x0006
        /*0022*/ 	.short	0x0030
        /*0024*/ 	.byte	0x00, 0xf0, 0x11, 0x00


	//----- nvinfo : EIATTR_KPARAM_INFO
	.align		4
.L_438:
        /*0028*/ 	.byte	0x04, 0x17
        /*002a*/ 	.short	(.L_440 - .L_439)
.L_439:
        /*002c*/ 	.word	0x00000000
        /*0030*/ 	.short	0x0005
        /*0032*/ 	.short	0x0028
        /*0034*/ 	.byte	0x00, 0xf5, 0x21, 0x00


	//----- nvinfo : EIATTR_KPARAM_INFO
	.align		4
.L_440:
        /*0038*/ 	.byte	0x04, 0x17
        /*003a*/ 	.short	(.L_442 - .L_441)
.L_441:
        /*003c*/ 	.word	0x00000000
        /*0040*/ 	.short	0x0004
        /*0042*/ 	.short	0x0020
        /*0044*/ 	.byte	0x00, 0xf5, 0x21, 0x00


	//----- nvinfo : EIATTR_KPARAM_INFO
	.align		4
.L_442:
        /*0048*/ 	.byte	0x04, 0x17
        /*004a*/ 	.short	(.L_444 - .L_443)
.L_443:
        /*004c*/ 	.word	0x00000000
        /*0050*/ 	.short	0x0003
        /*0052*/ 	.short	0x0018
        /*0054*/ 	.byte	0x00, 0xf5, 0x21, 0x00


	//----- nvinfo : EIATTR_KPARAM_INFO
	.align		4
.L_444:
        /*0058*/ 	.byte	0x04, 0x17
        /*005a*/ 	.short	(.L_446 - .L_445)
.L_445:
        /*005c*/ 	.word	0x00000000
        /*0060*/ 	.short	0x0002
        /*0062*/ 	.short	0x0010
        /*0064*/ 	.byte	0x00, 0xf5, 0x21, 0x00


	//----- nvinfo : EIATTR_KPARAM_INFO
	.align		4
.L_446:
        /*0068*/ 	.byte	0x04, 0x17
        /*006a*/ 	.short	(.L_448 - .L_447)
.L_447:
        /*006c*/ 	.word	0x00000000
        /*0070*/ 	.short	0x0001
        /*0072*/ 	.short	0x0008
        /*0074*/ 	.byte	0x00, 0xf5, 0x21, 0x00


	//----- nvinfo : EIATTR_KPARAM_INFO
	.align		4
.L_448:
        /*0078*/ 	.byte	0x04, 0x17
        /*007a*/ 	.short	(.L_450 - .L_449)
.L_449:
        /*007c*/ 	.word	0x00000000
        /*0080*/ 	.short	0x0000
        /*0082*/ 	.short	0x0000
        /*0084*/ 	.byte	0x00, 0xf5, 0x21, 0x00


	//----- nvinfo : EIATTR_SPARSE_MMA_MASK
	.align		4
.L_450:
        /*0088*/ 	.byte	0x03, 0x50
        /*008a*/ 	.short	0x0000


	//----- nvinfo : EIATTR_MAXREG_COUNT
	.align		4
        /*008c*/ 	.byte	0x03, 0x1b
        /*008e*/ 	.short	0x00ff


	//----- nvinfo : EIATTR_MERCURY_ISA_VERSION
	.align		4
        /*0090*/ 	.byte	0x03, 0x5f
        /*0092*/ 	.short	0x0101


	//----- nvinfo : EIATTR_VRC_CTA_INIT_COUNT
	.align		4
        /*0094*/ 	.byte	0x02, 0x4a
	.zero		1
	.zero		1


	//----- nvinfo : EIATTR_EXIT_INSTR_OFFSETS
	.align		4
        /*0098*/ 	.byte	0x04, 0x1c
        /*009a*/ 	.short	(.L_452 - .L_451)


	//   ....[0]....
.L_451:
        /*009c*/ 	.word	0x00000090


	//   ....[1]....
        /*00a0*/ 	.word	0x00000230


	//   ....[2]....
        /*00a4*/ 	.word	0x00000330


	//----- nvinfo : EIATTR_CRS_STACK_SIZE
	.align		4
.L_452:
        /*00a8*/ 	.byte	0x04, 0x1e
        /*00aa*/ 	.short	(.L_454 - .L_453)
.L_453:
        /*00ac*/ 	.word	0x00000000


	//----- nvinfo : EIATTR_CBANK_PARAM_SIZE
	.align		4
.L_454:
        /*00b0*/ 	.byte	0x03, 0x19
        /*00b2*/ 	.short	0x0040


	//----- nvinfo : EIATTR_PARAM_CBANK
	.align		4
        /*00b4*/ 	.byte	0x04, 0x0a
        /*00b6*/ 	.short	(.L_456 - .L_455)
	.align		4
.L_455:
        /*00b8*/ 	.word	index@(.nv.constant0._Z15reorderElementsPjS_PKjS1_S1_S1_jm)
        /*00bc*/ 	.short	0x0380
        /*00be*/ 	.short	0x0040


	//----- nvinfo : EIATTR_SW_WAR
	.align		4
.L_456:
        /*00c0*/ 	.byte	0x04, 0x36
        /*00c2*/ 	.short	(.L_458 - .L_457)
.L_457:
        /*00c4*/ 	.word	0x00000008
.L_458:


//--------------------- .nv.info._Z12mapOnesZerosPjS_PKjjm --------------------------
	.section	.nv.info._Z12mapOnesZerosPjS_PKjjm,"",@"SHT_CUDA_INFO"
	.sectionflags	@""
	.align	4


	//----- nvinfo : EIATTR_CUDA_API_VERSION
	.align		4
        /*0000*/ 	.byte	0x04, 0x37
        /*0002*/ 	.short	(.L_460 - .L_459)
.L_459:
        /*0004*/ 	.word	0x00000082


	//----- nvinfo : EIATTR_KPARAM_INFO
	.align		4
.L_460:
        /*0008*/ 	.byte	0x04, 0x17
        /*000a*/ 	.short	(.L_462 - .L_461)
.L_461:
        /*000c*/ 	.word	0x00000000
        /*0010*/ 	.short	0x0004
        /*0012*/ 	.short	0x0020
        /*0014*/ 	.byte	0x00, 0xf0, 0x21, 0x00


	//----- nvinfo : EIATTR_KPARAM_INFO
	.align		4
.L_462:
        /*0018*/ 	.byte	0x04, 0x17
        /*001a*/ 	.short	(.L_464 - .L_463)
.L_463:
        /*001c*/ 	.word	0x00000000
        /*0020*/ 	.short	0x0003
        /*0022*/ 	.short	0x0018
        /*0024*/ 	.byte	0x00, 0xf0, 0x11, 0x00


	//----- nvinfo : EIATTR_KPARAM_INFO
	.align		4
.L_464:
        /*0028*/ 	.byte	0x04, 0x17
        /*002a*/ 	.short	(.L_466 - .L_465)
.L_465:
        /*002c*/ 	.word	0x00000000
        /*0030*/ 	.short	0x0002
        /*0032*/ 	.short	0x0010
        /*0034*/ 	.byte	0x00, 0xf5, 0x21, 0x00


	//----- nvinfo : EIATTR_KPARAM_INFO
	.align		4
.L_466:
        /*0038*/ 	.byte	0x04, 0x17
        /*003a*/ 	.short	(.L_468 - .L_467)
.L_467:
        /*003c*/ 	.word	0x00000000
        /*0040*/ 	.short	0x0001
        /*0042*/ 	.short	0x0008
        /*0044*/ 	.byte	0x00, 0xf5, 0x21, 0x00


	//----- nvinfo : EIATTR_KPARAM_INFO
	.align		4
.L_468:
        /*0048*/ 	.byte	0x04, 0x17
        /*004a*/ 	.short	(.L_470 - .L_469)
.L_469:
        /*004c*/ 	.word	0x00000000
        /*0050*/ 	.short	0x0000
        /*0052*/ 	.short	0x0000
        /*0054*/ 	.byte	0x00, 0xf5, 0x21, 0x00


	//----- nvinfo : EIATTR_SPARSE_MMA_MASK
	.align		4
.L_470:
        /*0058*/ 	.byte	0x03, 0x50
        /*005a*/ 	.short	0x0000


	//----- nvinfo : EIATTR_MAXREG_COUNT
	.align		4
        /*005c*/ 	.byte	0x03, 0x1b
        /*005e*/ 	.short	0x00ff


	//----- nvinfo : EIATTR_MERCURY_ISA_VERSION
	.align		4
        /*0060*/ 	.byte	0x03, 0x5f
        /*0062*/ 	.short	0x0101


	//----- nvinfo : EIATTR_VRC_CTA_INIT_COUNT
	.align		4
        /*0064*/ 	.byte	0x02, 0x4a
	.zero		1
	.zero		1


	//----- nvinfo : EIATTR_EXIT_INSTR_OFFSETS
	.align		4
        /*0068*/ 	.byte	0x04, 0x1c
        /*006a*/ 	.short	(.L_472 - .L_471)


	//   ....[0]....
.L_471:
        /*006c*/ 	.word	0x00000090


	//   ....[1]....
        /*0070*/ 	.word	0x000001c0


	//   ....[2]....
        /*0074*/ 	.word	0x00000250


	//----- nvinfo : EIATTR_CRS_STACK_SIZE
	.align		4
.L_472:
        /*0078*/ 	.byte	0x04, 0x1e
        /*007a*/ 	.short	(.L_474 - .L_473)
.L_473:
        /*007c*/ 	.word	0x00000000


	//----- nvinfo : EIATTR_CBANK_PARAM_SIZE
	.align		4
.L_474:
        /*0080*/ 	.byte	0x03, 0x19
        /*0082*/ 	.short	0x0028


	//----- nvinfo : EIATTR_PARAM_CBANK
	.align		4
        /*0084*/ 	.byte	0x04, 0x0a
        /*0086*/ 	.short	(.L_476 - .L_475)
	.align		4
.L_475:
        /*0088*/ 	.word	index@(.nv.constant0._Z12mapOnesZerosPjS_PKjjm)
        /*008c*/ 	.short	0x0380
        /*008e*/ 	.short	0x0028


	//----- nvinfo : EIATTR_SW_WAR
	.align		4
.L_476:
        /*0090*/ 	.byte	0x04, 0x36
        /*0092*/ 	.short	(.L_478 - .L_477)
.L_477:
        /*0094*/ 	.word	0x00000008
.L_478:


//--------------------- .nv.info._Z12findDistancePfS_S_jj --------------------------
	.section	.nv.info._Z12findDistancePfS_S_jj,"",@"SHT_CUDA_INFO"
	.sectionflags	@""
	.align	4


	//----- nvinfo : EIATTR_CUDA_API_VERSION
	.align		4
        /*0000*/ 	.byte	0x04, 0x37
        /*0002*/ 	.short	(.L_480 - .L_479)
.L_479:
        /*0004*/ 	.word	0x00000082


	//----- nvinfo : EIATTR_KPARAM_INFO
	.align		4
.L_480:
        /*0008*/ 	.byte	0x04, 0x17
        /*000a*/ 	.short	(.L_482 - .L_481)
.L_481:
        /*000c*/ 	.word	0x00000000
        /*0010*/ 	.short	0x0004
        /*0012*/ 	.short	0x001c
        /*0014*/ 	.byte	0x00, 0xf0, 0x11, 0x00


	//----- nvinfo : EIATTR_KPARAM_INFO
	.align		4
.L_482:
        /*0018*/ 	.byte	0x04, 0x17
        /*001a*/ 	.short	(.L_484 - .L_483)
.L_483:
        /*001c*/ 	.word	0x00000000
        /*0020*/ 	.short	0x0003
        /*0022*/ 	.short	0x0018
        /*0024*/ 	.byte	0x00, 0xf0, 0x11, 0x00


	//----- nvinfo : EIATTR_KPARAM_INFO
	.align		4
.L_484:
        /*0028*/ 	.byte	0x04, 0x17
        /*002a*/ 	.short	(.L_486 - .L_485)
.L_485:
        /*002c*/ 	.word	0x00000000
        /*0030*/ 	.short	0x0002
        /*0032*/ 	.short	0x0010
        /*0034*/ 	.byte	0x00, 0xf5, 0x21, 0x00


	//----- nvinfo : EIATTR_KPARAM_INFO
	.align		4
.L_486:
        /*0038*/ 	.byte	0x04, 0x17
        /*003a*/ 	.short	(.L_488 - .L_487)
.L_487:
        /*003c*/ 	.word	0x00000000
        /*0040*/ 	.short	0x0001
        /*0042*/ 	.short	0x0008
        /*0044*/ 	.byte	0x00, 0xf5, 0x21, 0x00


	//----- nvinfo : EIATTR_KPARAM_INFO
	.align		4
.L_488:
        /*0048*/ 	.byte	0x04, 0x17
        /*004a*/ 	.short	(.L_490 - .L_489)
.L_489:
        /*004c*/ 	.word	0x00000000
        /*0050*/ 	.short	0x0000
        /*0052*/ 	.short	0x0000
        /*0054*/ 	.byte	0x00, 0xf5, 0x21, 0x00


	//----- nvinfo : EIATTR_SPARSE_MMA_MASK
	.align		4
.L_490:
        /*0058*/ 	.byte	0x03, 0x50
        /*005a*/ 	.short	0x0000


	//----- nvinfo : EIATTR_MAXREG_COUNT
	.align		4
        /*005c*/ 	.byte	0x03, 0x1b
        /*005e*/ 	.short	0x00ff


	//----- nvinfo : EIATTR_MERCURY_ISA_VERSION
	.align		4
        /*0060*/ 	.byte	0x03, 0x5f
        /*0062*/ 	.short	0x0101


	//----- nvinfo : EIATTR_VRC_CTA_INIT_COUNT
	.align		4
        /*0064*/ 	.byte	0x02, 0x4a
	.zero		1
	.zero		1


	//----- nvinfo : EIATTR_EXIT_INSTR_OFFSETS
	.align		4
        /*0068*/ 	.byte	0x04, 0x1c
        /*006a*/ 	.short	(.L_492 - .L_491)


	//   ....[0]....
.L_491:
        /*006c*/ 	.word	0x00000070


	//   ....[1]....
        /*0070*/ 	.word	0x00000d90


	//----- nvinfo : EIATTR_CRS_STACK_SIZE
	.align		4
.L_492:
        /*0074*/ 	.byte	0x04, 0x1e
        /*0076*/ 	.short	(.L_494 - .L_493)
.L_493:
        /*0078*/ 	.word	0x00000000


	//----- nvinfo : EIATTR_CBANK_PARAM_SIZE
	.align		4
.L_494:
        /*007c*/ 	.byte	0x03, 0x19
        /*007e*/ 	.short	0x0020


	//----- nvinfo : EIATTR_PARAM_CBANK
	.align		4
        /*0080*/ 	.byte	0x04, 0x0a
        /*0082*/ 	.short	(.L_496 - .L_495)
	.align		4
.L_495:
        /*0084*/ 	.word	index@(.nv.constant0._Z12findDistancePfS_S_jj)
        /*0088*/ 	.short	0x0380
        /*008a*/ 	.short	0x0020


	//----- nvinfo : EIATTR_SW_WAR
	.align		4
.L_496:
        /*008c*/ 	.byte	0x04, 0x36
        /*008e*/ 	.short	(.L_498 - .L_497)
.L_497:
        /*0090*/ 	.word	0x00000008
.L_498:


//--------------------- .nv.info._Z15findDistanceMapPfS_S_jj --------------------------
	.section	.nv.info._Z15findDistanceMapPfS_S_jj,"",@"SHT_CUDA_INFO"
	.sectionflags	@""
	.align	4


	//----- nvinfo : EIATTR_CUDA_API_VERSION
	.align		4
        /*0000*/ 	.byte	0x04, 0x37
        /*0002*/ 	.short	(.L_500 - .L_499)
.L_499:
        /*0004*/ 	.word	0x00000082


	//----- nvinfo : EIATTR_KPARAM_INFO
	.align		4
.L_500:
        /*0008*/ 	.byte	0x04, 0x17
        /*000a*/ 	.short	(.L_502 - .L_501)
.L_501:
        /*000c*/ 	.word	0x00000000
        /*0010*/ 	.short	0x0004
        /*0012*/ 	.short	0x001c
        /*0014*/ 	.byte	0x00, 0xf0, 0x11, 0x00


	//----- nvinfo : EIATTR_KPARAM_INFO
	.align		4
.L_502:
        /*0018*/ 	.byte	0x04, 0x17
        /*001a*/ 	.short	(.L_504 - .L_503)
.L_503:
        /*001c*/ 	.word	0x00000000
        /*0020*/ 	.short	0x0003
        /*0022*/ 	.short	0x0018
        /*0024*/ 	.byte	0x00, 0xf0, 0x11, 0x00


	//----- nvinfo : EIATTR_KPARAM_INFO
	.align		4
.L_504:
        /*0028*/ 	.byte	0x04, 0x17
        /*002a*/ 	.short	(.L_506 - .L_505)
.L_505:
        /*002c*/ 	.word	0x00000000
        /*0030*/ 	.short	0x0002
        /*0032*/ 	.short	0x0010
        /*0034*/ 	.byte	0x00, 0xf5, 0x21, 0x00


	//----- nvinfo : EIATTR_KPARAM_INFO
	.align		4
.L_506:
        /*0038*/ 	.byte	0x04, 0x17
        /*003a*/ 	.short	(.L_508 - .L_507)
.L_507:
        /*003c*/ 	.word	0x00000000
        /*0040*/ 	.short	0x0001
        /*0042*/ 	.short	0x0008
        /*0044*/ 	.byte	0x00, 0xf5, 0x21, 0x00


	//----- nvinfo : EIATTR_KPARAM_INFO
	.align		4
.L_508:
        /*0048*/ 	.byte	0x04, 0x17
        /*004a*/ 	.short	(.L_510 - .L_509)
.L_509:
        /*004c*/ 	.word	0x00000000
        /*0050*/ 	.short	0x0000
        /*0052*/ 	.short	0x0000
        /*0054*/ 	.byte	0x00, 0xf5, 0x21, 0x00


	//----- nvinfo : EIATTR_SPARSE_MMA_MASK
	.align		4
.L_510:
        /*0058*/ 	.byte	0x03, 0x50
        /*005a*/ 	.short	0x0000


	//----- nvinfo : EIATTR_MAXREG_COUNT
	.align		4
        /*005c*/ 	.byte	0x03, 0x1b
        /*005e*/ 	.short	0x00ff


	//----- nvinfo : EIATTR_MERCURY_ISA_VERSION
	.align		4
        /*0060*/ 	.byte	0x03, 0x5f
        /*0062*/ 	.short	0x0101


	//----- nvinfo : EIATTR_VRC_CTA_INIT_COUNT
	.align		4
        /*0064*/ 	.byte	0x02, 0x4a
	.zero		1
	.zero		1


	//----- nvinfo : EIATTR_EXIT_INSTR_OFFSETS
	.align		4
        /*0068*/ 	.byte	0x04, 0x1c
        /*006a*/ 	.short	(.L_512 - .L_511)


	//   ....[0]....
.L_511:
        /*006c*/ 	.word	0x00000080


	//   ....[1]....
        /*0070*/ 	.word	0x000003d0


	//----- nvinfo : EIATTR_CRS_STACK_SIZE
	.align		4
.L_512:
        /*0074*/ 	.byte	0x04, 0x1e
        /*0076*/ 	.short	(.L_514 - .L_513)
.L_513:
        /*0078*/ 	.word	0x00000000


	//----- nvinfo : EIATTR_CBANK_PARAM_SIZE
	.align		4
.L_514:
        /*007c*/ 	.byte	0x03, 0x19
        /*007e*/ 	.short	0x0020


	//----- nvinfo : EIATTR_PARAM_CBANK
	.align		4
        /*0080*/ 	.byte	0x04, 0x0a
        /*0082*/ 	.short	(.L_516 - .L_515)
	.align		4
.L_515:
        /*0084*/ 	.word	index@(.nv.constant0._Z15findDistanceMapPfS_S_jj)
        /*0088*/ 	.short	0x0380
        /*008a*/ 	.short	0x0020


	//----- nvinfo : EIATTR_SW_WAR
	.align		4
.L_516:
        /*008c*/ 	.byte	0x04, 0x36
        /*008e*/ 	.short	(.L_518 - .L_517)
.L_517:
        /*0090*/ 	.word	0x00000008
.L_518:


//--------------------- .nv.info._Z9normalizePfS_S_jj --------------------------
	.section	.nv.info._Z9normalizePfS_S_jj,"",@"SHT_CUDA_INFO"
	.sectionflags	@""
	.align	4


	//----- nvinfo : EIATTR_CUDA_API_VERSION
	.align		4
        /*0000*/ 	.byte	0x04, 0x37
        /*0002*/ 	.short	(.L_520 - .L_519)
.L_519:
        /*0004*/ 	.word	0x00000082


	//----- nvinfo : EIATTR_KPARAM_INFO
	.align		4
.L_520:
        /*0008*/ 	.byte	0x04, 0x17
        /*000a*/ 	.short	(.L_522 - .L_521)
.L_521:
        /*000c*/ 	.word	0x00000000
        /*0010*/ 	.short	0x0004
        /*0012*/ 	.short	0x001c
        /*0014*/ 	.byte	0x00, 0xf0, 0x11, 0x00


	//----- nvinfo : EIATTR_KPARAM_INFO
	.align		4
.L_522:
        /*0018*/ 	.byte	0x04, 0x17
        /*001a*/ 	.short	(.L_524 - .L_523)
.L_523:
        /*001c*/ 	.word	0x00000000
        /*0020*/ 	.short	0x0003
        /*0022*/ 	.short	0x0018
        /*0024*/ 	.byte	0x00, 0xf0, 0x11, 0x00


	//----- nvinfo : EIATTR_KPARAM_INFO
	.align		4
.L_524:
        /*0028*/ 	.byte	0x04, 0x17
        /*002a*/ 	.short	(.L_526 - .L_525)
.L_525:
        /*002c*/ 	.word	0x00000000
        /*0030*/ 	.short	0x0002
        /*0032*/ 	.short	0x0010
        /*0034*/ 	.byte	0x00, 0xf5, 0x21, 0x00


	//----- nvinfo : EIATTR_KPARAM_INFO
	.align		4
.L_526:
        /*0038*/ 	.byte	0x04, 0x17
        /*003a*/ 	.short	(.L_528 - .L_527)
.L_527:
        /*003c*/ 	.word	0x00000000
        /*0040*/ 	.short	0x0001
        /*0042*/ 	.short	0x0008
        /*0044*/ 	.byte	0x00, 0xf5, 0x21, 0x00


	//----- nvinfo : EIATTR_KPARAM_INFO
	.align		4
.L_528:
        /*0048*/ 	.byte	0x04, 0x17
        /*004a*/ 	.short	(.L_530 - .L_529)
.L_529:
        /*004c*/ 	.word	0x00000000
        /*0050*/ 	.short	0x0000
        /*0052*/ 	.short	0x0000
        /*0054*/ 	.byte	0x00, 0xf5, 0x21, 0x00


	//----- nvinfo : EIATTR_SPARSE_MMA_MASK
	.align		4
.L_530:
        /*0058*/ 	.byte	0x03, 0x50
        /*005a*/ 	.short	0x0000


	//----- nvinfo : EIATTR_MAXREG_COUNT
	.align		4
        /*005c*/ 	.byte	0x03, 0x1b
        /*005e*/ 	.short	0x00ff


	//----- nvinfo : EIATTR_MERCURY_ISA_VERSION
	.align		4
        /*0060*/ 	.byte	0x03, 0x5f
        /*0062*/ 	.short	0x0101


	//----- nvinfo : EIATTR_VRC_CTA_INIT_COUNT
	.align		4
        /*0064*/ 	.byte	0x02, 0x4a
	.zero		1
	.zero		1


	//----- nvinfo : EIATTR_EXIT_INSTR_OFFSETS
	.align		4
        /*0068*/ 	.byte	0x04, 0x1c
        /*006a*/ 	.short	(.L_532 - .L_531)


	//   ....[0]....
.L_531:
        /*006c*/ 	.word	0x00000080


	//   ....[1]....
        /*0070*/ 	.word	0x00000340


	//----- nvinfo : EIATTR_CRS_STACK_SIZE
	.align		4
.L_532:
        /*0074*/ 	.byte	0x04, 0x1e
        /*0076*/ 	.short	(.L_534 - .L_533)
.L_533:
        /*0078*/ 	.word	0x00000000


	//----- nvinfo : EIATTR_CBANK_PARAM_SIZE
	.align		4
.L_534:
        /*007c*/ 	.byte	0x03, 0x19
        /*007e*/ 	.short	0x0020


	//----- nvinfo : EIATTR_PARAM_CBANK
	.align		4
        /*0080*/ 	.byte	0x04, 0x0a
        /*0082*/ 	.short	(.L_536 - .L_535)
	.align		4
.L_535:
        /*0084*/ 	.word	index@(.nv.constant0._Z9normalizePfS_S_jj)
        /*0088*/ 	.short	0x0380
        /*008a*/ 	.short	0x0020


	//----- nvinfo : EIATTR_SW_WAR
	.align		4
.L_536:
        /*008c*/ 	.byte	0x04, 0x36
        /*008e*/ 	.short	(.L_538 - .L_537)
.L_537:
        /*0090*/ 	.word	0x00000008
.L_538:


//--------------------- .nv.callgraph             --------------------------
	.section	.nv.callgraph,"",@"SHT_CUDA_CALLGRAPH"
	.align	4
	.sectionentsize	8
	.align		4
        /*0000*/ 	.word	0x00000000
	.align		4
        /*0004*/ 	.word	0xffffffff
	.align		4
        /*0008*/ 	.word	0x00000000
	.align		4
        /*000c*/ 	.word	0xfffffffe
	.align		4
        /*0010*/ 	.word	0x00000000
	.align		4
        /*0014*/ 	.word	0xfffffffd
	.align		4
        /*0018*/ 	.word	0x00000000
	.align		4
        /*001c*/ 	.word	0xfffffffc


//--------------------- .nv.constant4             --------------------------
	.section	.nv.constant4,"a",@progbits
	.align	8
	.align		8
.nv.constant4:
        /*0000*/ 	.dword	_ZN34_INTERNAL_1bbad330_4_k_cu_3d5530c34cuda3std3__45__cpo5beginE
	.align		8
        /*0008*/ 	.dword	_ZN34_INTERNAL_1bbad330_4_k_cu_3d5530c34cuda3std3__45__cpo3endE
	.align		8
        /*0010*/ 	.dword	_ZN34_INTERNAL_1bbad330_4_k_cu_3d5530c34cuda3std3__45__cpo6cbeginE
	.align		8
        /*0018*/ 	.dword	_ZN34_INTERNAL_1bbad330_4_k_cu_3d5530c34cuda3std3__45__cpo4cendE
	.align		8
        /*0020*/ 	.dword	_ZN34_INTERNAL_1bbad330_4_k_cu_3d5530c34cuda3std3__45__cpo6rbeginE
	.align		8
        /*0028*/ 	.dword	_ZN34_INTERNAL_1bbad330_4_k_cu_3d5530c34cuda3std3__45__cpo4rendE
	.align		8
        /*0030*/ 	.dword	_ZN34_INTERNAL_1bbad330_4_k_cu_3d5530c34cuda3std3__45__cpo7crbeginE
	.align		8
        /*0038*/ 	.dword	_ZN34_INTERNAL_1bbad330_4_k_cu_3d5530c34cuda3std3__45__cpo5crendE
	.align		8
        /*0040*/ 	.dword	_ZN34_INTERNAL_1bbad330_4_k_cu_3d5530c34cuda3std3__436_GLOBAL__N__1bbad330_4_k_cu_3d5530c36ignoreE
	.align		8
        /*0048*/ 	.dword	_ZN34_INTERNAL_1bbad330_4_k_cu_3d5530c34cuda3std3__419piecewise_constructE
	.align		8
        /*0050*/ 	.dword	_ZN34_INTERNAL_1bbad330_4_k_cu_3d5530c34cuda3std3__48in_placeE
	.align		8
        /*0058*/ 	.dword	_ZN34_INTERNAL_1bbad330_4_k_cu_3d5530c34cuda3std3__420unreachable_sentinelE
	.align		8
        /*0060*/ 	.dword	_ZN34_INTERNAL_1bbad330_4_k_cu_3d5530c34cuda3std3__47nulloptE
	.align		8
        /*0068*/ 	.dword	_ZN34_INTERNAL_1bbad330_4_k_cu_3d5530c34cuda3std3__48unexpectE
	.align		8
        /*0070*/ 	.dword	_ZN34_INTERNAL_1bbad330_4_k_cu_3d5530c34cuda3std6ranges3__45__cpo4swapE
	.align		8
        /*0078*/ 	.dword	_ZN34_INTERNAL_1bbad330_4_k_cu_3d5530c34cuda3std6ranges3__45__cpo9iter_moveE
	.align		8
        /*0080*/ 	.dword	_ZN34_INTERNAL_1bbad330_4_k_cu_3d5530c34cuda3std6ranges3__45__cpo5beginE
	.align		8
        /*0088*/ 	.dword	_ZN34_INTERNAL_1bbad330_4_k_cu_3d5530c34cuda3std6ranges3__45__cpo3endE
	.align		8
        /*0090*/ 	.dword	_ZN34_INTERNAL_1bbad330_4_k_cu_3d5530c34cuda3std6ranges3__45__cpo6cbeginE
	.align		8
        /*0098*/ 	.dword	_ZN34_INTERNAL_1bbad330_4_k_cu_3d5530c34cuda3std6ranges3__45__cpo4cendE
	.align		8
        /*00a0*/ 	.dword	_ZN34_INTERNAL_1bbad330_4_k_cu_3d5530c34cuda3std6ranges3__45__cpo7advanceE
	.align		8
        /*00a8*/ 	.dword	_ZN34_INTERNAL_1bbad330_4_k_cu_3d5530c34cuda3std6ranges3__45__cpo9iter_swapE
	.align		8
        /*00b0*/ 	.dword	_ZN34_INTERNAL_1bbad330_4_k_cu_3d5530c34cuda3std6ranges3__45__cpo4nextE
	.align		8
        /*00b8*/ 	.dword	_ZN34_INTERNAL_1bbad330_4_k_cu_3d5530c34cuda3std6ranges3__45__cpo4prevE
	.align		8
        /*00c0*/ 	.dword	_ZN34_INTERNAL_1bbad330_4_k_cu_3d5530c34cuda3std6ranges3__45__cpo4dataE
	.align		8
        /*00c8*/ 	.dword	_ZN34_INTERNAL_1bbad330_4_k_cu_3d5530c34cuda3std6ranges3__45__cpo5cdataE
	.align		8
        /*00d0*/ 	.dword	_ZN34_INTERNAL_1bbad330_4_k_cu_3d5530c34cuda3std6ranges3__45__cpo4sizeE
	.align		8
        /*00d8*/ 	.dword	_ZN34_INTERNAL_1bbad330_4_k_cu_3d5530c34cuda3std6ranges3__45__cpo5ssizeE
	.align		8
        /*00e0*/ 	.dword	_ZN34_INTERNAL_1bbad330_4_k_cu_3d5530c34cuda3std6ranges3__45__cpo8distanceE
	.align		8
        /*00e8*/ 	.dword	_ZN34_INTERNAL_1bbad330_4_k_cu_3d5530c36thrust24THRUST_300001_SM_1000_NS8cuda_cub3parE
	.align		8
        /*00f0*/ 	.dword	_ZN34_INTERNAL_1bbad330_4_k_cu_3d5530c36thrust24THRUST_300001_SM_1000_NS8cuda_cub10par_nosyncE
	.align		8
        /*00f8*/ 	.dword	_ZN34_INTERNAL_1bbad330_4_k_cu_3d5530c36thrust24THRUST_300001_SM_1000_NS6system6detail10sequential3seqE
	.align		8
        /*0100*/ 	.dword	_ZN34_INTERNAL_1bbad330_4_k_cu_3d5530c36thrust24THRUST_300001_SM_1000_NS6system3cpp3parE
	.align		8
        /*0108*/ 	.dword	_ZN34_INTERNAL_1bbad330_4_k_cu_3d5530c36thrust24THRUST_300001_SM_1000_NS12placeholders2_1E
	.align		8
        /*0110*/ 	.dword	_ZN34_INTERNAL_1bbad330_4_k_cu_3d5530c36thrust24THRUST_300001_SM_1000_NS12placeholders2_2E
	.align		8
        /*0118*/ 	.dword	_ZN34_INTERNAL_1bbad330_4_k_cu_3d5530c36thrust24THRUST_300001_SM_1000_NS12placeholders2_3E
	.align		8
        /*0120*/ 	.dword	_ZN34_INTERNAL_1bbad330_4_k_cu_3d5530c36thrust24THRUST_300001_SM_1000_NS12placeholders2_4E
	.align		8
        /*0128*/ 	.dword	_ZN34_INTERNAL_1bbad330_4_k_cu_3d5530c36thrust24THRUST_300001_SM_1000_NS12placeholders2_5E
	.align		8
        /*0130*/ 	.dword	_ZN34_INTERNAL_1bbad330_4_k_cu_3d5530c36thrust24THRUST_300001_SM_1000_NS12placeholders2_6E
	.align		8
        /*0138*/ 	.dword	_ZN34_INTERNAL_1bbad330_4_k_cu_3d5530c36thrust24THRUST_300001_SM_1000_NS12placeholders2_7E
	.align		8
        /*0140*/ 	.dword	_ZN34_INTERNAL_1bbad330_4_k_cu_3d5530c36thrust24THRUST_300001_SM_1000_NS12placeholders2_8E
	.align		8
        /*0148*/ 	.dword	_ZN34_INTERNAL_1bbad330_4_k_cu_3d5530c36thrust24THRUST_300001_SM_1000_NS12placeholders2_9E
	.align		8
        /*0150*/ 	.dword	_ZN34_INTERNAL_1bbad330_4_k_cu_3d5530c36thrust24THRUST_300001_SM_1000_NS12placeholders3_10E
	.align		8
        /*0158*/ 	.dword	_ZN34_INTERNAL_1bbad330_4_k_cu_3d5530c36thrust24THRUST_300001_SM_1000_NS3seqE
	.align		8
        /*0160*/ 	.dword	_ZN34_INTERNAL_1bbad330_4_k_cu_3d5530c36thrust24THRUST_300001_SM_1000_NS6deviceE


//--------------------- .text._ZN3cub18CUB_300001_SM_10006detail10radix_sort29DeviceRadixSortOnesweepKernelINS1_5radix10policy_hubIjjyE10Policy1000ELNS0_9SortOrderE0EjjyiiNS1_21identity_decomposer_tEEEvPT5_SB_PT3_PKSC_PT1_PKSG_PT2_PKSK_T4_iiT6_ --------------------------
	.section	.text._ZN3cub18CUB_300001_SM_10006detail10radix_sort29DeviceRadixSortOnesweepKernelINS1_5radix10policy_hubIjjyE10Policy1000ELNS0_9SortOrderE0EjjyiiNS1_21identity_decomposer_tEEEvPT5_SB_PT3_PKSC_PT1_PKSG_PT2_PKSK_T4_iiT6_,"ax",@progbits
	.align	128
        .global         _ZN3cub18CUB_300001_SM_10006detail10radix_sort29DeviceRadixSortOnesweepKernelINS1_5radix10policy_hubIjjyE10Policy1000ELNS0_9SortOrderE0EjjyiiNS1_21identity_decomposer_tEEEvPT5_SB_PT3_PKSC_PT1_PKSG_PT2_PKSK_T4_iiT6_
        .type           _ZN3cub18CUB_300001_SM_10006detail10radix_sort29DeviceRadixSortOnesweepKernelINS1_5radix10policy_hubIjjyE10Policy1000ELNS0_9SortOrderE0EjjyiiNS1_21identity_decomposer_tEEEvPT5_SB_PT3_PKSC_PT1_PKSG_PT2_PKSK_T4_iiT6_,@function
        .size           _ZN3cub18CUB_300001_SM_10006detail10radix_sort29DeviceRadixSortOnesweepKernelINS1_5radix10policy_hubIjjyE10Policy1000ELNS0_9SortOrderE0EjjyiiNS1_21identity_decomposer_tEEEvPT5_SB_PT3_PKSC_PT1_PKSG_PT2_PKSK_T4_iiT6_,(.L_x_455 - _ZN3cub18CUB_300001_SM_10006detail10radix_sort29DeviceRadixSortOnesweepKernelINS1_5radix10policy_hubIjjyE10Policy1000ELNS0_9SortOrderE0EjjyiiNS1_21identity_decomposer_tEEEvPT5_SB_PT3_PKSC_PT1_PKSG_PT2_PKSK_T4_iiT6_)
        .other          _ZN3cub18CUB_300001_SM_10006detail10radix_sort29DeviceRadixSortOnesweepKernelINS1_5radix10policy_hubIjjyE10Policy1000ELNS0_9SortOrderE0EjjyiiNS1_21identity_decomposer_tEEEvPT5_SB_PT3_PKSC_PT1_PKSG_PT2_PKSK_T4_iiT6_,@"STO_CUDA_ENTRY STV_DEFAULT"
_ZN3cub18CUB_300001_SM_10006detail10radix_sort29DeviceRadixSortOnesweepKernelINS1_5radix10policy_hubIjjyE10Policy1000ELNS0_9SortOrderE0EjjyiiNS1_21identity_decomposer_tEEEvPT5_SB_PT3_PKSC_PT1_PKSG_PT2_PKSK_T4_iiT6_:
.text._ZN3cub18CUB_300001_SM_10006detail10radix_sort29DeviceRadixSortOnesweepKernelINS1_5radix10policy_hubIjjyE10Policy1000ELNS0_9SortOrderE0EjjyiiNS1_21identity_decomposer_tEEEvPT5_SB_PT3_PKSC_PT1_PKSG_PT2_PKSK_T4_iiT6_:
[----:B------:R-:W0:Y:S01]  /*0000*/  LDC R1, c[0x0][0x37c] ;  /* 0x0000df00ff017b82 */ /* 0x000e220000000800 */
[----:B------:R-:W1:Y:S01]  /*0010*/  S2R R37, SR_TID.X ;  /* 0x0000000000257919 */ /* 0x000e620000002100 */
[----:B------:R-:W-:Y:S01]  /*0020*/  MOV R0, 0x400 ;  /* 0x0000040000007802 */ /* 0x000fe20000000f00 */
[----:B------:R-:W2:Y:S01]  /*0030*/  LDCU.64 UR8, c[0x0][0x358] ;  /* 0x00006b00ff0877ac */ /* 0x000ea20008000a00 */
[----:B------:R-:W-:Y:S01]  /*0040*/  BSSY.RECONVERGENT B0, `(.L_x_0) ;  /* 0x000000d000007945 */ /* 0x000fe20003800200 */
[----:B------:R-:W3:Y:S01]  /*0050*/  S2R R3, SR_CgaCtaId ;  /* 0x0000000000037919 */ /* 0x000ee20000008800 */
[----:B0-----:R-:W-:Y:S01]  /*0060*/  VIADD R1, R1, 0xfffffff8 ;  /* 0xfffffff801017836 */ /* 0x001fe20000000000 */
[----:B-1----:R-:W-:Y:S02]  /*0070*/  ISETP.NE.AND P0, PT, R37, RZ, PT ;  /* 0x000000ff2500720c */ /* 0x002fe40003f05270 */
[----:B---3--:R-:W-:-:S11]  /*0080*/  LEA R0, R3, R0, 0x18 ;  /* 0x0000000003007211 */ /* 0x008fd600078ec0ff */
[----:B--2---:R-:W-:Y:S05]  /*0090*/  @P0 BRA `(.L_x_1) ;  /* 0x00000000001c0947 */ /* 0x004fea0003800000 */
[----:B------:R-:W0:Y:S01]  /*00a0*/  LDC.64 R2, c[0x0][0x388] ;  /* 0x0000e200ff027b82 */ /* 0x000e220000000a00 */
[----:B------:R-:W-:-:S05]  /*00b0*/  IMAD.MOV.U32 R5, RZ, RZ, 0x1 ;  /* 0x00000001ff057424 */ /* 0x000fca00078e00ff */
[----:B0-----:R-:W2:Y:S02]  /*00c0*/  ATOMG.E.ADD.STRONG.GPU PT, R2, desc[UR8][R2.64], R5 ;  /* 0x80000005020279a8 */ /* 0x001ea400081ef108 */
[----:B------:R-:W0:Y:S01]  /*00d0*/  S2UR UR5, SR_CgaCtaId ;  /* 0x00000000000579c3 */ /* 0x000e220000008800 */
[----:B------:R-:W-:Y:S02]  /*00e0*/  UMOV UR4, 0x400 ;  /* 0x0000040000047882 */ /* 0x000fe40000000000 */
[----:B0-----:R-:W-:-:S09]  /*00f0*/  ULEA UR4, UR5, UR4, 0x18 ;  /* 0x0000000405047291 */ /* 0x001fd2000f8ec0ff */
[----:B--2---:R0:W-:Y:S03]  /*0100*/  STS [UR4+0x6600], R2 ;  /* 0x00660002ff007988 */ /* 0x0041e60008000804 */
.L_x_1:
[----:B------:R-:W-:Y:S05]  /*0110*/  BSYNC.RECONVERGENT B0 ;  /* 0x0000000000007941 */ /* 0x000fea0003800200 */
.L_x_0:
[----:B------:R-:W-:Y:S01]  /*0120*/  BAR.SYNC.DEFER_BLOCKING 0x0 ;  /* 0x0000000000007b1d */ /* 0x000fe20000010000 */
[----:B------:R-:W-:-:S05]  /*0130*/  SHF.R.U32.HI R21, RZ, 0x5, R37 ;  /* 0x00000005ff157819 */ /* 0x000fca0000011625 */
[----:B------:R-:W1:Y:S01]  /*0140*/  LDCU UR4, c[0x0][0x3c0] ;  /* 0x00007800ff0477ac */ /* 0x000e620008000800 */
[----:B------:R-:W2:Y:S01]  /*0150*/  S2R R26, SR_LANEID ;  /* 0x00000000001a7919 */ /* 0x000ea20000000000 */
[----:B0-----:R-:W0:Y:S02]  /*0160*/  LDS R2, [R0+0x6600] ;  /* 0x0066000000027984 */ /* 0x001e240000000800 */
[----:B0-----:R-:W-:-:S04]  /*0170*/  IMAD R4, R2, 0x1980, RZ ;  /* 0x0000198002047824 */ /* 0x001fc800078e02ff */
[----:B------:R-:W-:Y:S01]  /*0180*/  VIADD R63, R4, 0x1980 ;  /* 0x00001980043f7836 */ /* 0x000fe20000000000 */
[----:B------:R-:W-:-:S04]  /*0190*/  SHF.R.S32.HI R64, RZ, 0x1f, R4 ;  /* 0x0000001fff407819 */ /* 0x000fc80000011404 */
[----:B-1----:R-:W-:-:S13]  /*01a0*/  ISETP.GT.AND P0, PT, R63, UR4, PT ;  /* 0x000000043f007c0c */ /* 0x002fda000bf04270 */
[----:B--2---:R-:W-:Y:S05]  /*01b0*/  @P0 BRA `(.L_x_2) ;  /* 0x0000000000680947 */ /* 0x004fea0003800000 */
[----:B------:R-:W0:Y:S01]  /*01c0*/  LDCU.64 UR4, c[0x0][0x3a8] ;  /* 0x00007500ff0477ac */ /* 0x000e220008000a00 */
[C---:B------:R-:W-:Y:S02]  /*01d0*/  LOP3.LUT R3, R37.reuse, 0x1f, RZ, 0xc0, !PT ;  /* 0x0000001f25037812 */ /* 0x040fe400078ec0ff */
[----:B------:R-:W-:-:S05]  /*01e0*/  LOP3.LUT R6, R37, 0x3e0, RZ, 0xc0, !PT ;  /* 0x000003e025067812 */ /* 0x000fca00078ec0ff */
[----:B------:R-:W-:-:S05]  /*01f0*/  IMAD R3, R6, 0x11, R3 ;  /* 0x0000001106037824 */ /* 0x000fca00078e0203 */
[----:B------:R-:W-:-:S05]  /*0200*/  IADD3 R41, P0, PT, R4, R3, RZ ;  /* 0x0000000304297210 */ /* 0x000fca0007f1e0ff */
[----:B------:R-:W-:Y:S01]  /*0210*/  IMAD.X R64, RZ, RZ, R64, P0 ;  /* 0x000000ffff407224 */ /* 0x000fe200000e0640 */
[----:B0-----:R-:W-:-:S04]  /*0220*/  LEA R22, P0, R41, UR4, 0x2 ;  /* 0x0000000429167c11 */ /* 0x001fc8000f8010ff */
[----:B------:R-:W-:-:S05]  /*0230*/  LEA.HI.X R23, R41, UR5, R64, 0x2, P0 ;  /* 0x0000000529177c11 */ /* 0x000fca00080f1440 */
[----:B------:R0:W5:Y:S04]  /*0240*/  LDG.E R4, desc[UR8][R22.64] ;  /* 0x0000000816047981 */ /* 0x000168000c1e1900 */
        /* <DEDUP_REMOVED lines=15> */
[----:B------:R0:W5:Y:S01]  /*0340*/  LDG.E R20, desc[UR8][R22.64+0x800] ;  /* 0x0008000816147981 */ /* 0x000162000c1e1900 */
[----:B------:R-:W-:Y:S05]  /*0350*/  BRA `(.L_x_3) ;  /* 0x0000000400307947 */ /* 0x000fea0003800000 */
.L_x_2:
[C---:B------:R-:W-:Y:S01]  /*0360*/  LOP3.LUT R3, R37.reuse, 0x1f, RZ, 0xc0, !PT ;  /* 0x0000001f25037812 */ /* 0x040fe200078ec0ff */
[----:B------:R-:W0:Y:S01]  /*0370*/  LDCU.64 UR6, c[0x0][0x3a8] ;  /* 0x00007500ff0677ac */ /* 0x000e220008000a00 */
[----:B------:R-:W-:Y:S02]  /*0380*/  LOP3.LUT R6, R37, 0x3e0, RZ, 0xc0, !PT ;  /* 0x000003e025067812 */ /* 0x000fe400078ec0ff */
[----:B------:R-:W-:-:S03]  /*0390*/  IADD3 R14, PT, PT, -R4, UR4, RZ ;  /* 0x00000004040e7c10 */ /* 0x000fc6000fffe1ff */
[----:B------:R-:W-:-:S04]  /*03a0*/  IMAD R3, R6, 0x11, R3 ;  /* 0x0000001106037824 */ /* 0x000fc800078e0203 */
[C---:B------:R-:W-:Y:S01]  /*03b0*/  VIADD R5, R3.reuse, 0x20 ;  /* 0x0000002003057836 */ /* 0x040fe20000000000 */
[----:B------:R-:W-:Y:S01]  /*03c0*/  IADD3 R41, P0, PT, R4, R3, RZ ;  /* 0x0000000304297210 */ /* 0x000fe20007f1e0ff */
[C---:B------:R-:W-:Y:S01]  /*03d0*/  VIADD R7, R3.reuse, 0x40 ;  /* 0x0000004003077836 */ /* 0x040fe20000000000 */
[-C--:B------:R-:W-:Y:S01]  /*03e0*/  ISETP.GE.AND P2, PT, R3, R14.reuse, PT ;  /* 0x0000000e0300720c */ /* 0x080fe20003f46270 */
[----:B------:R-:W-:Y:S01]  /*03f0*/  IMAD.MOV.U32 R4, RZ, RZ, -0x1 ;  /* 0xffffffffff047424 */ /* 0x000fe200078e00ff */
[-C--:B------:R-:W-:Y:S01]  /*0400*/  ISETP.GE.AND P3, PT, R5, R14.reuse, PT ;  /* 0x0000000e0500720c */ /* 0x080fe20003f66270 */
[----:B------:R-:W-:Y:S01]  /*0410*/  VIADD R5, R3, 0x60 ;  /* 0x0000006003057836 */ /* 0x000fe20000000000 */
[-C--:B------:R-:W-:Y:S01]  /*0420*/  ISETP.GE.AND P4, PT, R7, R14.reuse, PT ;  /* 0x0000000e0700720c */ /* 0x080fe20003f86270 */
[----:B------:R-:W-:Y:S01]  /*0430*/  IMAD.X R64, RZ, RZ, R64, P0 ;  /* 0x000000ffff407224 */ /* 0x000fe200000e0640 */
[----:B0-----:R-:W-:Y:S01]  /*0440*/  LEA R22, P0, R41, UR6, 0x2 ;  /* 0x0000000629167c11 */ /* 0x001fe2000f8010ff */
[----:B------:R-:W-:Y:S01]  /*0450*/  VIADD R7, R3, 0x80 ;  /* 0x0000008003077836 */ /* 0x000fe20000000000 */
[-C--:B------:R-:W-:Y:S01]  /*0460*/  ISETP.GE.AND P5, PT, R5, R14.reuse, PT ;  /* 0x0000000e0500720c */ /* 0x080fe20003fa6270 */
[----:B------:R-:W-:Y:S01]  /*0470*/  VIADD R5, R3, 0xa0 ;  /* 0x000000a003057836 */ /* 0x000fe20000000000 */
[----:B------:R-:W-:Y:S01]  /*0480*/  LEA.HI.X R23, R41, UR7, R64, 0x2, P0 ;  /* 0x0000000729177c11 */ /* 0x000fe200080f1440 */
[----:B------:R-:W-:Y:S01]  /*0490*/  IMAD.MOV.U32 R6, RZ, RZ, -0x1 ;  /* 0xffffffffff067424 */ /* 0x000fe200078e00ff */
[-C--:B------:R-:W-:Y:S01]  /*04a0*/  ISETP.GE.AND P6, PT, R7, R14.reuse, PT ;  /* 0x0000000e0700720c */ /* 0x080fe20003fc6270 */
[----:B------:R-:W-:Y:S01]  /*04b0*/  VIADD R7, R3, 0xc0 ;  /* 0x000000c003077836 */ /* 0x000fe20000000000 */
[-C--:B------:R-:W-:Y:S01]  /*04c0*/  ISETP.GE.AND P0, PT, R5, R14.reuse, PT ;  /* 0x0000000e0500720c */ /* 0x080fe20003f06270 */
[C---:B------:R-:W-:Y:S01]  /*04d0*/  VIADD R5, R3.reuse, 0xe0 ;  /* 0x000000e003057836 */ /* 0x040fe20000000000 */
[----:B------:R1:W5:Y:S01]  /*04e0*/  @!P2 LDG.E R4, desc[UR8][R22.64] ;  /* 0x000000081604a981 */ /* 0x000362000c1e1900 */
[----:B------:R-:W-:Y:S01]  /*04f0*/  VIADD R11, R3, 0x120 ;  /* 0x00000120030b7836 */ /* 0x000fe20000000000 */
[----:B------:R-:W-:-:S02]  /*0500*/  ISETP.GE.AND P1, PT, R7, R14, PT ;  /* 0x0000000e0700720c */ /* 0x000fc40003f26270 */
[-C--:B------:R-:W-:Y:S01]  /*0510*/  ISETP.GE.AND P2, PT, R5, R14.reuse, PT ;  /* 0x0000000e0500720c */ /* 0x080fe20003f46270 */
[----:B------:R-:W-:Y:S01]  /*0520*/  IMAD.MOV.U32 R5, RZ, RZ, -0x1 ;  /* 0xffffffffff057424 */ /* 0x000fe200078e00ff */
[----:B------:R1:W5:Y:S01]  /*0530*/  @!P4 LDG.E R6, desc[UR8][R22.64+0x100] ;  /* 0x000100081606c981 */ /* 0x000362000c1e1900 */
[----:B------:R-:W-:Y:S01]  /*0540*/  VIADD R9, R3, 0x100 ;  /* 0x0000010003097836 */ /* 0x000fe20000000000 */
[-C--:B------:R-:W-:Y:S01]  /*0550*/  ISETP.GE.AND P4, PT, R11, R14.reuse, PT ;  /* 0x0000000e0b00720c */ /* 0x080fe20003f86270 */
[----:B------:R-:W-:Y:S02]  /*0560*/  IMAD.MOV.U32 R8, RZ, RZ, -0x1 ;  /* 0xffffffffff087424 */ /* 0x000fe400078e00ff */
[----:B------:R-:W-:Y:S01]  /*0570*/  VIADD R11, R3, 0x160 ;  /* 0x00000160030b7836 */ /* 0x000fe20000000000 */
[----:B------:R1:W5:Y:S01]  /*0580*/  @!P3 LDG.E R5, desc[UR8][R22.64+0x80] ;  /* 0x000080081605b981 */ /* 0x000362000c1e1900 */
[----:B------:R-:W-:Y:S01]  /*0590*/  IMAD.MOV.U32 R7, RZ, RZ, -0x1 ;  /* 0xffffffffff077424 */ /* 0x000fe200078e00ff */
[-C--:B------:R-:W-:Y:S01]  /*05a0*/  ISETP.GE.AND P3, PT, R9, R14.reuse, PT ;  /* 0x0000000e0900720c */ /* 0x080fe20003f66270 */
[----:B------:R-:W-:Y:S01]  /*05b0*/  VIADD R9, R3, 0x140 ;  /* 0x0000014003097836 */ /* 0x000fe20000000000 */
[----:B------:R1:W5:Y:S01]  /*05c0*/  @!P6 LDG.E R8, desc[UR8][R22.64+0x200] ;  /* 0x000200081608e981 */ /* 0x000362000c1e1900 */
[----:B------:R-:W-:Y:S01]  /*05d0*/  IMAD.MOV.U32 R10, RZ, RZ, -0x1 ;  /* 0xffffffffff0a7424 */ /* 0x000fe200078e00ff */
[-C--:B------:R-:W-:Y:S01]  /*05e0*/  ISETP.GE.AND P6, PT, R11, R14.reuse, PT ;  /* 0x0000000e0b00720c */ /* 0x080fe20003fc6270 */
[----:B------:R-:W-:Y:S01]  /*05f0*/  VIADD R11, R3, 0x1a0 ;  /* 0x000001a0030b7836 */ /* 0x000fe20000000000 */
[----:B------:R1:W5:Y:S01]  /*0600*/  @!P5 LDG.E R7, desc[UR8][R22.64+0x180] ;  /* 0x000180081607d981 */ /* 0x000362000c1e1900 */
[----:B------:R-:W-:Y:S01]  /*0610*/  ISETP.GE.AND P5, PT, R9, R14, PT ;  /* 0x0000000e0900720c */ /* 0x000fe20003fa6270 */
[----:B------:R-:W-:-:S02]  /*0620*/  IMAD.MOV.U32 R9, RZ, RZ, -0x1 ;  /* 0xffffffffff097424 */ /* 0x000fc400078e00ff */
[----:B------:R1:W5:Y:S01]  /*0630*/  @!P1 LDG.E R10, desc[UR8][R22.64+0x300] ;  /* 0x00030008160a9981 */ /* 0x000362000c1e1900 */
[-C--:B------:R-:W-:Y:S01]  /*0640*/  ISETP.GE.AND P1, PT, R11, R14.reuse, PT ;  /* 0x0000000e0b00720c */ /* 0x080fe20003f26270 */
[C---:B------:R-:W-:Y:S02]  /*0650*/  VIADD R13, R3.reuse, 0x180 ;  /* 0x00000180030d7836 */ /* 0x040fe40000000000 */
[----:B------:R-:W-:Y:S01]  /*0660*/  IMAD.MOV.U32 R11, RZ, RZ, -0x1 ;  /* 0xffffffffff0b7424 */ /* 0x000fe200078e00ff */
[----:B------:R1:W5:Y:S01]  /*0670*/  @!P0 LDG.E R9, desc[UR8][R22.64+0x280] ;  /* 0x0002800816098981 */ /* 0x000362000c1e1900 */
[----:B------:R-:W-:Y:S01]  /*0680*/  VIADD R15, R3, 0x1c0 ;  /* 0x000001c0030f7836 */ /* 0x000fe20000000000 */
[-C--:B------:R-:W-:Y:S01]  /*0690*/  ISETP.GE.AND P0, PT, R13, R14.reuse, PT ;  /* 0x0000000e0d00720c */ /* 0x080fe20003f06270 */
[----:B------:R-:W-:Y:S02]  /*06a0*/  IMAD.MOV.U32 R12, RZ, RZ, -0x1 ;  /* 0xffffffffff0c7424 */ /* 0x000fe400078e00ff */
[----:B------:R-:W-:Y:S01]  /*06b0*/  IMAD.MOV.U32 R13, RZ, RZ, -0x1 ;  /* 0xffffffffff0d7424 */ /* 0x000fe200078e00ff */
[----:B------:R1:W5:Y:S01]  /*06c0*/  @!P2 LDG.E R11, desc[UR8][R22.64+0x380] ;  /* 0x00038008160ba981 */ /* 0x000362000c1e1900 */
[----:B------:R-:W-:Y:S01]  /*06d0*/  ISETP.GE.AND P2, PT, R15, R14, PT ;  /* 0x0000000e0f00720c */ /* 0x000fe20003f46270 */
[----:B------:R-:W-:-:S02]  /*06e0*/  VIADD R17, R3, 0x1e0 ;  /* 0x000001e003117836 */ /* 0x000fc40000000000 */
[----:B------:R-:W-:Y:S01]  /*06f0*/  VIADD R15, R3, 0x200 ;  /* 0x00000200030f7836 */ /* 0x000fe20000000000 */
[----:B------:R1:W5:Y:S02]  /*0700*/  @!P3 LDG.E R12, desc[UR8][R22.64+0x400] ;  /* 0x00040008160cb981 */ /* 0x000364000c1e1900 */
[-C--:B------:R-:W-:Y:S02]  /*0710*/  ISETP.GE.AND P3, PT, R17, R14.reuse, PT ;  /* 0x0000000e1100720c */ /* 0x080fe40003f66270 */
[----:B------:R1:W5:Y:S01]  /*0720*/  @!P4 LDG.E R13, desc[UR8][R22.64+0x480] ;  /* 0x00048008160dc981 */ /* 0x000362000c1e1900 */
[----:B------:R-:W-:Y:S01]  /*0730*/  ISETP.GE.AND P4, PT, R15, R14, PT ;  /* 0x0000000e0f00720c */ /* 0x000fe20003f86270 */
[----:B------:R-:W-:Y:S02]  /*0740*/  IMAD.MOV.U32 R14, RZ, RZ, -0x1 ;  /* 0xffffffffff0e7424 */ /* 0x000fe400078e00ff */
[----:B------:R-:W-:Y:S02]  /*0750*/  IMAD.MOV.U32 R15, RZ, RZ, -0x1 ;  /* 0xffffffffff0f7424 */ /* 0x000fe400078e00ff */
[----:B------:R-:W-:-:S02]  /*0760*/  IMAD.MOV.U32 R16, RZ, RZ, -0x1 ;  /* 0xffffffffff107424 */ /* 0x000fc400078e00ff */
[----:B------:R-:W-:Y:S01]  /*0770*/  IMAD.MOV.U32 R17, RZ, RZ, -0x1 ;  /* 0xffffffffff117424 */ /* 0x000fe200078e00ff */
[----:B------:R1:W5:Y:S01]  /*0780*/  @!P5 LDG.E R14, desc[UR8][R22.64+0x500] ;  /* 0x00050008160ed981 */ /* 0x000362000c1e1900 */
[----:B------:R-:W-:Y:S02]  /*0790*/  IMAD.MOV.U32 R18, RZ, RZ, -0x1 ;  /* 0xffffffffff127424 */ /* 0x000fe400078e00ff */
[----:B------:R-:W-:Y:S01]  /*07a0*/  IMAD.MOV.U32 R19, RZ, RZ, -0x1 ;  /* 0xffffffffff137424 */ /* 0x000fe200078e00ff */
[----:B------:R1:W5:Y:S01]  /*07b0*/  @!P6 LDG.E R15, desc[UR8][R22.64+0x580] ;  /* 0x00058008160fe981 */ /* 0x000362000c1e1900 */
[----:B------:R-:W-:-:S03]  /*07c0*/  IMAD.MOV.U32 R20, RZ, RZ, -0x1 ;  /* 0xffffffffff147424 */ /* 0x000fc600078e00ff */
[----:B------:R1:W5:Y:S04]  /*07d0*/  @!P0 LDG.E R16, desc[UR8][R22.64+0x600] ;  /* 0x0006000816108981 */ /* 0x000368000c1e1900 */
[----:B------:R1:W5:Y:S04]  /*07e0*/  @!P1 LDG.E R17, desc[UR8][R22.64+0x680] ;  /* 0x0006800816119981 */ /* 0x000368000c1e1900 */
[----:B------:R1:W5:Y:S04]  /*07f0*/  @!P2 LDG.E R18, desc[UR8][R22.64+0x700] ;  /* 0x000700081612a981 */ /* 0x000368000c1e1900 */
[----:B------:R1:W5:Y:S04]  /*0800*/  @!P3 LDG.E R19, desc[UR8][R22.64+0x780] ;  /* 0x000780081613b981 */ /* 0x000368000c1e1900 */
[----:B------:R1:W5:Y:S02]  /*0810*/  @!P4 LDG.E R20, desc[UR8][R22.64+0x800] ;  /* 0x000800081614c981 */ /* 0x000364000c1e1900 */
.L_x_3:
[----:B01----:R-:W-:Y:S01]  /*0820*/  VIMNMX R22, PT, PT, R26, 0xe0, !PT ;  /* 0x000000e01a167848 */ /* 0x003fe20007fe0100 */
[----:B------:R-:W0:Y:S01]  /*0830*/  LDCU UR4, c[0x0][0x3c8] ;  /* 0x00007900ff0477ac */ /* 0x000e220008000800 */
[----:B------:R-:W-:Y:S01]  /*0840*/  BSSY.RECONVERGENT B0, `(.L_x_4) ;  /* 0x0000025000007945 */ /* 0x000fe20003800200 */
[----:B------:R-:W-:Y:S01]  /*0850*/  IMAD.SHL.U32 R21, R21, 0x400, RZ ;  /* 0x0000040015157824 */ /* 0x000fe200078e00ff */
[--C-:B------:R-:W-:Y:S01]  /*0860*/  IADD3 R22, PT, PT, R22, 0x1f, -R26.reuse ;  /* 0x0000001f16167810 */ /* 0x100fe20007ffe81a */
[----:B------:R-:W-:Y:S01]  /*0870*/  UMOV UR5, 0xffffffff ;  /* 0xffffffff00057882 */ /* 0x000fe20000000000 */
[----:B------:R-:W-:Y:S02]  /*0880*/  IMAD.MOV.U32 R25, RZ, RZ, R26 ;  /* 0x000000ffff197224 */ /* 0x000fe400078e001a */
[C---:B------:R-:W-:Y:S02]  /*0890*/  ISETP.GE.U32.AND P0, PT, R22.reuse, 0x1e0, PT ;  /* 0x000001e01600780c */ /* 0x040fe40003f06070 */
[----:B------:R-:W-:-:S04]  /*08a0*/  LEA.HI R23, R22, 0x1, RZ, 0x1b ;  /* 0x0000000116177811 */ /* 0x000fc800078fd8ff */
[----:B------:R-:W-:-:S04]  /*08b0*/  LOP3.LUT R24, R23, 0xf, RZ, 0xc0, !PT ;  /* 0x0000000f17187812 */ /* 0x000fc800078ec0ff */
[----:B------:R-:W-:Y:S01]  /*08c0*/  ISETP.NE.AND P1, PT, R24, RZ, PT ;  /* 0x000000ff1800720c */ /* 0x000fe20003f25270 */
[----:B0-----:R-:W-:Y:S02]  /*08d0*/  USHF.L.U32 UR4, UR5, UR4, URZ ;  /* 0x0000000405047299 */ /* 0x001fe400080006ff */
[----:B------:R-:W-:Y:S10]  /*08e0*/  @!P0 BRA `(.L_x_5) ;  /* 0x0000000000688947 */ /* 0x000ff40003800000 */
[----:B------:R-:W-:Y:S01]  /*08f0*/  IMAD R27, R26, 0x4, R21 ;  /* 0x000000041a1b7824 */ /* 0x000fe200078e0215 */
[----:B------:R-:W-:Y:S01]  /*0900*/  LOP3.LUT R22, R23, 0xffffff0, RZ, 0xc0, !PT ;  /* 0x0ffffff017167812 */ /* 0x000fe200078ec0ff */
[----:B------:R-:W-:-:S03]  /*0910*/  IMAD.MOV.U32 R25, RZ, RZ, R26 ;  /* 0x000000ffff197224 */ /* 0x000fc600078e001a */
[----:B------:R-:W-:Y:S01]  /*0920*/  IADD3 R27, PT, PT, R27, 0x400, R0 ;  /* 0x000004001b1b7810 */ /* 0x000fe20007ffe000 */
[----:B------:R-:W-:-:S07]  /*0930*/  IMAD.MOV R22, RZ, RZ, -R22 ;  /* 0x000000ffff167224 */ /* 0x000fce00078e0a16 */
.L_x_6:
[----:B------:R-:W-:Y:S01]  /*0940*/  VIADD R22, R22, 0x10 ;  /* 0x0000001016167836 */ /* 0x000fe20000000000 */
[----:B------:R-:W-:Y:S01]  /*0950*/  STS [R27+-0x400], RZ ;  /* 0xfffc00ff1b007388 */ /* 0x000fe20000000800 */
[----:B------:R-:W-:-:S03]  /*0960*/  VIADD R25, R25, 0x200 ;  /* 0x0000020019197836 */ /* 0x000fc60000000000 */
[----:B------:R-:W-:Y:S01]  /*0970*/  ISETP.NE.AND P0, PT, R22, RZ, PT ;  /* 0x000000ff1600720c */ /* 0x000fe20003f05270 */
[----:B------:R-:W-:Y:S04]  /*0980*/  STS [R27+-0x380], RZ ;  /* 0xfffc80ff1b007388 */ /* 0x000fe80000000800 */
[----:B------:R-:W-:Y:S04]  /*0990*/  STS [R27+-0x300], RZ ;  /* 0xfffd00ff1b007388 */ /* 0x000fe80000000800 */
[----:B------:R-:W-:Y:S04]  /*09a0*/  STS [R27+-0x280], RZ ;  /* 0xfffd80ff1b007388 */ /* 0x000fe80000000800 */
[----:B------:R-:W-:Y:S04]  /*09b0*/  STS [R27+-0x200], RZ ;  /* 0xfffe00ff1b007388 */ /* 0x000fe80000000800 */
[----:B------:R-:W-:Y:S04]  /*09c0*/  STS [R27+-0x180], RZ ;  /* 0xfffe80ff1b007388 */ /* 0x000fe80000000800 */
[----:B------:R-:W-:Y:S04]  /*09d0*/  STS [R27+-0x100], RZ ;  /* 0xffff00ff1b007388 */ /* 0x000fe80000000800 */
[----:B------:R-:W-:Y:S04]  /*09e0*/  STS [R27+-0x80], RZ ;  /* 0xffff80ff1b007388 */ /* 0x000fe80000000800 */
[----:B------:R-:W-:Y:S04]  /*09f0*/  STS [R27], RZ ;  /* 0x000000ff1b007388 */ /* 0x000fe80000000800 */
[----:B------:R-:W-:Y:S04]  /*0a00*/  STS [R27+0x80], RZ ;  /* 0x000080ff1b007388 */ /* 0x000fe80000000800 */
[----:B------:R-:W-:Y:S04]  /*0a10*/  STS [R27+0x100], RZ ;  /* 0x000100ff1b007388 */ /* 0x000fe80000000800 */
[----:B------:R-:W-:Y:S04]  /*0a20*/  STS [R27+0x180], RZ ;  /* 0x000180ff1b007388 */ /* 0x000fe80000000800 */
[----:B------:R-:W-:Y:S04]  /*0a30*/  STS [R27+0x200], RZ ;  /* 0x000200ff1b007388 */ /* 0x000fe80000000800 */
[----:B------:R-:W-:Y:S04]  /*0a40*/  STS [R27+0x280], RZ ;  /* 0x000280ff1b007388 */ /* 0x000fe80000000800 */
[----:B------:R-:W-:Y:S04]  /*0a50*/  STS [R27+0x300], RZ ;  /* 0x000300ff1b007388 */ /* 0x000fe80000000800 */
[----:B------:R0:W-:Y:S02]  /*0a60*/  STS [R27+0x380], RZ ;  /* 0x000380ff1b007388 */ /* 0x0001e40000000800 */
[----:B0-----:R-:W-:Y:S01]  /*0a70*/  VIADD R27, R27, 0x800 ;  /* 0x000008001b1b7836 */ /* 0x001fe20000000000 */
[----:B------:R-:W-:Y:S06]  /*0a80*/  @P0 BRA `(.L_x_6) ;  /* 0xfffffffc00ac0947 */ /* 0x000fec000383ffff */
.L_x_5:
[----:B------:R-:W-:Y:S05]  /*0a90*/  BSYNC.RECONVERGENT B0 ;  /* 0x0000000000007941 */ /* 0x000fea0003800200 */
.L_x_4:
[----:B------:R-:W-:Y:S01]  /*0aa0*/  BSSY.RECONVERGENT B0, `(.L_x_7) ;  /* 0x0000026000007945 */ /* 0x000fe20003800200 */
[----:B------:R-:W-:-:S03]  /*0ab0*/  IMAD.IADD R22, R0, 0x1, R21 ;  /* 0x0000000100167824 */ /* 0x000fc600078e0215 */
[----:B------:R-:W-:Y:S05]  /*0ac0*/  @!P1 BRA `(.L_x_8) ;  /* 0x00000000008c9947 */ /* 0x000fea0003800000 */
[----:B------:R-:W-:Y:S01]  /*0ad0*/  ISETP.GE.U32.AND P0, PT, R24, 0x8, PT ;  /* 0x000000081800780c */ /* 0x000fe20003f06070 */
[----:B------:R-:W-:Y:S01]  /*0ae0*/  BSSY.RECONVERGENT B1, `(.L_x_9) ;  /* 0x000000e000017945 */ /* 0x000fe20003800200 */
[----:B------:R-:W-:-:S04]  /*0af0*/  LOP3.LUT R26, R23, 0x7, RZ, 0xc0, !PT ;  /* 0x00000007171a7812 */ /* 0x000fc800078ec0ff */
[----:B------:R-:W-:-:S07]  /*0b00*/  ISETP.NE.AND P1, PT, R26, RZ, PT ;  /* 0x000000ff1a00720c */ /* 0x000fce0003f25270 */
[----:B------:R-:W-:Y:S06]  /*0b10*/  @!P0 BRA `(.L_x_10) ;  /* 0x0000000000288947 */ /* 0x000fec0003800000 */
[C---:B------:R-:W-:Y:S02]  /*0b20*/  IMAD R24, R25.reuse, 0x4, R22 ;  /* 0x0000000419187824 */ /* 0x040fe400078e0216 */
[----:B------:R-:W-:-:S03]  /*0b30*/  VIADD R25, R25, 0x100 ;  /* 0x0000010019197836 */ /* 0x000fc60000000000 */
[----:B------:R0:W-:Y:S04]  /*0b40*/  STS [R24], RZ ;  /* 0x000000ff18007388 */ /* 0x0001e80000000800 */
[----:B------:R0:W-:Y:S04]  /*0b50*/  STS [R24+0x80], RZ ;  /* 0x000080ff18007388 */ /* 0x0001e80000000800 */
[----:B------:R0:W-:Y:S04]  /*0b60*/  STS [R24+0x100], RZ ;  /* 0x000100ff18007388 */ /* 0x0001e80000000800 */
[----:B------:R0:W-:Y:S04]  /*0b70*/  STS [R24+0x180], RZ ;  /* 0x000180ff18007388 */ /* 0x0001e80000000800 */
[----:B------:R0:W-:Y:S04]  /*0b80*/  STS [R24+0x200], RZ ;  /* 0x000200ff18007388 */ /* 0x0001e80000000800 */
[----:B------:R0:W-:Y:S04]  /*0b90*/  STS [R24+0x280], RZ ;  /* 0x000280ff18007388 */ /* 0x0001e80000000800 */
[----:B------:R0:W-:Y:S04]  /*0ba0*/  STS [R24+0x300], RZ ;  /* 0x000300ff18007388 */ /* 0x0001e80000000800 */
[----:B------:R0:W-:Y:S02]  /*0bb0*/  STS [R24+0x380], RZ ;  /* 0x000380ff18007388 */ /* 0x0001e40000000800 */
.L_x_10:
[----:B------:R-:W-:Y:S05]  /*0bc0*/  BSYNC.RECONVERGENT B1 ;  /* 0x0000000000017941 */ /* 0x000fea0003800200 */
.L_x_9:
[----:B------:R-:W-:Y:S05]  /*0bd0*/  @!P1 BRA `(.L_x_8) ;  /* 0x0000000000489947 */ /* 0x000fea0003800000 */
[----:B------:R-:W-:Y:S02]  /*0be0*/  ISETP.GE.U32.AND P0, PT, R26, 0x4, PT ;  /* 0x000000041a00780c */ /* 0x000fe40003f06070 */
[----:B------:R-:W-:-:S04]  /*0bf0*/  LOP3.LUT R23, R23, 0x3, RZ, 0xc0, !PT ;  /* 0x0000000317177812 */ /* 0x000fc800078ec0ff */
[----:B------:R-:W-:-:S07]  /*0c00*/  ISETP.NE.AND P1, PT, R23, RZ, PT ;  /* 0x000000ff1700720c */ /* 0x000fce0003f25270 */
[C---:B------:R-:W-:Y:S02]  /*0c10*/  @P0 IMAD R22, R25.reuse, 0x4, R22 ;  /* 0x0000000419160824 */ /* 0x040fe400078e0216 */
[----:B------:R-:W-:-:S03]  /*0c20*/  @P0 VIADD R25, R25, 0x80 ;  /* 0x0000008019190836 */ /* 0x000fc60000000000 */
[----:B------:R1:W-:Y:S04]  /*0c30*/  @P0 STS [R22], RZ ;  /* 0x000000ff16000388 */ /* 0x0003e80000000800 */
[----:B------:R1:W-:Y:S04]  /*0c40*/  @P0 STS [R22+0x80], RZ ;  /* 0x000080ff16000388 */ /* 0x0003e80000000800 */
[----:B------:R1:W-:Y:S04]  /*0c50*/  @P0 STS [R22+0x100], RZ ;  /* 0x000100ff16000388 */ /* 0x0003e80000000800 */
[----:B------:R1:W-:Y:S01]  /*0c60*/  @P0 STS [R22+0x180], RZ ;  /* 0x000180ff16000388 */ /* 0x0003e20000000800 */
[----:B------:R-:W-:Y:S05]  /*0c70*/  @!P1 BRA `(.L_x_8) ;  /* 0x0000000000209947 */ /* 0x000fea0003800000 */
[----:B------:R-:W-:Y:S02]  /*0c80*/  IMAD R21, R25, 0x4, R21 ;  /* 0x0000000419157824 */ /* 0x000fe400078e0215 */
[----:B------:R-:W-:Y:S02]  /*0c90*/  IMAD.MOV R23, RZ, RZ, -R23 ;  /* 0x000000ffff177224 */ /* 0x000fe400078e0a17 */
[----:B------:R-:W-:-:S07]  /*0ca0*/  IMAD.IADD R21, R0, 0x1, R21 ;  /* 0x0000000100157824 */ /* 0x000fce00078e0215 */
.L_x_11:
[----:B------:R-:W-:Y:S01]  /*0cb0*/  VIADD R23, R23, 0x1 ;  /* 0x0000000117177836 */ /* 0x000fe20000000000 */
[----:B------:R2:W-:Y:S04]  /*0cc0*/  STS [R21], RZ ;  /* 0x000000ff15007388 */ /* 0x0005e80000000800 */
[----:B------:R-:W-:Y:S01]  /*0cd0*/  ISETP.NE.AND P0, PT, R23, RZ, PT ;  /* 0x000000ff1700720c */ /* 0x000fe20003f05270 */
[----:B--2---:R-:W-:-:S12]  /*0ce0*/  VIADD R21, R21, 0x80 ;  /* 0x0000008015157836 */ /* 0x004fd80000000000 */
[----:B------:R-:W-:Y:S05]  /*0cf0*/  @P0 BRA `(.L_x_11) ;  /* 0xfffffffc00ec0947 */ /* 0x000fea000383ffff */
.L_x_8:
[----:B------:R-:W-:Y:S05]  /*0d00*/  BSYNC.RECONVERGENT B0 ;  /* 0x0000000000007941 */ /* 0x000fea0003800200 */
.L_x_7:
[----:B------:R-:W2:Y:S01]  /*0d10*/  LDCU UR5, c[0x0][0x3c4] ;  /* 0x00007880ff0577ac */ /* 0x000ea20008000800 */
[C---:B------:R-:W-:Y:S01]  /*0d20*/  ISETP.GT.U32.AND P2, PT, R37.reuse, 0xff, PT ;  /* 0x000000ff2500780c */ /* 0x040fe20003f44070 */
[C---:B------:R-:W-:Y:S01]  /*0d30*/  IMAD.SHL.U32 R23, R37.reuse, 0x20, RZ ;  /* 0x0000002025177824 */ /* 0x040fe200078e00ff */
[----:B------:R-:W3:Y:S01]  /*0d40*/  LDC.64 R38, c[0x0][0x380] ;  /* 0x0000e000ff267b82 */ /* 0x000ee20000000a00 */
[----:B------:R-:W-:Y:S01]  /*0d50*/  BSSY.RECONVERGENT B0, `(.L_x_12) ;  /* 0x0000071000007945 */ /* 0x000fe20003800200 */
[----:B0-----:R-:W-:Y:S01]  /*0d60*/  P2R R24, PR, RZ, 0x4 ;  /* 0x00000004ff187803 */ /* 0x001fe20000000000 */
[----:B------:R-:W-:Y:S01]  /*0d70*/  IMAD R21, R37, 0x4, R0 ;  /* 0x0000000425157824 */ /* 0x000fe200078e0200 */
[----:B------:R-:W-:Y:S01]  /*0d80*/  LOP3.LUT R25, R23, 0x7c00, RZ, 0xc0, !PT ;  /* 0x00007c0017197812 */ /* 0x000fe200078ec0ff */
[----:B-1----:R-:W-:Y:S02]  /*0d90*/  IMAD.MOV.U32 R22, RZ, RZ, RZ ;  /* 0x000000ffff167224 */ /* 0x002fe400078e00ff */
[----:B------:R0:W-:Y:S02]  /*0da0*/  STL [R1], R24 ;  /* 0x0000001801007387 */ /* 0x0001e40000100800 */
[----:B------:R-:W-:Y:S01]  /*0db0*/  IMAD.IADD R62, R0, 0x1, R25 ;  /* 0x00000001003e7824 */ /* 0x000fe200078e0219 */
[----:B--2--5:R-:W-:-:S02]  /*0dc0*/  SHF.R.U32.HI R23, RZ, UR5, R4 ;  /* 0x00000005ff177c19 */ /* 0x024fc40008011604 */
[----:B0-----:R-:W-:Y:S02]  /*0dd0*/  SHF.R.U32.HI R24, RZ, UR5, R5 ;  /* 0x00000005ff187c19 */ /* 0x001fe40008011605 */
[----:B------:R-:W-:Y:S02]  /*0de0*/  SHF.R.U32.HI R26, RZ, UR5, R6 ;  /* 0x00000005ff1a7c19 */ /* 0x000fe40008011606 */
[----:B------:R-:W-:Y:S02]  /*0df0*/  SHF.R.U32.HI R27, RZ, UR5, R7 ;  /* 0x00000005ff1b7c19 */ /* 0x000fe40008011607 */
[----:B------:R-:W-:Y:S02]  /*0e00*/  SHF.R.U32.HI R28, RZ, UR5, R8 ;  /* 0x00000005ff1c7c19 */ /* 0x000fe40008011608 */
[----:B------:R-:W-:Y:S02]  /*0e10*/  LOP3.LUT R23, R23, UR4, RZ, 0x30, !PT ;  /* 0x0000000417177c12 */ /* 0x000fe4000f8e30ff */
[----:B------:R-:W-:-:S02]  /*0e20*/  SHF.R.U32.HI R29, RZ, UR5, R9 ;  /* 0x00000005ff1d7c19 */ /* 0x000fc40008011609 */
[----:B------:R-:W-:Y:S01]  /*0e30*/  LOP3.LUT R24, R24, UR4, RZ, 0x30, !PT ;  /* 0x0000000418187c12 */ /* 0x000fe2000f8e30ff */
[----:B------:R-:W-:Y:S01]  /*0e40*/  IMAD R46, R23, 0x4, R62 ;  /* 0x00000004172e7824 */ /* 0x000fe200078e023e */
[----:B------:R-:W-:Y:S01]  /*0e50*/  SHF.R.U32.HI R30, RZ, UR5, R10 ;  /* 0x00000005ff1e7c19 */ /* 0x000fe2000801160a */
[----:B------:R-:W-:Y:S01]  /*0e60*/  NOP ;  /* 0x0000000000007918 */ /* 0x000fe20000000000 */
[----:B------:R-:W-:Y:S01]  /*0e70*/  LOP3.LUT R25, R26, UR4, RZ, 0x30, !PT ;  /* 0x000000041a197c12 */ /* 0x000fe2000f8e30ff */
[--C-:B------:R-:W-:Y:S01]  /*0e80*/  IMAD R47, R24, 0x4, R62.reuse ;  /* 0x00000004182f7824 */ /* 0x100fe200078e023e */
[----:B------:R-:W-:Y:S01]  /*0e90*/  SHF.R.U32.HI R31, RZ, UR5, R11 ;  /* 0x00000005ff1f7c19 */ /* 0x000fe2000801160b */
[----:B------:R0:W-:Y:S01]  /*0ea0*/  ATOMS.POPC.INC.32 RZ, [R46+URZ] ;  /* 0x000000002eff7f8c */ /* 0x0001e2000d8000ff */
[----:B------:R-:W-:Y:S01]  /*0eb0*/  LOP3.LUT R26, R27, UR4, RZ, 0x30, !PT ;  /* 0x000000041b1a7c12 */ /* 0x000fe2000f8e30ff */
[----:B------:R-:W-:Y:S01]  /*0ec0*/  IMAD R48, R25, 0x4, R62 ;  /* 0x0000000419307824 */ /* 0x000fe200078e023e */
[----:B------:R-:W-:Y:S01]  /*0ed0*/  SHF.R.U32.HI R32, RZ, UR5, R12 ;  /* 0x00000005ff207c19 */ /* 0x000fe2000801160c */
[----:B------:R0:W-:Y:S01]  /*0ee0*/  ATOMS.POPC.INC.32 RZ, [R47+URZ] ;  /* 0x000000002fff7f8c */ /* 0x0001e2000d8000ff */
        /* <DEDUP_REMOVED lines=34> */
[----:B------:R-:W-:Y:S01]  /*1110*/  LOP3.LUT R42, R42, UR4, RZ, 0x30, !PT ;  /* 0x000000042a2a7c12 */ /* 0x000fe2000f8e30ff */
[----:B------:R0:W-:Y:S01]  /*1120*/  ATOMS.POPC.INC.32 RZ, [R56+URZ] ;  /* 0x0000000038ff7f8c */ /* 0x0001e2000d8000ff */
[----:B------:R-:W-:Y:S01]  /*1130*/  LOP3.LUT R43, R43, UR4, RZ, 0x30, !PT ;  /* 0x000000042b2b7c12 */ /* 0x000fe2000f8e30ff */
[--C-:B------:R-:W-:Y:S01]  /*1140*/  IMAD R58, R35, 0x4, R62.reuse ;  /* 0x00000004233a7824 */ /* 0x100fe200078e023e */
[----:B------:R-:W-:Y:S01]  /*1150*/  LOP3.LUT R44, R44, UR4, RZ, 0x30, !PT ;  /* 0x000000042c2c7c12 */ /* 0x000fe2000f8e30ff */
[--C-:B------:R-:W-:Y:S01]  /*1160*/  IMAD R59, R42, 0x4, R62.reuse ;  /* 0x000000042a3b7824 */ /* 0x100fe200078e023e */
[----:B------:R-:W-:Y:S01]  /*1170*/  LOP3.LUT R45, R45, UR4, RZ, 0x30, !PT ;  /* 0x000000042d2d7c12 */ /* 0x000fe2000f8e30ff */
[--C-:B------:R-:W-:Y:S01]  /*1180*/  IMAD R60, R43, 0x4, R62.reuse ;  /* 0x000000042b3c7824 */ /* 0x100fe200078e023e */
[----:B------:R0:W-:Y:S01]  /*1190*/  ATOMS.POPC.INC.32 RZ, [R57+URZ] ;  /* 0x0000000039ff7f8c */ /* 0x0001e2000d8000ff */
[----:B------:R-:W-:-:S02]  /*11a0*/  IMAD R61, R44, 0x4, R62 ;  /* 0x000000042c3d7824 */ /* 0x000fc400078e023e */
[----:B------:R-:W-:Y:S01]  /*11b0*/  IMAD R62, R45, 0x4, R62 ;  /* 0x000000042d3e7824 */ /* 0x000fe200078e023e */
[----:B------:R0:W-:Y:S04]  /*11c0*/  ATOMS.POPC.INC.32 RZ, [R58+URZ] ;  /* 0x000000003aff7f8c */ /* 0x0001e8000d8000ff */
[----:B------:R0:W-:Y:S04]  /*11d0*/  ATOMS.POPC.INC.32 RZ, [R59+URZ] ;  /* 0x000000003bff7f8c */ /* 0x0001e8000d8000ff */
[----:B------:R0:W-:Y:S04]  /*11e0*/  ATOMS.POPC.INC.32 RZ, [R60+URZ] ;  /* 0x000000003cff7f8c */ /* 0x0001e8000d8000ff */
[----:B------:R0:W-:Y:S04]  /*11f0*/  ATOMS.POPC.INC.32 RZ, [R61+URZ] ;  /* 0x000000003dff7f8c */ /* 0x0001e8000d8000ff */
[----:B------:R0:W-:Y:S01]  /*1200*/  ATOMS.POPC.INC.32 RZ, [R62+URZ] ;  /* 0x000000003eff7f8c */ /* 0x0001e2000d8000ff */
[----:B------:R-:W-:Y:S06]  /*1210*/  BAR.SYNC.DEFER_BLOCKING 0x0 ;  /* 0x0000000000007b1d */ /* 0x000fec0000010000 */
[----:B---3--:R-:W-:Y:S05]  /*1220*/  @P2 BRA `(.L_x_13) ;  /* 0x00000000008c2947 */ /* 0x008fea0003800000 */
[----:B------:R-:W-:Y:S04]  /*1230*/  LDS R72, [R21] ;  /* 0x0000000015487984 */ /* 0x000fe80000000800 */
[----:B------:R-:W1:Y:S04]  /*1240*/  LDS R73, [R21+0x400] ;  /* 0x0004000015497984 */ /* 0x000e680000000800 */
[----:B------:R-:W2:Y:S04]  /*1250*/  LDS R75, [R21+0x800] ;  /* 0x00080000154b7984 */ /* 0x000ea80000000800 */
[----:B------:R-:W3:Y:S04]  /*1260*/  LDS R77, [R21+0xc00] ;  /* 0x000c0000154d7984 */ /* 0x000ee80000000800 */
[----:B------:R-:W4:Y:S04]  /*1270*/  LDS R71, [R21+0x1000] ;  /* 0x0010000015477984 */ /* 0x000f280000000800 */
[----:B------:R-:W5:Y:S04]  /*1280*/  LDS R70, [R21+0x1400] ;  /* 0x0014000015467984 */ /* 0x000f680000000800 */
[----:B------:R-:W0:Y:S04]  /*1290*/  LDS R40, [R21+0x1800] ;  /* 0x0018000015287984 */ /* 0x000e280000000800 */
[----:B------:R-:W0:Y:S04]  /*12a0*/  LDS R69, [R21+0x1c00] ;  /* 0x001c000015457984 */ /* 0x000e280000000800 */
[----:B------:R-:W0:Y:S04]  /*12b0*/  LDS R68, [R21+0x2000] ;  /* 0x0020000015447984 */ /* 0x000e280000000800 */
[----:B------:R-:W0:Y:S04]  /*12c0*/  LDS R67, [R21+0x2400] ;  /* 0x0024000015437984 */ /* 0x000e280000000800 */
[----:B------:R-:W0:Y:S01]  /*12d0*/  LDS R65, [R21+0x2800] ;  /* 0x0028000015417984 */ /* 0x000e220000000800 */
[----:B-1----:R-:W-:-:S03]  /*12e0*/  IMAD.IADD R74, R72, 0x1, R73 ;  /* 0x00000001484a7824 */ /* 0x002fc600078e0249 */
[----:B------:R1:W-:Y:S01]  /*12f0*/  STS [R21+0x400], R72 ;  /* 0x0004004815007388 */ /* 0x0003e20000000800 */
[----:B--2---:R-:W-:-:S03]  /*1300*/  IMAD.IADD R66, R74, 0x1, R75 ;  /* 0x000000014a427824 */ /* 0x004fc600078e024b */
[----:B------:R-:W-:Y:S01]  /*1310*/  STS [R21+0x800], R74 ;  /* 0x0008004a15007388 */ /* 0x000fe20000000800 */
[----:B---3--:R-:W-:-:S03]  /*1320*/  IMAD.IADD R22, R66, 0x1, R77 ;  /* 0x0000000142167824 */ /* 0x008fc600078e024d */
[----:B------:R-:W-:Y:S01]  /*1330*/  STS [R21+0xc00], R66 ;  /* 0x000c004215007388 */ /* 0x000fe20000000800 */
[----:B----4-:R-:W-:-:S03]  /*1340*/  IMAD.IADD R71, R22, 0x1, R71 ;  /* 0x0000000116477824 */ /* 0x010fc600078e0247 */
[----:B------:R-:W-:Y:S01]  /*1350*/  STS [R21], RZ ;  /* 0x000000ff15007388 */ /* 0x000fe20000000800 */
[----:B-----5:R-:W-:-:S03]  /*1360*/  IMAD.IADD R73, R71, 0x1, R70 ;  /* 0x0000000147497824 */ /* 0x020fc600078e0246 */
[----:B------:R-:W-:Y:S01]  /*1370*/  STS [R21+0x1400], R71 ;  /* 0x0014004715007388 */ /* 0x000fe20000000800 */
[----:B0-----:R-:W-:-:S03]  /*1380*/  IMAD.IADD R40, R73, 0x1, R40 ;  /* 0x0000000149287824 */ /* 0x001fc600078e0228 */
[----:B------:R-:W0:Y:S01]  /*1390*/  LDS R70, [R21+0x2c00] ;  /* 0x002c000015467984 */ /* 0x000e220000000800 */
[----:B------:R-:W-:-:S03]  /*13a0*/  IMAD.IADD R69, R40, 0x1, R69 ;  /* 0x0000000128457824 */ /* 0x000fc600078e0245 */
[----:B------:R-:W-:Y:S01]  /*13b0*/  STS [R21+0x1800], R73 ;  /* 0x0018004915007388 */ /* 0x000fe20000000800 */
[----:B------:R-:W-:-:S03]  /*13c0*/  IMAD.IADD R68, R69, 0x1, R68 ;  /* 0x0000000145447824 */ /* 0x000fc600078e0244 */
[----:B------:R-:W-:Y:S01]  /*13d0*/  STS [R21+0x1c00], R40 ;  /* 0x001c002815007388 */ /* 0x000fe20000000800 */
[----:B-1----:R-:W-:-:S03]  /*13e0*/  IMAD.IADD R72, R68, 0x1, R67 ;  /* 0x0000000144487824 */ /* 0x002fc600078e0243 */
[----:B------:R-:W-:Y:S01]  /*13f0*/  STS [R21+0x2000], R69 ;  /* 0x0020004515007388 */ /* 0x000fe20000000800 */
[----:B------:R-:W-:-:S03]  /*1400*/  IMAD.IADD R65, R72, 0x1, R65 ;  /* 0x0000000148417824 */ /* 0x000fc600078e0241 */
[----:B------:R-:W-:Y:S04]  /*1410*/  STS [R21+0x2400], R68 ;  /* 0x0024004415007388 */ /* 0x000fe80000000800 */
[----:B------:R-:W-:Y:S04]  /*1420*/  STS [R21+0x2800], R72 ;  /* 0x0028004815007388 */ /* 0x000fe80000000800 */
[----:B------:R-:W-:Y:S04]  /*1430*/  STS [R21+0x2c00], R65 ;  /* 0x002c004115007388 */ /* 0x000fe80000000800 */
[----:B------:R0:W-:Y:S02]  /*1440*/  STS [R21+0x1000], R22 ;  /* 0x0010001615007388 */ /* 0x0001e40000000800 */
[----:B0-----:R-:W-:-:S07]  /*1450*/  IMAD.IADD R22, R65, 0x1, R70 ;  /* 0x0000000141167824 */ /* 0x001fce00078e0246 */
.L_x_13:
[----:B------:R-:W-:Y:S05]  /*1460*/  BSYNC.RECONVERGENT B0 ;  /* 0x0000000000007941 */ /* 0x000fea0003800200 */
.L_x_12:
[----:B------:R-:W-:Y:S01]  /*1470*/  ISETP.NE.AND P0, PT, R22, 0x1980, PT ;  /* 0x000019801600780c */ /* 0x000fe20003f05270 */
[----:B------:R-:W-:Y:S01]  /*1480*/  IMAD R65, R2, 0x100, R37 ;  /* 0x0000010002417824 */ /* 0x000fe200078e0225 */
[----:B------:R-:W1:Y:S02]  /*1490*/  LDCU.64 UR6, c[0x0][0x3b8] ;  /* 0x00007700ff0677ac */ /* 0x000e640008000a00 */
[----:B------:R-:W-:Y:S01]  /*14a0*/  ISETP.LT.U32.AND P0, PT, R37, 0x100, !P0 ;  /* 0x000001002500780c */ /* 0x000fe20004701070 */
[----:B------:R-:W-:Y:S01]  /*14b0*/  IMAD.WIDE R38, R65, 0x4, R38 ;  /* 0x0000000441267825 */ /* 0x000fe200078e0226 */
[----:B------:R-:W-:-:S05]  /*14c0*/  @!P2 LOP3.LUT R65, R22, 0x40000000, RZ, 0xfc, !PT ;  /* 0x400000001641a812 */ /* 0x000fca00078efcff */
[----:B------:R2:W-:Y:S06]  /*14d0*/  @!P2 STG.E.STRONG.SYS desc[UR8][R38.64], R65 ;  /* 0x000000412600a986 */ /* 0x0005ec000c115908 */
[----:B------:R-:W-:Y:S06]  /*14e0*/  BAR.RED.OR.DEFER_BLOCKING 0x0, P0 ;  /* 0x0000000000007b1d */ /* 0x000fec0000014800 */
[----:B------:R-:W3:Y:S01]  /*14f0*/  B2R.RESULT RZ, P0 ;  /* 0x0000000000ff731c */ /* 0x000ee20000004000 */
[----:B-1----:R-:W-:-:S04]  /*1500*/  LEA R40, P1, R41, UR6, 0x2 ;  /* 0x0000000629287c11 */ /* 0x002fc8000f8210ff */
[----:B------:R-:W-:Y:S01]  /*1510*/  LEA.HI.X R41, R41, UR7, R64, 0x2, P1 ;  /* 0x0000000729297c11 */ /* 0x000fe200088f1440 */
[----:B--23--:R-:W-:Y:S08]  /*1520*/  @!P0 BRA `(.L_x_14) ;  /* 0x0000001000ac8947 */ /* 0x00cff00003800000 */
[----:B------:R-:W1:Y:S01]  /*1530*/  LDC.64 R24, c[0x0][0x390] ;  /* 0x0000e400ff187b82 */ /* 0x000e620000000a00 */
[----:B------:R-:W-:Y:S01]  /*1540*/  BSSY B1, `(.L_x_15) ;  /* 0x0000030000017945 */ /* 0x000fe20003800000 */
[----:B------:R-:W-:-:S06]  /*1550*/  IMAD R31, R37, 0x8, R0 ;  /* 0x00000008251f7824 */ /* 0x000fcc00078e0200 */
[----:B------:R-:W2:Y:S01]  /*1560*/  LDC.64 R26, c[0x0][0x398] ;  /* 0x0000e600ff1a7b82 */ /* 0x000ea20000000a00 */
[----:B-1----:R-:W-:Y:S01]  /*1570*/  IMAD.WIDE.U32 R24, R37, 0x8, R24 ;  /* 0x0000000825187825 */ /* 0x002fe200078e0018 */
[----:B------:R-:W-:Y:S06]  /*1580*/  @P2 BRA `(.L_x_16) ;  /* 0x0000000000ac2947 */ /* 0x000fec0003800000 */
[----:B--2---:R-:W-:-:S06]  /*1590*/  IMAD.WIDE.U32 R26, R37, 0x8, R26 ;  /* 0x00000008251a7825 */ /* 0x004fcc00078e001a */
[----:B------:R-:W2:Y:S01]  /*15a0*/  LDG.E.64 R26, desc[UR8][R26.64] ;  /* 0x000000081a1a7981 */ /* 0x000ea2000c1e1b00 */
[----:B------:R-:W-:Y:S01]  /*15b0*/  ISETP.GT.U32.AND P0, PT, R37, R23, PT ;  /* 0x000000172500720c */ /* 0x000fe20003f04070 */
[----:B------:R-:W-:-:S03]  /*15c0*/  IMAD.MOV.U32 R21, RZ, RZ, R22 ;  /* 0x000000ffff157224 */ /* 0x000fc600078e0016 */
[----:B------:R-:W-:-:S04]  /*15d0*/  SEL R29, RZ, 0x1980, !P0 ;  /* 0x00001980ff1d7807 */ /* 0x000fc80004000000 */
[----:B--2---:R-:W-:-:S04]  /*15e0*/  IADD3 R28, P0, PT, R26, -R29, RZ ;  /* 0x8000001d1a1c7210 */ /* 0x004fc80007f1e0ff */
[----:B------:R-:W-:Y:S02]  /*15f0*/  IADD3.X R29, PT, PT, R27, -0x1, RZ, P0, !PT ;  /* 0xffffffff1b1d7810 */ /* 0x000fe400007fe4ff */
[----:B------:R-:W-:-:S03]  /*1600*/  ISETP.GE.AND P0, PT, R2, 0x1, PT ;  /* 0x000000010200780c */ /* 0x000fc60003f06270 */
[----:B------:R1:W-:Y:S10]  /*1610*/  STS.64 [R31+0x6600], R28 ;  /* 0x0066001c1f007388 */ /* 0x0003f40000000a00 */
[----:B------:R-:W-:Y:S05]  /*1620*/  @!P0 BRA `(.L_x_17) ;  /* 0x00000000006c8947 */ /* 0x000fea0003800000 */
[----:B------:R-:W-:Y:S01]  /*1630*/  BSSY B0, `(.L_x_18) ;  /* 0x0000019000007945 */ /* 0x000fe20003800000 */
[----:B------:R-:W-:Y:S02]  /*1640*/  IMAD.MOV.U32 R0, RZ, RZ, -0x1 ;  /* 0xffffffffff007424 */ /* 0x000fe400078e00ff */
[----:B-1----:R-:W-:Y:S02]  /*1650*/  IMAD.MOV.U32 R28, RZ, RZ, R2 ;  /* 0x000000ffff1c7224 */ /* 0x002fe400078e0002 */
[----:B------:R-:W-:-:S07]  /*1660*/  IMAD.MOV.U32 R21, RZ, RZ, R22 ;  /* 0x000000ffff157224 */ /* 0x000fce00078e0016 */
.L_x_22:
[----:B------:R-:W1:Y:S01]  /*1670*/  LDC.64 R26, c[0x0][0x380] ;  /* 0x0000e000ff1a7b82 */ /* 0x000e620000000a00 */
[----:B------:R-:W-:Y:S01]  /*1680*/  VIADD R33, R28, 0xffffffff ;  /* 0xffffffff1c217836 */ /* 0x000fe20000000000 */
[----:B------:R-:W-:Y:S03]  /*1690*/  BSSY B2, `(.L_x_19) ;  /* 0x0000008000027945 */ /* 0x000fe60003800000 */
[----:B------:R-:W-:-:S04]  /*16a0*/  IMAD R29, R33, 0x100, R37 ;  /* 0x00000100211d7824 */ /* 0x000fc800078e0225 */
[----:B-1----:R-:W-:-:S07]  /*16b0*/  IMAD.WIDE R26, R29, 0x4, R26 ;  /* 0x000000041d1a7825 */ /* 0x002fce00078e021a */
.L_x_20:
[----:B------:R-:W-:Y:S05]  /*16c0*/  YIELD ;  /* 0x0000000000007946 */ /* 0x000fea0003800000 */
[----:B------:R1:W-:Y:S06]  /*16d0*/  MEMBAR.SC.CTA ;  /* 0x0000000000007992 */ /* 0x0003ec0000000000 */
[----:B-1----:R-:W2:Y:S02]  /*16e0*/  LDG.E.STRONG.SYS R29, desc[UR8][R26.64] ;  /* 0x000000081a1d7981 */ /* 0x002ea4000c1f5900 */
[----:B--2---:R-:W-:-:S13]  /*16f0*/  ISETP.NE.AND P0, PT, R29, RZ, PT ;  /* 0x000000ff1d00720c */ /* 0x004fda0003f05270 */
[----:B------:R-:W-:Y:S05]  /*1700*/  @!P0 BRA `(.L_x_20) ;  /* 0xfffffffc00ec8947 */ /* 0x000fea000383ffff */
[----:B------:R-:W-:Y:S05]  /*1710*/  BSYNC B2 ;  /* 0x0000000000027941 */ /* 0x000fea0003800000 */
.L_x_19:
[----:B------:R-:W-:Y:S01]  /*1720*/  BSSY.RECONVERGENT B2, `(.L_x_21) ;  /* 0x0000006000027945 */ /* 0x000fe20003800200 */
[C---:B------:R-:W-:Y:S02]  /*1730*/  ISETP.GT.AND P0, PT, R29.reuse, -0x1, PT ;  /* 0xffffffff1d00780c */ /* 0x040fe40003f04270 */
[----:B------:R-:W-:Y:S01]  /*1740*/  LOP3.LUT R26, R29, 0x3fffffff, RZ, 0xc0, !PT ;  /* 0x3fffffff1d1a7812 */ /* 0x000fe200078ec0ff */
[----:B------:R-:W-:Y:S05]  /*1750*/  WARPSYNC.EXCLUSIVE R0 ;  /* 0x0000000000007348 */ /* 0x000fea0003a00000 */
[----:B------:R-:W-:-:S05]  /*1760*/  IMAD.IADD R21, R26, 0x1, R21 ;  /* 0x000000011a157824 */ /* 0x000fca00078e0215 */
[----:B------:R-:W-:-:S07]  /*1770*/  VOTE.ANY R0, PT, P0 ;  /* 0x0000000000007806 */ /* 0x000fce00000e0100 */
[----:B------:R-:W-:Y:S05]  /*1780*/  BSYNC.RECONVERGENT B2 ;  /* 0x0000000000027941 */ /* 0x000fea0003800200 */
.L_x_21:
[----:B------:R-:W-:Y:S01]  /*1790*/  ISETP.GT.U32.AND P1, PT, R28, 0x1, PT ;  /* 0x000000011c00780c */ /* 0x000fe20003f24070 */
[----:B------:R-:W-:-:S12]  /*17a0*/  IMAD.MOV.U32 R28, RZ, RZ, R33 ;  /* 0x000000ffff1c7224 */ /* 0x000fd800078e0021 */
[----:B------:R-:W-:Y:S05]  /*17b0*/  @P0 BRA P1, `(.L_x_22) ;  /* 0xfffffffc00ac0947 */ /* 0x000fea000083ffff */
[----:B------:R-:W-:Y:S05]  /*17c0*/  BSYNC B0 ;  /* 0x0000000000007941 */ /* 0x000fea0003800000 */
.L_x_18:
[----:B------:R2:W3:Y:S02]  /*17d0*/  LDS.64 R28, [R31+0x6600] ;  /* 0x006600001f1c7984 */ /* 0x0004e40000000a00 */
.L_x_17:
[C---:B------:R-:W-:Y:S01]  /*17e0*/  IMAD.IADD R27, R21.reuse, 0x1, -R22 ;  /* 0x00000001151b7824 */ /* 0x040fe200078e0a16 */
[----:B------:R-:W-:-:S04]  /*17f0*/  LOP3.LUT R21, R21, 0x80000000, RZ, 0xfc, !PT ;  /* 0x8000000015157812 */ /* 0x000fc800078efcff */
[C---:B---3--:R-:W-:Y:S01]  /*1800*/  IADD3 R26, P0, PT, R27.reuse, R28, RZ ;  /* 0x0000001c1b1a7210 */ /* 0x048fe20007f1e0ff */
[----:B------:R3:W-:Y:S03]  /*1810*/  STG.E.STRONG.SYS desc[UR8][R38.64], R21 ;  /* 0x0000001526007986 */ /* 0x0007e6000c115908 */
[----:B------:R-:W-:-:S05]  /*1820*/  LEA.HI.X.SX32 R27, R27, R29, 0x1, P0 ;  /* 0x0000001d1b1b7211 */ /* 0x000fca00000f0eff */
[----:B------:R3:W-:Y:S04]  /*1830*/  STS.64 [R31+0x6600], R26 ;  /* 0x0066001a1f007388 */ /* 0x0007e80000000a00 */
.L_x_16:
[----:B------:R-:W-:Y:S05]  /*1840*/  BSYNC B1 ;  /* 0x0000000000017941 */ /* 0x000fea0003800000 */
.L_x_15:
[----:B--23--:R-:W2:Y:S01]  /*1850*/  LDC.64 R26, c[0x0][0x390] ;  /* 0x0000e400ff1a7b82 */ /* 0x00cea20000000a00 */
[----:B------:R-:W-:Y:S05]  /*1860*/  WARPSYNC.ALL ;  /* 0x0000000000007948 */ /* 0x000fea0003800000 */
[----:B------:R-:W-:Y:S02]  /*1870*/  UMOV UR5, 0x400 ;  /* 0x0000040000057882 */ /* 0x000fe40000000000 */
[----:B------:R-:W3:Y:S08]  /*1880*/  LDC R21, c[0x0][0x3c0] ;  /* 0x0000f000ff157b82 */ /* 0x000ef00000000800 */
[----:B------:R-:W4:Y:S01]  /*1890*/  S2UR UR6, SR_CgaCtaId ;  /* 0x00000000000679c3 */ /* 0x000f220000008800 */
[----:B--2---:R-:W-:-:S02]  /*18a0*/  ISETP.EQ.U32.AND P1, PT, R26, RZ, PT ;  /* 0x000000ff1a00720c */ /* 0x004fc40003f22070 */
[----:B---3--:R-:W-:-:S04]  /*18b0*/  ISETP.GE.AND P0, PT, R63, R21, PT ;  /* 0x000000153f00720c */ /* 0x008fc80003f06270 */
[----:B------:R-:W-:-:S04]  /*18c0*/  ISETP.EQ.OR.EX P0, PT, R27, RZ, !P0, P1 ;  /* 0x000000ff1b00720c */ /* 0x000fc80004702710 */
[----:B------:R-:W-:Y:S01]  /*18d0*/  ISETP.GT.U32.OR P0, PT, R37, 0xff, P0 ;  /* 0x000000ff2500780c */ /* 0x000fe20000704470 */
[----:B----4-:R-:W-:-:S12]  /*18e0*/  ULEA UR5, UR6, UR5, 0x18 ;  /* 0x0000000506057291 */ /* 0x010fd8000f8ec0ff */
[----:B------:R-:W2:Y:S01]  /*18f0*/  @!P0 LDS.64 R26, [R31+0x6600] ;  /* 0x006600001f1a8984 */ /* 0x000ea20000000a00 */
[----:B------:R-:W-:Y:S02]  /*1900*/  @!P0 ISETP.GT.U32.AND P1, PT, R37, R23, PT ;  /* 0x000000172500820c */ /* 0x000fe40003f24070 */
[----:B------:R-:W-:Y:S02]  /*1910*/  LEA R23, R23, UR5, 0x3 ;  /* 0x0000000517177c11 */ /* 0x000fe4000f8e18ff */
[----:B-1----:R-:W-:-:S04]  /*1920*/  @!P0 SEL R29, RZ, 0x1980, !P1 ;  /* 0x00001980ff1d8807 */ /* 0x002fc80004800000 */
[--C-:B--2---:R-:W-:Y:S02]  /*1930*/  @!P0 IADD3 R26, P1, P2, R26, R29, R22.reuse ;  /* 0x0000001d1a1a8210 */ /* 0x104fe40007a3e016 */
[----:B------:R-:W-:-:S04]  /*1940*/  @!P0 SHF.R.S32.HI R29, RZ, 0x1f, R22 ;  /* 0x0000001fff1d8819 */ /* 0x000fc80000011416 */
[----:B------:R-:W-:-:S05]  /*1950*/  @!P0 IADD3.X R27, PT, PT, R27, RZ, R29, P1, P2 ;  /* 0x000000ff1b1b8210 */ /* 0x000fca0000fe441d */
[----:B------:R1:W-:Y:S01]  /*1960*/  @!P0 STG.E.64 desc[UR8][R24.64], R26 ;  /* 0x0000001a18008986 */ /* 0x0003e2000c101b08 */
[----:B------:R-:W-:Y:S01]  /*1970*/  BAR.SYNC.DEFER_BLOCKING 0x0 ;  /* 0x0000000000007b1d */ /* 0x000fe20000010000 */
[----:B------:R-:W-:-:S05]  /*1980*/  ISETP.GT.AND P0, PT, R63, R21, PT ;  /* 0x000000153f00720c */ /* 0x000fca0003f04270 */
[----:B------:R-:W2:Y:S08]  /*1990*/  LDS.64 R22, [R23+0x6600] ;  /* 0x0066000017167984 */ /* 0x000eb00000000a00 */
[----:B-1----:R-:W-:Y:S05]  /*19a0*/  @P0 BRA `(.L_x_23) ;  /* 0x00000000005c0947 */ /* 0x002fea0003800000 */
[----:B------:R-:W1:Y:S01]  /*19b0*/  LDCU.64 UR4, c[0x0][0x3a0] ;  /* 0x00007400ff0477ac */ /* 0x000e620008000a00 */
[----:B--2---:R-:W-:-:S05]  /*19c0*/  IADD3 R0, P1, PT, R3, R22, RZ ;  /* 0x0000001603007210 */ /* 0x004fca0007f3e0ff */
[----:B------:R-:W-:Y:S01]  /*19d0*/  IMAD.X R25, RZ, RZ, R23, P1 ;  /* 0x000000ffff197224 */ /* 0x000fe200008e0617 */
[----:B-1----:R-:W-:-:S04]  /*19e0*/  LEA R22, P1, R0, UR4, 0x2 ;  /* 0x0000000400167c11 */ /* 0x002fc8000f8210ff */
[----:B------:R-:W-:-:S05]  /*19f0*/  LEA.HI.X R23, R0, UR5, R25, 0x2, P1 ;  /* 0x0000000500177c11 */ /* 0x000fca00088f1419 */
[----:B------:R2:W-:Y:S04]  /*1a00*/  STG.E desc[UR8][R22.64], R4 ;  /* 0x0000000416007986 */ /* 0x0005e8000c101908 */
        /* <DEDUP_REMOVED lines=15> */
[----:B------:R2:W-:Y:S01]  /*1b00*/  STG.E desc[UR8][R22.64+0x800], R20 ;  /* 0x0008001416007986 */ /* 0x0005e2000c101908 */
[----:B------:R-:W-:Y:S05]  /*1b10*/  BRA `(.L_x_24) ;  /* 0x0000000000e07947 */ /* 0x000fea0003800000 */
.L_x_23:
[----:B------:R-:W1:Y:S01]  /*1b20*/  LDCU.64 UR4, c[0x0][0x3a0] ;  /* 0x00007400ff0477ac */ /* 0x000e620008000a00 */
[----:B------:R-:W-:Y:S01]  /*1b30*/  IMAD R24, R2, -0x1980, R21 ;  /* 0xffffe68002187824 */ /* 0x000fe200078e0215 */
[C---:B--2---:R-:W-:Y:S01]  /*1b40*/  IADD3 R0, P1, PT, R3.reuse, R22, RZ ;  /* 0x0000001603007210 */ /* 0x044fe20007f3e0ff */
[C---:B------:R-:W-:Y:S02]  /*1b50*/  VIADD R27, R3.reuse, 0x20 ;  /* 0x00000020031b7836 */ /* 0x040fe40000000000 */
[C---:B------:R-:W-:Y:S01]  /*1b60*/  VIADD R29, R3.reuse, 0x40 ;  /* 0x00000040031d7836 */ /* 0x040fe20000000000 */
[-C--:B------:R-:W-:Y:S01]  /*1b70*/  ISETP.GE.AND P5, PT, R3, R24.reuse, PT ;  /* 0x000000180300720c */ /* 0x080fe20003fa6270 */
[----:B------:R-:W-:Y:S01]  /*1b80*/  IMAD.X R25, RZ, RZ, R23, P1 ;  /* 0x000000ffff197224 */ /* 0x000fe200008e0617 */
[-C--:B------:R-:W-:Y:S01]  /*1b90*/  ISETP.GE.AND P4, PT, R27, R24.reuse, PT ;  /* 0x000000181b00720c */ /* 0x080fe20003f86270 */
[----:B------:R-:W-:Y:S01]  /*1ba0*/  VIADD R27, R3, 0x60 ;  /* 0x00000060031b7836 */ /* 0x000fe20000000000 */
[----:B------:R-:W-:Y:S01]  /*1bb0*/  ISETP.GE.AND P3, PT, R29, R24, PT ;  /* 0x000000181d00720c */ /* 0x000fe20003f66270 */
[----:B------:R-:W-:-:S02]  /*1bc0*/  VIADD R29, R3, 0x80 ;  /* 0x00000080031d7836 */ /* 0x000fc40000000000 */
[----:B------:R-:W-:Y:S01]  /*1bd0*/  VIADD R31, R3, 0xa0 ;  /* 0x000000a0031f7836 */ /* 0x000fe20000000000 */
[-C--:B------:R-:W-:Y:S01]  /*1be0*/  ISETP.GE.AND P2, PT, R27, R24.reuse, PT ;  /* 0x000000181b00720c */ /* 0x080fe20003f46270 */
[----:B------:R-:W-:Y:S01]  /*1bf0*/  VIADD R27, R3, 0xc0 ;  /* 0x000000c0031b7836 */ /* 0x000fe20000000000 */
[C---:B-1----:R-:W-:Y:S02]  /*1c00*/  LEA R22, P1, R0.reuse, UR4, 0x2 ;  /* 0x0000000400167c11 */ /* 0x042fe4000f8210ff */
[-C--:B------:R-:W-:Y:S02]  /*1c10*/  ISETP.GE.AND P6, PT, R31, R24.reuse, PT ;  /* 0x000000181f00720c */ /* 0x080fe40003fc6270 */
[----:B------:R-:W-:Y:S02]  /*1c20*/  LEA.HI.X R23, R0, UR5, R25, 0x2, P1 ;  /* 0x0000000500177c11 */ /* 0x000fe400088f1419 */
[----:B------:R-:W-:Y:S01]  /*1c30*/  ISETP.GE.AND P1, PT, R29, R24, PT ;  /* 0x000000181d00720c */ /* 0x000fe20003f26270 */
[----:B------:R-:W-:-:S02]  /*1c40*/  VIADD R29, R3, 0xe0 ;  /* 0x000000e0031d7836 */ /* 0x000fc40000000000 */
[----:B------:R-:W-:Y:S01]  /*1c50*/  @!P5 STG.E desc[UR8][R22.64], R4 ;  /* 0x000000041600d986 */ /* 0x000fe2000c101908 */
[-C--:B------:R-:W-:Y:S01]  /*1c60*/  ISETP.GE.AND P5, PT, R27, R24.reuse, PT ;  /* 0x000000181b00720c */ /* 0x080fe20003fa6270 */
[----:B------:R-:W-:Y:S02]  /*1c70*/  VIADD R27, R3, 0x100 ;  /* 0x00000100031b7836 */ /* 0x000fe40000000000 */
[----:B------:R1:W-:Y:S01]  /*1c80*/  @!P4 STG.E desc[UR8][R22.64+0x80], R5 ;  /* 0x000080051600c986 */ /* 0x0003e2000c101908 */
[-C--:B------:R-:W-:Y:S01]  /*1c90*/  ISETP.GE.AND P4, PT, R29, R24.reuse, PT ;  /* 0x000000181d00720c */ /* 0x080fe20003f86270 */
[----:B------:R-:W-:Y:S02]  /*1ca0*/  VIADD R29, R3, 0x120 ;  /* 0x00000120031d7836 */ /* 0x000fe40000000000 */
[----:B------:R-:W-:Y:S01]  /*1cb0*/  @!P3 STG.E desc[UR8][R22.64+0x100], R6 ;  /* 0x000100061600b986 */ /* 0x000fe2000c101908 */
[----:B------:R-:W-:Y:S01]  /*1cc0*/  ISETP.GE.AND P3, PT, R27, R24, PT ;  /* 0x000000181b00720c */ /* 0x000fe20003f66270 */
[----:B------:R-:W-:-:S02]  /*1cd0*/  VIADD R27, R3, 0x140 ;  /* 0x00000140031b7836 */ /* 0x000fc40000000000 */
[----:B------:R2:W-:Y:S01]  /*1ce0*/  @!P2 STG.E desc[UR8][R22.64+0x180], R7 ;  /* 0x000180071600a986 */ /* 0x0005e2000c101908 */
[-C--:B------:R-:W-:Y:S01]  /*1cf0*/  ISETP.GE.AND P2, PT, R29, R24.reuse, PT ;  /* 0x000000181d00720c */ /* 0x080fe20003f46270 */
[C---:B------:R-:W-:Y:S02]  /*1d00*/  VIADD R29, R3.reuse, 0x160 ;  /* 0x00000160031d7836 */ /* 0x040fe40000000000 */
[----:B-1----:R-:W-:Y:S01]  /*1d10*/  VIADD R5, R3, 0x180 ;  /* 0x0000018003057836 */ /* 0x002fe20000000000 */
[----:B------:R1:W-:Y:S01]  /*1d20*/  @!P1 STG.E desc[UR8][R22.64+0x200], R8 ;  /* 0x0002000816009986 */ /* 0x0003e2000c101908 */
[-C--:B------:R-:W-:Y:S01]  /*1d30*/  ISETP.GE.AND P1, PT, R27, R24.reuse, PT ;  /* 0x000000181b00720c */ /* 0x080fe20003f26270 */
[----:B------:R-:W-:Y:S02]  /*1d40*/  VIADD R27, R3, 0x1a0 ;  /* 0x000001a0031b7836 */ /* 0x000fe40000000000 */
[----:B------:R1:W-:Y:S01]  /*1d50*/  @!P5 STG.E desc[UR8][R22.64+0x300], R10 ;  /* 0x0003000a1600d986 */ /* 0x0003e2000c101908 */
[----:B------:R-:W-:Y:S01]  /*1d60*/  ISETP.GE.AND P5, PT, R5, R24, PT ;  /* 0x000000180500720c */ /* 0x000fe20003fa6270 */
[----:B------:R-:W-:-:S02]  /*1d70*/  VIADD R5, R3, 0x1c0 ;  /* 0x000001c003057836 */ /* 0x000fc40000000000 */
[----:B------:R1:W-:Y:S01]  /*1d80*/  @!P3 STG.E desc[UR8][R22.64+0x400], R12 ;  /* 0x0004000c1600b986 */ /* 0x0003e2000c101908 */
[----:B--2---:R-:W-:Y:S02]  /*1d90*/  VIADD R7, R3, 0x1e0 ;  /* 0x000001e003077836 */ /* 0x004fe40000000000 */
[-C--:B------:R-:W-:Y:S01]  /*1da0*/  ISETP.GE.AND P3, PT, R5, R24.reuse, PT ;  /* 0x000000180500720c */ /* 0x080fe20003f66270 */
[----:B------:R-:W-:Y:S01]  /*1db0*/  VIADD R5, R3, 0x200 ;  /* 0x0000020003057836 */ /* 0x000fe20000000000 */
[----:B------:R1:W-:Y:S01]  /*1dc0*/  @!P6 STG.E desc[UR8][R22.64+0x280], R9 ;  /* 0x000280091600e986 */ /* 0x0003e2000c101908 */
[----:B------:R-:W-:-:S03]  /*1dd0*/  ISETP.GE.AND P6, PT, R29, R24, PT ;  /* 0x000000181d00720c */ /* 0x000fc60003fc6270 */
[----:B------:R1:W-:Y:S01]  /*1de0*/  @!P4 STG.E desc[UR8][R22.64+0x380], R11 ;  /* 0x0003800b1600c986 */ /* 0x0003e2000c101908 */
[----:B------:R-:W-:-:S03]  /*1df0*/  ISETP.GE.AND P4, PT, R27, R24, PT ;  /* 0x000000181b00720c */ /* 0x000fc60003f86270 */
[----:B------:R1:W-:Y:S01]  /*1e00*/  @!P2 STG.E desc[UR8][R22.64+0x480], R13 ;  /* 0x0004800d1600a986 */ /* 0x0003e2000c101908 */
[----:B------:R-:W-:-:S03]  /*1e10*/  ISETP.GE.AND P2, PT, R7, R24, PT ;  /* 0x000000180700720c */ /* 0x000fc60003f46270 */
[----:B------:R1:W-:Y:S01]  /*1e20*/  @!P1 STG.E desc[UR8][R22.64+0x500], R14 ;  /* 0x0005000e16009986 */ /* 0x0003e2000c101908 */
[----:B------:R-:W-:-:S03]  /*1e30*/  ISETP.GE.AND P1, PT, R5, R24, PT ;  /* 0x000000180500720c */ /* 0x000fc60003f26270 */
[----:B------:R1:W-:Y:S04]  /*1e40*/  @!P6 STG.E desc[UR8][R22.64+0x580], R15 ;  /* 0x0005800f1600e986 */ /* 0x0003e8000c101908 */
[----:B------:R1:W-:Y:S04]  /*1e50*/  @!P5 STG.E desc[UR8][R22.64+0x600], R16 ;  /* 0x000600101600d986 */ /* 0x0003e8000c101908 */
[----:B------:R1:W-:Y:S04]  /*1e60*/  @!P4 STG.E desc[UR8][R22.64+0x680], R17 ;  /* 0x000680111600c986 */ /* 0x0003e8000c101908 */
[----:B------:R1:W-:Y:S04]  /*1e70*/  @!P3 STG.E desc[UR8][R22.64+0x700], R18 ;  /* 0x000700121600b986 */ /* 0x0003e8000c101908 */
[----:B------:R1:W-:Y:S04]  /*1e80*/  @!P2 STG.E desc[UR8][R22.64+0x780], R19 ;  /* 0x000780131600a986 */ /* 0x0003e8000c101908 */
[----:B------:R1:W-:Y:S02]  /*1e90*/  @!P1 STG.E desc[UR8][R22.64+0x800], R20 ;  /* 0x0008001416009986 */ /* 0x0003e4000c101908 */
.L_x_24:
[----:B------:R-:W-:Y:S05]  /*1ea0*/  @P0 BRA `(.L_x_25) ;  /* 0x0000000000480947 */ /* 0x000fea0003800000 */
[----:B------:R3:W5:Y:S04]  /*1eb0*/  LDG.E R45, desc[UR8][R40.64+0x800] ;  /* 0x00080008282d7981 */ /* 0x000768000c1e1900 */
[----:B--2---:R3:W5:Y:S04]  /*1ec0*/  LDG.E R7, desc[UR8][R40.64] ;  /* 0x0000000828077981 */ /* 0x004768000c1e1900 */
[----:B-1----:R3:W5:Y:S04]  /*1ed0*/  LDG.E R9, desc[UR8][R40.64+0x80] ;  /* 0x0000800828097981 */ /* 0x002768000c1e1900 */
        /* <DEDUP_REMOVED lines=15> */
.L_x_25:
[----:B--2---:R-:W-:Y:S02]  /*1fd0*/  IMAD R4, R2, -0x1980, R21 ;  /* 0xffffe68002047824 */ /* 0x004fe400078e0215 */
[C---:B------:R-:W-:Y:S02]  /*1fe0*/  VIADD R5, R3.reuse, 0x20 ;  /* 0x0000002003057836 */ /* 0x040fe40000000000 */
[C---:B0-----:R-:W-:Y:S01]  /*1ff0*/  VIADD R47, R3.reuse, 0x40 ;  /* 0x00000040032f7836 */ /* 0x041fe20000000000 */
[CC--:B------:R-:W-:Y:S01]  /*2000*/  ISETP.GE.AND P5, PT, R3.reuse, R4.reuse, PT ;  /* 0x000000040300720c */ /* 0x0c0fe20003fa6270 */
[----:B------:R-:W-:Y:S01]  /*2010*/  VIADD R49, R3, 0x80 ;  /* 0x0000008003317836 */ /* 0x000fe20000000000 */
[-C--:B------:R-:W-:Y:S01]  /*2020*/  ISETP.GE.AND P4, PT, R5, R4.reuse, PT ;  /* 0x000000040500720c */ /* 0x080fe20003f86270 */
[----:B------:R-:W-:Y:S01]  /*2030*/  VIADD R5, R3, 0x60 ;  /* 0x0000006003057836 */ /* 0x000fe20000000000 */
[-C--:B------:R-:W-:Y:S01]  /*2040*/  ISETP.GE.AND P3, PT, R47, R4.reuse, PT ;  /* 0x000000042f00720c */ /* 0x080fe20003f66270 */
[----:B------:R-:W-:Y:S01]  /*2050*/  VIADD R47, R3, 0xa0 ;  /* 0x000000a0032f7836 */ /* 0x000fe20000000000 */
[----:B------:R-:W-:-:S02]  /*2060*/  ISETP.GE.AND P1, PT, R49, R4, PT ;  /* 0x000000043100720c */ /* 0x000fc40003f26270 */
[-C--:B------:R-:W-:Y:S01]  /*2070*/  ISETP.GE.AND P2, PT, R5, R4.reuse, PT ;  /* 0x000000040500720c */ /* 0x080fe20003f46270 */
[----:B------:R-:W-:Y:S01]  /*2080*/  VIADD R5, R3, 0xc0 ;  /* 0x000000c003057836 */ /* 0x000fe20000000000 */
[-C--:B------:R-:W-:Y:S01]  /*2090*/  ISETP.GE.AND P6, PT, R47, R4.reuse, PT ;  /* 0x000000042f00720c */ /* 0x080fe20003fc6270 */
[----:B------:R-:W-:Y:S02]  /*20a0*/  VIADD R47, R3, 0xe0 ;  /* 0x000000e0032f7836 */ /* 0x000fe40000000000 */
[----:B------:R2:W5:Y:S01]  /*20b0*/  @!P5 LDG.E R7, desc[UR8][R40.64] ;  /* 0x000000082807d981 */ /* 0x000562000c1e1900 */
[-C--:B------:R-:W-:Y:S01]  /*20c0*/  ISETP.GE.AND P5, PT, R5, R4.reuse, PT ;  /* 0x000000040500720c */ /* 0x080fe20003fa6270 */
[----:B------:R-:W-:Y:S02]  /*20d0*/  VIADD R5, R3, 0x100 ;  /* 0x0000010003057836 */ /* 0x000fe40000000000 */
[----:B-1----:R2:W5:Y:S01]  /*20e0*/  @!P4 LDG.E R9, desc[UR8][R40.64+0x80] ;  /* 0x000080082809c981 */ /* 0x002562000c1e1900 */
[----:B------:R-:W-:Y:S01]  /*20f0*/  ISETP.GE.AND P4, PT, R47, R4, PT ;  /* 0x000000042f00720c */ /* 0x000fe20003f86270 */
[----:B------:R-:W-:-:S02]  /*2100*/  VIADD R47, R3, 0x120 ;  /* 0x00000120032f7836 */ /* 0x000fc40000000000 */
[----:B------:R2:W5:Y:S01]  /*2110*/  @!P3 LDG.E R11, desc[UR8][R40.64+0x100] ;  /* 0x00010008280bb981 */ /* 0x000562000c1e1900 */
[-C--:B------:R-:W-:Y:S01]  /*2120*/  ISETP.GE.AND P3, PT, R5, R4.reuse, PT ;  /* 0x000000040500720c */ /* 0x080fe20003f66270 */
[----:B------:R-:W-:Y:S02]  /*2130*/  VIADD R5, R3, 0x140 ;  /* 0x0000014003057836 */ /* 0x000fe40000000000 */
[----:B------:R2:W5:Y:S01]  /*2140*/  @!P2 LDG.E R13, desc[UR8][R40.64+0x180] ;  /* 0x00018008280da981 */ /* 0x000562000c1e1900 */
[-C--:B------:R-:W-:Y:S01]  /*2150*/  ISETP.GE.AND P2, PT, R47, R4.reuse, PT ;  /* 0x000000042f00720c */ /* 0x080fe20003f46270 */
[----:B------:R-:W-:Y:S02]  /*2160*/  VIADD R47, R3, 0x160 ;  /* 0x00000160032f7836 */ /* 0x000fe40000000000 */
[----:B------:R2:W5:Y:S01]  /*2170*/  @!P1 LDG.E R15, desc[UR8][R40.64+0x200] ;  /* 0x00020008280f9981 */ /* 0x000562000c1e1900 */
        /* <DEDUP_REMOVED lines=15> */
[----:B------:R-:W-:-:S03]  /*2270*/  ISETP.GE.AND P2, PT, R47, R4, PT ;  /* 0x000000042f00720c */ /* 0x000fc60003f46270 */
[----:B------:R2:W5:Y:S01]  /*2280*/  @!P1 LDG.E R31, desc[UR8][R40.64+0x500] ;  /* 0x00050008281f9981 */ /* 0x000562000c1e1900 */
[----:B------:R-:W-:-:S03]  /*2290*/  ISETP.GE.AND P1, PT, R5, R4, PT ;  /* 0x000000040500720c */ /* 0x000fc60003f26270 */
[----:B------:R2:W5:Y:S04]  /*22a0*/  @!P6 LDG.E R33, desc[UR8][R40.64+0x580] ;  /* 0x000580082821e981 */ /* 0x000568000c1e1900 */
[----:B------:R2:W5:Y:S04]  /*22b0*/  @!P5 LDG.E R35, desc[UR8][R40.64+0x600] ;  /* 0x000600082823d981 */ /* 0x000568000c1e1900 */
[----:B------:R2:W5:Y:S04]  /*22c0*/  @!P4 LDG.E R37, desc[UR8][R40.64+0x680] ;  /* 0x000680082825c981 */ /* 0x000568000c1e1900 */
[----:B------:R2:W5:Y:S04]  /*22d0*/  @!P3 LDG.E R39, desc[UR8][R40.64+0x700] ;  /* 0x000700082827b981 */ /* 0x000568000c1e1900 */
[----:B------:R2:W5:Y:S04]  /*22e0*/  @!P2 LDG.E R43, desc[UR8][R40.64+0x780] ;  /* 0x00078008282ba981 */ /* 0x000568000c1e1900 */
[----:B------:R2:W5:Y:S02]  /*22f0*/  @!P1 LDG.E R45, desc[UR8][R40.64+0x800] ;  /* 0x00080008282d9981 */ /* 0x000564000c1e1900 */
.L_x_26:
[----:B------:R-:W-:Y:S05]  /*2300*/  @P0 BRA `(.L_x_27) ;  /* 0x0000000000540947 */ /* 0x000fea0003800000 */
[----:B------:R-:W1:Y:S02]  /*2310*/  LDCU.64 UR4, c[0x0][0x3b0] ;  /* 0x00007600ff0477ac */ /* 0x000e640008000a00 */
[----:B-1----:R-:W-:-:S04]  /*2320*/  LEA R2, P0, R0, UR4, 0x2 ;  /* 0x0000000400027c11 */ /* 0x002fc8000f8010ff */
[----:B------:R-:W-:-:S05]  /*2330*/  LEA.HI.X R3, R0, UR5, R25, 0x2, P0 ;  /* 0x0000000500037c11 */ /* 0x000fca00080f1419 */
[----:B-----5:R-:W-:Y:S04]  /*2340*/  STG.E desc[UR8][R2.64], R7 ;  /* 0x0000000702007986 */ /* 0x020fe8000c101908 */
[----:B------:R-:W-:Y:S04]  /*2350*/  STG.E desc[UR8][R2.64+0x80], R9 ;  /* 0x0000800902007986 */ /* 0x000fe8000c101908 */
        /* <DEDUP_REMOVED lines=14> */
[----:B------:R-:W-:Y:S01]  /*2440*/  STG.E desc[UR8][R2.64+0x800], R45 ;  /* 0x0008002d02007986 */ /* 0x000fe2000c101908 */
[----:B------:R-:W-:Y:S05]  /*2450*/  EXIT ;  /* 0x000000000000794d */ /* 0x000fea0003800000 */
.L_x_27:
[----:B------:R-:W1:Y:S01]  /*2460*/  LDCU.64 UR4, c[0x0][0x3b0] ;  /* 0x00007600ff0477ac */ /* 0x000e620008000a00 */
[----:B------:R-:W-:Y:S02]  /*2470*/  IMAD R2, R2, -0x1980, R21 ;  /* 0xffffe68002027824 */ /* 0x000fe400078e0215 */
[C---:B------:R-:W-:Y:S02]  /*2480*/  VIADD R21, R3.reuse, 0x40 ;  /* 0x0000004003157836 */ /* 0x040fe40000000000 */
[C---:B------:R-:W-:Y:S01]  /*2490*/  VIADD R5, R3.reuse, 0x20 ;  /* 0x0000002003057836 */ /* 0x040fe20000000000 */
[CC--:B------:R-:W-:Y:S01]  /*24a0*/  ISETP.GE.AND P3, PT, R3.reuse, R2.reuse, PT ;  /* 0x000000020300720c */ /* 0x0c0fe20003f66270 */
[----:B--23--:R-:W-:Y:S01]  /*24b0*/  VIADD R41, R3, 0x60 ;  /* 0x0000006003297836 */ /* 0x00cfe20000000000 */
[-C--:B------:R-:W-:Y:S01]  /*24c0*/  ISETP.GE.AND P1, PT, R21, R2.reuse, PT ;  /* 0x000000021500720c */ /* 0x080fe20003f26270 */
[----:B------:R-:W-:Y:S01]  /*24d0*/  VIADD R21, R3, 0x80 ;  /* 0x0000008003157836 */ /* 0x000fe20000000000 */
[-C--:B------:R-:W-:Y:S01]  /*24e0*/  ISETP.GE.AND P2, PT, R5, R2.reuse, PT ;  /* 0x000000020500720c */ /* 0x080fe20003f46270 */
[----:B0-----:R-:W-:Y:S01]  /*24f0*/  VIADD R47, R3, 0xc0 ;  /* 0x000000c0032f7836 */ /* 0x001fe20000000000 */
[-C--:B------:R-:W-:Y:S01]  /*2500*/  ISETP.GE.AND P0, PT, R41, R2.reuse, PT ;  /* 0x000000022900720c */ /* 0x080fe20003f06270 */
[----:B------:R-:W-:Y:S01]  /*2510*/  VIADD R41, R3, 0xa0 ;  /* 0x000000a003297836 */ /* 0x000fe20000000000 */
[----:B------:R-:W-:Y:S01]  /*2520*/  ISETP.GE.AND P6, PT, R21, R2, PT ;  /* 0x000000021500720c */ /* 0x000fe20003fc6270 */
[----:B------:R-:W-:Y:S01]  /*2530*/  VIADD R21, R3, 0xe0 ;  /* 0x000000e003157836 */ /* 0x000fe20000000000 */
[----:B-1----:R-:W-:-:S02]  /*2540*/  LEA R4, P4, R0, UR4, 0x2 ;  /* 0x0000000400047c11 */ /* 0x002fc4000f8810ff */
[-C--:B------:R-:W-:Y:S02]  /*2550*/  ISETP.GE.AND P5, PT, R41, R2.reuse, PT ;  /* 0x000000022900720c */ /* 0x080fe40003fa6270 */
[----:B------:R-:W-:Y:S01]  /*2560*/  LEA.HI.X R5, R0, UR5, R25, 0x2, P4 ;  /* 0x0000000500057c11 */ /* 0x000fe2000a0f1419 */
[----:B------:R-:W-:Y:S01]  /*2570*/  VIADD R25, R3, 0x100 ;  /* 0x0000010003197836 */ /* 0x000fe20000000000 */
[----:B------:R-:W-:-:S03]  /*2580*/  ISETP.GE.AND P4, PT, R47, R2, PT ;  /* 0x000000022f00720c */ /* 0x000fc60003f86270 */
[----:B-----5:R0:W-:Y:S01]  /*2590*/  @!P3 STG.E desc[UR8][R4.64], R7 ;  /* 0x000000070400b986 */ /* 0x0201e2000c101908 */
[-C--:B------:R-:W-:Y:S01]  /*25a0*/  ISETP.GE.AND P3, PT, R21, R2.reuse, PT ;  /* 0x000000021500720c */ /* 0x080fe20003f66270 */
[----:B------:R-:W-:Y:S02]  /*25b0*/  VIADD R21, R3, 0x120 ;  /* 0x0000012003157836 */ /* 0x000fe40000000000 */
[----:B------:R1:W-:Y:S01]  /*25c0*/  @!P2 STG.E desc[UR8][R4.64+0x80], R9 ;  /* 0x000080090400a986 */ /* 0x0003e2000c101908 */
[-C--:B------:R-:W-:Y:S01]  /*25d0*/  ISETP.GE.AND P2, PT, R25, R2.reuse, PT ;  /* 0x000000021900720c */ /* 0x080fe20003f46270 */
[----:B------:R-:W-:Y:S02]  /*25e0*/  VIADD R25, R3, 0x140 ;  /* 0x0000014003197836 */ /* 0x000fe40000000000 */
[----:B------:R2:W-:Y:S01]  /*25f0*/  @!P1 STG.E desc[UR8][R4.64+0x100], R11 ;  /* 0x0001000b04009986 */ /* 0x0005e2000c101908 */
[----:B------:R-:W-:Y:S01]  /*2600*/  ISETP.GE.AND P1, PT, R21, R2, PT ;  /* 0x000000021500720c */ /* 0x000fe20003f26270 */
[----:B------:R-:W-:-:S02]  /*2610*/  VIADD R21, R3, 0x160 ;  /* 0x0000016003157836 */ /* 0x000fc40000000000 */
[C---:B0-----:R-:W-:Y:S01]  /*2620*/  VIADD R7, R3.reuse, 0x180 ;  /* 0x0000018003077836 */ /* 0x041fe20000000000 */
[----:B------:R2:W-:Y:S01]  /*2630*/  @!P5 STG.E desc[UR8][R4.64+0x280], R17 ;  /* 0x000280110400d986 */ /* 0x0005e2000c101908 */
[----:B-1----:R-:W-:-:S03]  /*2640*/  VIADD R9, R3, 0x1a0 ;  /* 0x000001a003097836 */ /* 0x002fc60000000000 */
[----:B------:R2:W-:Y:S01]  /*2650*/  @!P4 STG.E desc[UR8][R4.64+0x300], R19 ;  /* 0x000300130400c986 */ /* 0x0005e2000c101908 */
[-C--:B------:R-:W-:Y:S01]  /*2660*/  ISETP.GE.AND P5, PT, R7, R2.reuse, PT ;  /* 0x000000020700720c */ /* 0x080fe20003fa6270 */
[----:B------:R-:W-:Y:S01]  /*2670*/  VIADD R7, R3, 0x1c0 ;  /* 0x000001c003077836 */ /* 0x000fe20000000000 */
[-C--:B------:R-:W-:Y:S01]  /*2680*/  ISETP.GE.AND P4, PT, R9, R2.reuse, PT ;  /* 0x000000020900720c */ /* 0x080fe20003f86270 */
[C---:B------:R-:W-:Y:S01]  /*2690*/  VIADD R9, R3.reuse, 0x1e0 ;  /* 0x000001e003097836 */ /* 0x040fe20000000000 */
[----:B------:R2:W-:Y:S01]  /*26a0*/  @!P0 STG.E desc[UR8][R4.64+0x180], R13 ;  /* 0x0001800d04008986 */ /* 0x0005e2000c101908 */
[----:B------:R-:W-:Y:S01]  /*26b0*/  VIADD R3, R3, 0x200 ;  /* 0x0000020003037836 */ /* 0x000fe20000000000 */
[-C--:B------:R-:W-:Y:S02]  /*26c0*/  ISETP.GE.AND P0, PT, R25, R2.reuse, PT ;  /* 0x000000021900720c */ /* 0x080fe40003f06270 */
        /* <DEDUP_REMOVED lines=13> */
[----:B------:R2:W-:Y:S01]  /*27a0*/  @!P2 STG.E desc[UR8][R4.64+0x780], R43 ;  /* 0x0007802b0400a986 */ /* 0x0005e2000c101908 */
[----:B------:R-:W-:Y:S05]  /*27b0*/  @P1 EXIT ;  /* 0x000000000000194d */ /* 0x000fea0003800000 */
[----:B------:R-:W-:Y:S01]  /*27c0*/  STG.E desc[UR8][R4.64+0x800], R45 ;  /* 0x0008002d04007986 */ /* 0x000fe2000c101908 */
[----:B------:R-:W-:Y:S05]  /*27d0*/  EXIT ;  /* 0x000000000000794d */ /* 0x000fea0003800000 */
.L_x_14:
[----:B------:R-:W-:Y:S01]  /*27e0*/  IMAD.MOV.U32 R36, RZ, RZ, RZ ;  /* 0x000000ffff247224 */ /* 0x000fe200078e00ff */
[C---:B------:R-:W-:Y:S01]  /*27f0*/  ISETP.GT.U32.AND P0, PT, R37.reuse, 0x1f, PT ;  /* 0x0000001f2500780c */ /* 0x040fe20003f04070 */
[----:B------:R-:W-:Y:S05]  /*2800*/  WARPSYNC.ALL ;  /* 0x0000000000007948 */ /* 0x000fea0003800000 */
[----:B------:R-:W-:-:S04]  /*2810*/  IMAD.HI.U32 R39, R37, 0x15555556, R36 ;  /* 0x1555555625277827 */ /* 0x000fc800078e0024 */
[----:B------:R-:W-:-:S05]  /*2820*/  IMAD R39, R39, 0x4, R0 ;  /* 0x0000000427277824 */ /* 0x000fca00078e0200 */
[----:B------:R1:W-:Y:S01]  /*2830*/  STS [R39+0x3410], R22 ;  /* 0x0034101627007388 */ /* 0x0003e20000000800 */
[----:B------:R-:W-:Y:S06]  /*2840*/  BAR.SYNC.DEFER_BLOCKING 0x0 ;  /* 0x0000000000007b1d */ /* 0x000fec0000010000 */
[----:B------:R-:W-:Y:S05]  /*2850*/  @P0 BRA `(.L_x_28) ;  /* 0x0000000000e00947 */ /* 0x000fea0003800000 */
[----:B------:R-:W-:Y:S01]  /*2860*/  IMAD R38, R37, 0x34, R0 ;  /* 0x0000003425267824 */ /* 0x000fe200078e0200 */
[----:B------:R-:W-:-:S04]  /*2870*/  UMOV UR5, 0xffffffff ;  /* 0xffffffff00057882 */ /* 0x000fc80000000000 */
[----:B------:R-:W-:Y:S04]  /*2880*/  LDS R73, [R38+0x3410] ;  /* 0x0034100026497984 */ /* 0x000fe80000000800 */
[----:B------:R-:W-:Y:S04]  /*2890*/  LDS R72, [R38+0x3414] ;  /* 0x0034140026487984 */ /* 0x000fe80000000800 */
[----:B------:R-:W2:Y:S04]  /*28a0*/  LDS R71, [R38+0x3418] ;  /* 0x0034180026477984 */ /* 0x000ea80000000800 */
[----:B------:R-:W-:Y:S04]  /*28b0*/  LDS R70, [R38+0x341c] ;  /* 0x00341c0026467984 */ /* 0x000fe80000000800 */
[----:B------:R-:W3:Y:S04]  /*28c0*/  LDS R69, [R38+0x3420] ;  /* 0x0034200026457984 */ /* 0x000ee80000000800 */
[----:B------:R-:W-:Y:S04]  /*28d0*/  LDS R68, [R38+0x3424] ;  /* 0x0034240026447984 */ /* 0x000fe80000000800 */
[----:B------:R-:W4:Y:S04]  /*28e0*/  LDS R67, [R38+0x3428] ;  /* 0x0034280026437984 */ /* 0x000f280000000800 */
[----:B------:R-:W-:Y:S04]  /*28f0*/  LDS R66, [R38+0x342c] ;  /* 0x00342c0026427984 */ /* 0x000fe80000000800 */
[----:B------:R-:W5:Y:S04]  /*2900*/  LDS R65, [R38+0x3430] ;  /* 0x0034300026417984 */ /* 0x000f680000000800 */
[----:B------:R-:W-:Y:S04]  /*2910*/  LDS R64, [R38+0x3434] ;  /* 0x0034340026407984 */ /* 0x000fe80000000800 */
[----:B------:R-:W0:Y:S04]  /*2920*/  LDS R63, [R38+0x3438] ;  /* 0x00343800263f7984 */ /* 0x000e280000000800 */
[----:B-1----:R-:W1:Y:S01]  /*2930*/  LDS R39, [R38+0x343c] ;  /* 0x00343c0026277984 */ /* 0x002e620000000800 */
[----:B--2---:R-:W-:-:S04]  /*2940*/  IADD3 R74, PT, PT, R71, R72, R73 ;  /* 0x00000048474a7210 */ /* 0x004fc80007ffe049 */
[----:B---3--:R-:W-:-:S04]  /*2950*/  IADD3 R74, PT, PT, R69, R74, R70 ;  /* 0x0000004a454a7210 */ /* 0x008fc80007ffe046 */
[----:B----4-:R-:W-:-:S04]  /*2960*/  IADD3 R74, PT, PT, R67, R74, R68 ;  /* 0x0000004a434a7210 */ /* 0x010fc80007ffe044 */
[----:B-----5:R-:W-:-:S04]  /*2970*/  IADD3 R74, PT, PT, R65, R74, R66 ;  /* 0x0000004a414a7210 */ /* 0x020fc80007ffe042 */
[----:B0-----:R-:W-:-:S05]  /*2980*/  IADD3 R74, PT, PT, R63, R74, R64 ;  /* 0x0000004a3f4a7210 */ /* 0x001fca0007ffe040 */
[----:B-1----:R-:W-:Y:S01]  /*2990*/  IMAD.IADD R39, R39, 0x1, R74 ;  /* 0x0000000127277824 */ /* 0x002fe200078e024a */
[----:B------:R-:W-:Y:S06]  /*29a0*/  BRA.DIV UR5, `(.L_x_29) ;  /* 0x0000007205447947 */ /* 0x000fec000b800000 */
[----:B------:R-:W0:Y:S02]  /*29b0*/  SHFL.UP P0, R77, R39, 0x1, RZ ;  /* 0x04200000274d7989 */ /* 0x000e2400000000ff */
[----:B0-----:R-:W-:-:S05]  /*29c0*/  @P0 IMAD.IADD R77, R39, 0x1, R77 ;  /* 0x00000001274d0824 */ /* 0x001fca00078e024d */
[----:B------:R-:W0:Y:S02]  /*29d0*/  SHFL.UP P0, R74, R77, 0x2, RZ ;  /* 0x044000004d4a7989 */ /* 0x000e2400000000ff */
[----:B0-----:R-:W-:-:S05]  /*29e0*/  @P0 IMAD.IADD R74, R77, 0x1, R74 ;  /* 0x000000014d4a0824 */ /* 0x001fca00078e024a */
[----:B------:R-:W0:Y:S02]  /*29f0*/  SHFL.UP P0, R77, R74, 0x4, RZ ;  /* 0x048000004a4d7989 */ /* 0x000e2400000000ff */
[----:B0-----:R-:W-:-:S05]  /*2a00*/  @P0 IMAD.IADD R77, R74, 0x1, R77 ;  /* 0x000000014a4d0824 */ /* 0x001fca00078e024d */
[----:B------:R-:W0:Y:S02]  /*2a10*/  SHFL.UP P0, R74, R77, 0x8, RZ ;  /* 0x050000004d4a7989 */ /* 0x000e2400000000ff */
[----:B0-----:R-:W-:-:S05]  /*2a20*/  @P0 IMAD.IADD R74, R77, 0x1, R74 ;  /* 0x000000014d4a0824 */ /* 0x001fca00078e024a */
[----:B------:R0:W1:Y:S02]  /*2a30*/  SHFL.UP P0, R38, R74, 0x10, RZ ;  /* 0x060000004a267989 */ /* 0x00006400000000ff */
.L_x_118:
[----:B-1----:R-:W-:-:S04]  /*2a40*/  @P0 IMAD.IADD R38, R74, 0x1, R38 ;  /* 0x000000014a260824 */ /* 0x002fc800078e0226 */
[----:B------:R-:W-:Y:S02]  /*2a50*/  IMAD.IADD R38, R38, 0x1, -R39 ;  /* 0x0000000126267824 */ /* 0x000fe400078e0a27 */
[----:B------:R-:W-:Y:S02]  /*2a60*/  IMAD R39, R37, 0x34, R0 ;  /* 0x0000003425277824 */ /* 0x000fe400078e0200 */
[----:B------:R-:W-:-:S03]  /*2a70*/  IMAD.IADD R73, R73, 0x1, R38 ;  /* 0x0000000149497824 */ /* 0x000fc600078e0226 */
[----:B------:R1:W-:Y:S01]  /*2a80*/  STS [R39+0x3410], R38 ;  /* 0x0034102627007388 */ /* 0x0003e20000000800 */
        /* <DEDUP_REMOVED lines=18> */
[----:B-1----:R-:W-:-:S03]  /*2bb0*/  IMAD.IADD R38, R63, 0x1, R64 ;  /* 0x000000013f267824 */ /* 0x002fc600078e0240 */
[----:B------:R2:W-:Y:S04]  /*2bc0*/  STS [R39+0x3438], R64 ;  /* 0x0034384027007388 */ /* 0x0005e80000000800 */
[----:B------:R2:W-:Y:S02]  /*2bd0*/  STS [R39+0x343c], R38 ;  /* 0x00343c2627007388 */ /* 0x0005e40000000800 */
.L_x_28:
[----:B--2---:R-:W2:Y:S01]  /*2be0*/  LDL R71, [R1] ;  /* 0x0000000001477983 */ /* 0x004ea20000100800 */
[----:B------:R-:W-:Y:S05]  /*2bf0*/  WARPSYNC.ALL ;  /* 0x0000000000007948 */ /* 0x000fea0003800000 */
[----:B------:R-:W-:Y:S01]  /*2c00*/  IMAD.MOV.U32 R38, RZ, RZ, RZ ;  /* 0x000000ffff267224 */ /* 0x000fe200078e00ff */
[----:B------:R-:W-:Y:S01]  /*2c10*/  BSSY.RECONVERGENT B0, `(.L_x_30) ;  /* 0x000002c000007945 */ /* 0x000fe20003800200 */
[----:B-1----:R-:W-:Y:S02]  /*2c20*/  IMAD.MOV.U32 R39, RZ, RZ, R37 ;  /* 0x000000ffff277224 */ /* 0x002fe400078e0025 */
[----:B------:R-:W-:-:S04]  /*2c30*/  IMAD.HI.U32 R39, R37, 0x15555556, R38 ;  /* 0x1555555625277827 */ /* 0x000fc800078e0026 */
[----:B------:R-:W-:Y:S01]  /*2c40*/  IMAD R39, R39, 0x4, R0 ;  /* 0x0000000427277824 */ /* 0x000fe200078e0200 */
[----:B------:R-:W-:Y:S06]  /*2c50*/  BAR.SYNC.DEFER_BLOCKING 0x0 ;  /* 0x0000000000007b1d */ /* 0x000fec0000010000 */
[----:B------:R-:W1:Y:S01]  /*2c60*/  LDS R39, [R39+0x3410] ;  /* 0x0034100027277984 */ /* 0x000e620000000800 */
[----:B--2---:R-:W-:-:S13]  /*2c70*/  ISETP.NE.AND P0, PT, R71, RZ, PT ;  /* 0x000000ff4700720c */ /* 0x004fda0003f05270 */
[----:B-1----:R-:W-:Y:S05]  /*2c80*/  @P0 BRA `(.L_x_31) ;  /* 0x0000000000900947 */ /* 0x002fea0003800000 */
[----:B------:R-:W1:Y:S04]  /*2c90*/  LDS R65, [R21] ;  /* 0x0000000015417984 */ /* 0x000e680000000800 */
[----:B------:R-:W2:Y:S04]  /*2ca0*/  LDS R67, [R21+0x400] ;  /* 0x0004000015437984 */ /* 0x000ea80000000800 */
[----:B------:R-:W3:Y:S04]  /*2cb0*/  LDS R69, [R21+0x800] ;  /* 0x0008000015457984 */ /* 0x000ee80000000800 */
[----:B------:R-:W4:Y:S04]  /*2cc0*/  LDS R63, [R21+0xc00] ;  /* 0x000c0000153f7984 */ /* 0x000f280000000800 */
[----:B------:R-:W5:Y:S04]  /*2cd0*/  LDS R76, [R21+0x1000] ;  /* 0x00100000154c7984 */ /* 0x000f680000000800 */
[----:B------:R-:W5:Y:S04]  /*2ce0*/  LDS R72, [R21+0x1400] ;  /* 0x0014000015487984 */ /* 0x000f680000000800 */
[----:B0-----:R-:W0:Y:S04]  /*2cf0*/  LDS R74, [R21+0x1800] ;  /* 0x00180000154a7984 */ /* 0x001e280000000800 */
[----:B------:R-:W0:Y:S04]  /*2d00*/  LDS R70, [R21+0x1c00] ;  /* 0x001c000015467984 */ /* 0x000e280000000800 */
[----:B------:R-:W0:Y:S04]  /*2d10*/  LDS R38, [R21+0x2000] ;  /* 0x0020000015267984 */ /* 0x000e280000000800 */
[----:B------:R-:W0:Y:S04]  /*2d20*/  LDS R68, [R21+0x2400] ;  /* 0x0024000015447984 */ /* 0x000e280000000800 */
[----:B------:R-:W0:Y:S01]  /*2d30*/  LDS R66, [R21+0x2800] ;  /* 0x0028000015427984 */ /* 0x000e220000000800 */
[----:B-1----:R-:W-:-:S03]  /*2d40*/  IMAD.IADD R65, R39, 0x1, R65 ;  /* 0x0000000127417824 */ /* 0x002fc600078e0241 */
[----:B------:R-:W1:Y:S01]  /*2d50*/  LDS R64, [R21+0x2c00] ;  /* 0x002c000015407984 */ /* 0x000e620000000800 */
[C---:B--2---:R-:W-:Y:S02]  /*2d60*/  IMAD.IADD R67, R39.reuse, 0x1, R67 ;  /* 0x0000000127437824 */ /* 0x044fe400078e0243 */
[C---:B---3--:R-:W-:Y:S01]  /*2d70*/  IMAD.IADD R69, R39.reuse, 0x1, R69 ;  /* 0x0000000127457824 */ /* 0x048fe200078e0245 */
[----:B------:R2:W-:Y:S01]  /*2d80*/  STS [R21], R65 ;  /* 0x0000004115007388 */ /* 0x0005e20000000800 */
[----:B----4-:R-:W-:-:S03]  /*2d90*/  IMAD.IADD R63, R39, 0x1, R63 ;  /* 0x00000001273f7824 */ /* 0x010fc600078e023f */
[----:B------:R2:W-:Y:S01]  /*2da0*/  STS [R21+0x400], R67 ;  /* 0x0004004315007388 */ /* 0x0005e20000000800 */
[----:B-----5:R-:W-:-:S03]  /*2db0*/  IMAD.IADD R76, R39, 0x1, R76 ;  /* 0x00000001274c7824 */ /* 0x020fc600078e024c */
[----:B------:R2:W-:Y:S01]  /*2dc0*/  STS [R21+0x800], R69 ;  /* 0x0008004515007388 */ /* 0x0005e20000000800 */
[----:B------:R-:W-:-:S03]  /*2dd0*/  IMAD.IADD R72, R39, 0x1, R72 ;  /* 0x0000000127487824 */ /* 0x000fc600078e0248 */
[----:B------:R2:W-:Y:S01]  /*2de0*/  STS [R21+0xc00], R63 ;  /* 0x000c003f15007388 */ /* 0x0005e20000000800 */
[----:B0-----:R-:W-:-:S03]  /*2df0*/  IMAD.IADD R74, R39, 0x1, R74 ;  /* 0x00000001274a7824 */ /* 0x001fc600078e024a */
        /* <DEDUP_REMOVED lines=11> */
[----:B------:R2:W-:Y:S04]  /*2eb0*/  STS [R21+0x2800], R66 ;  /* 0x0028004215007388 */ /* 0x0005e80000000800 */
[----:B------:R2:W-:Y:S02]  /*2ec0*/  STS [R21+0x2c00], R64 ;  /* 0x002c004015007388 */ /* 0x0005e40000000800 */
.L_x_31:
[----:B------:R-:W-:Y:S05]  /*2ed0*/  BSYNC.RECONVERGENT B0 ;  /* 0x0000000000007941 */ /* 0x000fea0003800200 */
.L_x_30:
[----:B------:R-:W-:Y:S01]  /*2ee0*/  BAR.SYNC.DEFER_BLOCKING 0x0 ;  /* 0x0000000000007b1d */ /* 0x000fe20000010000 */
[----:B------:R-:W-:-:S05]  /*2ef0*/  R2P PR, R23, 0x7f ;  /* 0x0000007f17007804 */ /* 0x000fca0000000000 */
[----:B------:R-:W-:Y:S01]  /*2f00*/  BSSY.RECONVERGENT B0, `(.L_x_32) ;  /* 0x0000022000007945 */ /* 0x000fe20003800200 */
[----:B--2---:R-:W1:Y:S07]  /*2f10*/  S2R R72, SR_LANEID ;  /* 0x0000000000487919 */ /* 0x004e6e0000000000 */
[----:B------:R-:W-:Y:S02]  /*2f20*/  VOTE.ANY R38, PT, P0 ;  /* 0x0000000000267806 */ /* 0x000fe400000e0100 */
[----:B------:R-:W-:-:S02]  /*2f30*/  VOTE.ANY R63, PT, P1 ;  /* 0x00000000003f7806 */ /* 0x000fc400008e0100 */
[----:B------:R-:W-:Y:S02]  /*2f40*/  @!P0 LOP3.LUT R38, RZ, R38, RZ, 0x33, !PT ;  /* 0x00000026ff268212 */ /* 0x000fe400078e33ff */
[----:B------:R-:W-:Y:S02]  /*2f50*/  VOTE.ANY R65, PT, P2 ;  /* 0x0000000000417806 */ /* 0x000fe400010e0100 */
[----:B------:R-:W-:Y:S02]  /*2f60*/  @!P1 LOP3.LUT R63, RZ, R63, RZ, 0x33, !PT ;  /* 0x0000003fff3f9212 */ /* 0x000fe400078e33ff */
[----:B------:R-:W-:Y:S02]  /*2f70*/  VOTE.ANY R67, PT, P3 ;  /* 0x0000000000437806 */ /* 0x000fe400018e0100 */
[----:B------:R-:W-:Y:S02]  /*2f80*/  @!P2 LOP3.LUT R65, RZ, R65, RZ, 0x33, !PT ;  /* 0x00000041ff41a212 */ /* 0x000fe400078e33ff */
[----:B------:R-:W-:-:S02]  /*2f90*/  LOP3.LUT R38, R63, R38, RZ, 0xc0, !PT ;  /* 0x000000263f267212 */ /* 0x000fc400078ec0ff */
[----:B------:R-:W-:Y:S02]  /*2fa0*/  @!P3 LOP3.LUT R67, RZ, R67, RZ, 0x33, !PT ;  /* 0x00000043ff43b212 */ /* 0x000fe400078e33ff */
[----:B------:R-:W-:Y:S02]  /*2fb0*/  LOP3.LUT R38, R65, R38, RZ, 0xc0, !PT ;  /* 0x0000002641267212 */ /* 0x000fe400078ec0ff */
[----:B------:R-:W-:Y:S02]  /*2fc0*/  VOTE.ANY R63, PT, P4 ;  /* 0x00000000003f7806 */ /* 0x000fe400020e0100 */
[----:B------:R-:W-:Y:S02]  /*2fd0*/  LOP3.LUT P0, RZ, R23, 0x80, RZ, 0xc0, !PT ;  /* 0x0000008017ff7812 */ /* 0x000fe4000780c0ff */
[----:B------:R-:W-:Y:S02]  /*2fe0*/  LOP3.LUT R38, R67, R38, RZ, 0xc0, !PT ;  /* 0x0000002643267212 */ /* 0x000fe400078ec0ff */
[----:B------:R-:W-:-:S02]  /*2ff0*/  @!P4 LOP3.LUT R63, RZ, R63, RZ, 0x33, !PT ;  /* 0x0000003fff3fc212 */ /* 0x000fc400078e33ff */
[----:B------:R-:W-:Y:S02]  /*3000*/  VOTE.ANY R23, PT, P5 ;  /* 0x0000000000177806 */ /* 0x000fe400028e0100 */
[----:B------:R-:W-:Y:S02]  /*3010*/  LOP3.LUT R38, R63, R38, RZ, 0xc0, !PT ;  /* 0x000000263f267212 */ /* 0x000fe400078ec0ff */
[----:B------:R-:W-:Y:S02]  /*3020*/  @!P5 LOP3.LUT R23, RZ, R23, RZ, 0x33, !PT ;  /* 0x00000017ff17d212 */ /* 0x000fe400078e33ff */
[----:B------:R-:W-:Y:S02]  /*3030*/  VOTE.ANY R64, PT, P6 ;  /* 0x0000000000407806 */ /* 0x000fe400030e0100 */
[----:B------:R-:W-:Y:S02]  /*3040*/  LOP3.LUT R23, R23, R38, RZ, 0xc0, !PT ;  /* 0x0000002617177212 */ /* 0x000fe400078ec0ff */
[----:B------:R-:W2:Y:S01]  /*3050*/  S2R R38, SR_LEMASK ;  /* 0x0000000000267919 */ /* 0x000ea20000003a00 */
[----:B------:R-:W-:-:S02]  /*3060*/  VOTE.ANY R66, PT, P0 ;  /* 0x0000000000427806 */ /* 0x000fc400000e0100 */
[----:B------:R-:W-:Y:S02]  /*3070*/  @!P6 LOP3.LUT R64, RZ, R64, RZ, 0x33, !PT ;  /* 0x00000040ff40e212 */ /* 0x000fe400078e33ff */
[----:B------:R-:W-:Y:S02]  /*3080*/  @!P0 LOP3.LUT R66, RZ, R66, RZ, 0x33, !PT ;  /* 0x00000042ff428212 */ /* 0x000fe400078e33ff */
[----:B------:R-:W-:Y:S01]  /*3090*/  LOP3.LUT R23, R64, R23, RZ, 0xc0, !PT ;  /* 0x0000001740177212 */ /* 0x000fe200078ec0ff */
[----:B------:R-:W-:-:S03]  /*30a0*/  IMAD.MOV.U32 R64, RZ, RZ, RZ ;  /* 0x000000ffff407224 */ /* 0x000fc600078e00ff */
[----:B------:R-:W-:-:S04]  /*30b0*/  LOP3.LUT R65, R66, R23, RZ, 0xc0, !PT ;  /* 0x0000001742417212 */ /* 0x000fc800078ec0ff */
[----:B------:R-:W1:Y:S02]  /*30c0*/  FLO.U32 R63, R65 ;  /* 0x00000041003f7300 */ /* 0x000e6400000e0000 */
[----:B-1----:R-:W-:Y:S02]  /*30d0*/  ISETP.NE.AND P0, PT, R72, R63, PT ;  /* 0x0000003f4800720c */ /* 0x002fe40003f05270 */
[----:B--2---:R-:W-:-:S06]  /*30e0*/  LOP3.LUT R23, R38, R65, RZ, 0xc0, !PT ;  /* 0x0000004126177212 */ /* 0x004fcc00078ec0ff */
[----:B------:R-:W1:Y:S05]  /*30f0*/  POPC R23, R23 ;  /* 0x0000001700177309 */ /* 0x000e6a0000000000 */
[----:B------:R-:W-:Y:S05]  /*3100*/  @P0 BRA `(.L_x_33) ;  /* 0x0000000000040947 */ /* 0x000fea0003800000 */
[----:B-1----:R2:W3:Y:S02]  /*3110*/  ATOMS.ADD R64, [R46], R23 ;  /* 0x000000172e40738c */ /* 0x0024e40000000000 */
.L_x_33:
[----:B------:R-:W-:Y:S05]  /*3120*/  BSYNC.RECONVERGENT B0 ;  /* 0x0000000000007941 */ /* 0x000fea0003800200 */
.L_x_32:
[----:B------:R-:W-:Y:S01]  /*3130*/  R2P PR, R24, 0x7f ;  /* 0x0000007f18007804 */ /* 0x000fe20000000000 */
[----:B------:R-:W-:Y:S01]  /*3140*/  BSSY.RECONVERGENT B0, `(.L_x_34) ;  /* 0x0000021000007945 */ /* 0x000fe20003800200 */
[----:B------:R-:W-:-:S11]  /*3150*/  IMAD.MOV.U32 R66, RZ, RZ, RZ ;  /* 0x000000ffff427224 */ /* 0x000fd600078e00ff */
[----:B0-2---:R-:W-:Y:S02]  /*3160*/  VOTE.ANY R46, PT, P0 ;  /* 0x00000000002e7806 */ /* 0x005fe400000e0100 */
[----:B------:R-:W-:Y:S02]  /*3170*/  VOTE.ANY R65, PT, P1 ;  /* 0x0000000000417806 */ /* 0x000fe400008e0100 */
[----:B------:R-:W-:Y:S02]  /*3180*/  @!P0 LOP3.LUT R46, RZ, R46, RZ, 0x33, !PT ;  /* 0x0000002eff2e8212 */ /* 0x000fe400078e33ff */
[----:B------:R-:W-:Y:S02]  /*3190*/  VOTE.ANY R67, PT, P2 ;  /* 0x0000000000437806 */ /* 0x000fe400010e0100 */
[----:B------:R-:W-:Y:S02]  /*31a0*/  @!P1 LOP3.LUT R65, RZ, R65, RZ, 0x33, !PT ;  /* 0x00000041ff419212 */ /* 0x000fe400078e33ff */
[----:B------:R-:W-:-:S02]  /*31b0*/  @!P2 LOP3.LUT R67, RZ, R67, RZ, 0x33, !PT ;  /* 0x00000043ff43a212 */ /* 0x000fc400078e33ff */
[----:B------:R-:W-:Y:S02]  /*31c0*/  LOP3.LUT R46, R65, R46, RZ, 0xc0, !PT ;  /* 0x0000002e412e7212 */ /* 0x000fe400078ec0ff */
[----:B------:R-:W-:Y:S02]  /*31d0*/  VOTE.ANY R65, PT, P3 ;  /* 0x0000000000417806 */ /* 0x000fe400018e0100 */
[----:B------:R-:W-:Y:S02]  /*31e0*/  LOP3.LUT R46, R67, R46, RZ, 0xc0, !PT ;  /* 0x0000002e432e7212 */ /* 0x000fe400078ec0ff */
[----:B------:R-:W-:Y:S02]  /*31f0*/  LOP3.LUT P0, RZ, R24, 0x80, RZ, 0xc0, !PT ;  /* 0x0000008018ff7812 */ /* 0x000fe4000780c0ff */
[----:B------:R-:W-:Y:S02]  /*3200*/  VOTE.ANY R67, PT, P4 ;  /* 0x0000000000437806 */ /* 0x000fe400020e0100 */
[----:B------:R-:W-:-:S02]  /*3210*/  @!P3 LOP3.LUT R65, RZ, R65, RZ, 0x33, !PT ;  /* 0x00000041ff41b212 */ /* 0x000fc400078e33ff */
[----:B------:R-:W-:Y:S02]  /*3220*/  @!P4 LOP3.LUT R67, RZ, R67, RZ, 0x33, !PT ;  /* 0x00000043ff43c212 */ /* 0x000fe400078e33ff */
[----:B------:R-:W-:Y:S02]  /*3230*/  LOP3.LUT R46, R65, R46, RZ, 0xc0, !PT ;  /* 0x0000002e412e7212 */ /* 0x000fe400078ec0ff */
[----:B------:R-:W-:Y:S02]  /*3240*/  VOTE.ANY R65, PT, P5 ;  /* 0x0000000000417806 */ /* 0x000fe400028e0100 */
[----:B------:R-:W-:Y:S02]  /*3250*/  LOP3.LUT R46, R67, R46, RZ, 0xc0, !PT ;  /* 0x0000002e432e7212 */ /* 0x000fe400078ec0ff */
[----:B------:R-:W-:Y:S02]  /*3260*/  VOTE.ANY R67, PT, P6 ;  /* 0x0000000000437806 */ /* 0x000fe400030e0100 */
[----:B------:R-:W-:-:S02]  /*3270*/  @!P5 LOP3.LUT R65, RZ, R65, RZ, 0x33, !PT ;  /* 0x00000041ff41d212 */ /* 0x000fc400078e33ff */
[----:B------:R-:W-:Y:S02]  /*3280*/  VOTE.ANY R69, PT, P0 ;  /* 0x0000000000457806 */ /* 0x000fe400000e0100 */
[----:B------:R-:W-:Y:S02]  /*3290*/  @!P6 LOP3.LUT R67, RZ, R67, RZ, 0x33, !PT ;  /* 0x00000043ff43e212 */ /* 0x000fe400078e33ff */
[----:B------:R-:W-:Y:S02]  /*32a0*/  LOP3.LUT R46, R65, R46, RZ, 0xc0, !PT ;  /* 0x0000002e412e7212 */ /* 0x000fe400078ec0ff */
[----:B------:R-:W-:Y:S02]  /*32b0*/  @!P0 LOP3.LUT R69, RZ, R69, RZ, 0x33, !PT ;  /* 0x00000045ff458212 */ /* 0x000fe400078e33ff */
[----:B------:R-:W-:-:S04]  /*32c0*/  LOP3.LUT R46, R67, R46, RZ, 0xc0, !PT ;  /* 0x0000002e432e7212 */ /* 0x000fc800078ec0ff */
[----:B------:R-:W-:Y:S02]  /*32d0*/  LOP3.LUT R69, R69, R46, RZ, 0xc0, !PT ;  /* 0x0000002e45457212 */ /* 0x000fe400078ec0ff */
[----:B---3--:R0:W2:Y:S02]  /*32e0*/  SHFL.IDX PT, R46, R64, R63, 0x1f ;  /* 0x00001f3f402e7589 */ /* 0x0080a400000e0000 */
[----:B------:R-:W3:Y:S01]  /*32f0*/  FLO.U32 R65, R69 ;  /* 0x0000004500417300 */ /* 0x000ee200000e0000 */
[----:B------:R-:W-:-:S07]  /*3300*/  LOP3.LUT R24, R38, R69, RZ, 0xc0, !PT ;  /* 0x0000004526187212 */ /* 0x000fce00078ec0ff */
[----:B------:R-:W4:Y:S01]  /*3310*/  POPC R24, R24 ;  /* 0x0000001800187309 */ /* 0x000f220000000000 */
[----:B---3--:R-:W-:-:S13]  /*3320*/  ISETP.NE.AND P0, PT, R72, R65, PT ;  /* 0x000000414800720c */ /* 0x008fda0003f05270 */
[----:B0-2-4-:R-:W-:Y:S05]  /*3330*/  @P0 BRA `(.L_x_35) ;  /* 0x0000000000040947 */ /* 0x015fea0003800000 */
[----:B------:R0:W2:Y:S02]  /*3340*/  ATOMS.ADD R66, [R47], R24 ;  /* 0x000000182f42738c */ /* 0x0000a40000000000 */
.L_x_35:
[----:B------:R-:W-:Y:S05]  /*3350*/  BSYNC.RECONVERGENT B0 ;  /* 0x0000000000007941 */ /* 0x000fea0003800200 */
.L_x_34:
[----:B------:R-:W-:Y:S01]  /*3360*/  R2P PR, R25, 0x7f ;  /* 0x0000007f19007804 */ /* 0x000fe20000000000 */
[----:B------:R-:W-:-:S12]  /*3370*/  BSSY.RECONVERGENT B0, `(.L_x_36) ;  /* 0x0000021000007945 */ /* 0x000fd80003800200 */
[----:B0-----:R-:W-:Y:S02]  /*3380*/  VOTE.ANY R47, PT, P0 ;  /* 0x00000000002f7806 */ /* 0x001fe400000e0100 */
        /* <DEDUP_REMOVED lines=19> */
[----:B------:R-:W-:Y:S01]  /*34c0*/  LOP3.LUT R47, R64, R47, RZ, 0xc0, !PT ;  /* 0x0000002f402f7212 */ /* 0x000fe200078ec0ff */
[----:B------:R-:W-:Y:S01]  /*34d0*/  IMAD.MOV.U32 R64, RZ, RZ, RZ ;  /* 0x000000ffff407224 */ /* 0x000fe200078e00ff */
[----:B------:R-:W-:Y:S02]  /*34e0*/  @!P0 LOP3.LUT R70, RZ, R70, RZ, 0x33, !PT ;  /* 0x00000046ff468212 */ /* 0x000fe400078e33ff */
[----:B------:R-:W-:-:S04]  /*34f0*/  LOP3.LUT R47, R68, R47, RZ, 0xc0, !PT ;  /* 0x0000002f442f7212 */ /* 0x000fc800078ec0ff */
[----:B------:R-:W-:Y:S02]  /*3500*/  LOP3.LUT R67, R70, R47, RZ, 0xc0, !PT ;  /* 0x0000002f46437212 */ /* 0x000fe400078ec0ff */
[----:B--2---:R0:W2:Y:S02]  /*3510*/  SHFL.IDX PT, R47, R66, R65, 0x1f ;  /* 0x00001f41422f7589 */ /* 0x0040a400000e0000 */
[----:B------:R-:W3:Y:S01]  /*3520*/  FLO.U32 R63, R67 ;  /* 0x00000043003f7300 */ /* 0x000ee200000e0000 */
[----:B------:R-:W-:-:S07]  /*3530*/  LOP3.LUT R25, R38, R67, RZ, 0xc0, !PT ;  /* 0x0000004326197212 */ /* 0x000fce00078ec0ff */
[----:B------:R-:W4:Y:S01]  /*3540*/  POPC R25, R25 ;  /* 0x0000001900197309 */ /* 0x000f220000000000 */
[----:B---3--:R-:W-:-:S13]  /*3550*/  ISETP.NE.AND P0, PT, R72, R63, PT ;  /* 0x0000003f4800720c */ /* 0x008fda0003f05270 */
[----:B0-2-4-:R-:W-:Y:S05]  /*3560*/  @P0 BRA `(.L_x_37) ;  /* 0x0000000000040947 */ /* 0x015fea0003800000 */
[----:B------:R0:W2:Y:S02]  /*3570*/  ATOMS.ADD R64, [R48], R25 ;  /* 0x000000193040738c */ /* 0x0000a40000000000 */
.L_x_37:
[----:B------:R-:W-:Y:S05]  /*3580*/  BSYNC.RECONVERGENT B0 ;  /* 0x0000000000007941 */ /* 0x000fea0003800200 */
.L_x_36:
[----:B------:R-:W-:Y:S01]  /*3590*/  R2P PR, R26, 0x7f ;  /* 0x0000007f1a007804 */ /* 0x000fe20000000000 */
[----:B------:R-:W-:Y:S01]  /*35a0*/  BSSY.RECONVERGENT B0, `(.L_x_38) ;  /* 0x0000021000007945 */ /* 0x000fe20003800200 */
[----:B------:R-:W-:-:S11]  /*35b0*/  IMAD.MOV.U32 R66, RZ, RZ, RZ ;  /* 0x000000ffff427224 */ /* 0x000fd600078e00ff */
        /* <DEDUP_REMOVED lines=31> */
.L_x_39:
[----:B------:R-:W-:Y:S05]  /*37b0*/  BSYNC.RECONVERGENT B0 ;  /* 0x0000000000007941 */ /* 0x000fea0003800200 */
.L_x_38:
        /* <DEDUP_REMOVED lines=34> */
.L_x_41:
[----:B------:R-:W-:Y:S05]  /*39e0*/  BSYNC.RECONVERGENT B0 ;  /* 0x0000000000007941 */ /* 0x000fea0003800200 */
.L_x_40:
        /* <DEDUP_REMOVED lines=34> */
.L_x_43:
[----:B------:R-:W-:Y:S05]  /*3c10*/  BSYNC.RECONVERGENT B0 ;  /* 0x0000000000007941 */ /* 0x000fea0003800200 */
.L_x_42:
        /* <DEDUP_REMOVED lines=12> */
[----:B------:R-:W-:Y:S01]  /*3ce0*/  VOTE.ANY R68, PT, P4 ;  /* 0x0000000000447806 */ /* 0x000fe200020e0100 */
[----:B--2---:R0:W2:Y:S01]  /*3cf0*/  SHFL.IDX PT, R29, R66, R65, 0x1f ;  /* 0x00001f41421d7589 */ /* 0x0040a200000e0000 */
        /* <DEDUP_REMOVED lines=13> */
[----:B------:R-:W-:-:S04]  /*3dd0*/  LOP3.LUT R67, R70, R51, RZ, 0xc0, !PT ;  /* 0x0000003346437212 */ /* 0x000fc800078ec0ff */
[----:B------:R-:W3:Y:S01]  /*3de0*/  FLO.U32 R63, R67 ;  /* 0x00000043003f7300 */ /* 0x000ee200000e0000 */
[----:B------:R-:W-:-:S07]  /*3df0*/  LOP3.LUT R51, R38, R67, RZ, 0xc0, !PT ;  /* 0x0000004326337212 */ /* 0x000fce00078ec0ff */
[----:B------:R-:W4:Y:S01]  /*3e00*/  POPC R51, R51 ;  /* 0x0000003300337309 */ /* 0x000f220000000000 */
[----:B---3--:R-:W-:-:S13]  /*3e10*/  ISETP.NE.AND P0, PT, R72, R63, PT ;  /* 0x0000003f4800720c */ /* 0x008fda0003f05270 */
[----:B0-2-4-:R-:W-:Y:S05]  /*3e20*/  @P0 BRA `(.L_x_45) ;  /* 0x0000000000040947 */ /* 0x015fea0003800000 */
[----:B------:R0:W2:Y:S02]  /*3e30*/  ATOMS.ADD R64, [R52], R51 ;  /* 0x000000333440738c */ /* 0x0000a40000000000 */
.L_x_45:
[----:B------:R-:W-:Y:S05]  /*3e40*/  BSYNC.RECONVERGENT B0 ;  /* 0x0000000000007941 */ /* 0x000fea0003800200 */
.L_x_44:
        /* <DEDUP_REMOVED lines=34> */
.L_x_47:
[----:B------:R-:W-:Y:S05]  /*4070*/  BSYNC.RECONVERGENT B0 ;  /* 0x0000000000007941 */ /* 0x000fea0003800200 */
.L_x_46:
        /* <DEDUP_REMOVED lines=34> */
.L_x_49:
[----:B------:R-:W-:Y:S05]  /*42a0*/  BSYNC.RECONVERGENT B0 ;  /* 0x0000000000007941 */ /* 0x000fea0003800200 */
.L_x_48:
        /* <DEDUP_REMOVED lines=34> */
.L_x_51:
[----:B------:R-:W-:Y:S05]  /*44d0*/  BSYNC.RECONVERGENT B0 ;  /* 0x0000000000007941 */ /* 0x000fea0003800200 */
.L_x_50:
        /* <DEDUP_REMOVED lines=34> */
.L_x_53:
[----:B------:R-:W-:Y:S05]  /*4700*/  BSYNC.RECONVERGENT B0 ;  /* 0x0000000000007941 */ /* 0x000fea0003800200 */
.L_x_52:
        /* <DEDUP_REMOVED lines=34> */
.L_x_55:
[----:B------:R-:W-:Y:S05]  /*4930*/  BSYNC.RECONVERGENT B0 ;  /* 0x0000000000007941 */ /* 0x000fea0003800200 */
.L_x_54:
        /* <DEDUP_REMOVED lines=34> */
.L_x_57:
[----:B------:R-:W-:Y:S05]  /*4b60*/  BSYNC.RECONVERGENT B0 ;  /* 0x0000000000007941 */ /* 0x000fea0003800200 */
.L_x_56:
[----:B------:R-:W-:Y:S01]  /*4b70*/  R2P PR, R42, 0x7f ;  /* 0x0000007f2a007804 */ /* 0x000fe20000000000 */
[----:B--2---:R2:W3:Y:S01]  /*4b80*/  SHFL.IDX PT, R64, R64, R63, 0x1f ;  /* 0x00001f3f40407589 */ /* 0x0044e200000e0000 */
[----:B------:R-:W-:Y:S11]  /*4b90*/  BSSY.RECONVERGENT B0, `(.L_x_58) ;  /* 0x0000020000007945 */ /* 0x000ff60003800200 */
[----:B0-----:R-:W-:-:S02]  /*4ba0*/  VOTE.ANY R58, PT, P0 ;  /* 0x00000000003a7806 */ /* 0x001fc400000e0100 */
[----:B------:R-:W-:Y:S02]  /*4bb0*/  VOTE.ANY R65, PT, P1 ;  /* 0x0000000000417806 */ /* 0x000fe400008e0100 */
[----:B------:R-:W-:Y:S02]  /*4bc0*/  @!P0 LOP3.LUT R58, RZ, R58, RZ, 0x33, !PT ;  /* 0x0000003aff3a8212 */ /* 0x000fe400078e33ff */
[----:B------:R-:W-:Y:S02]  /*4bd0*/  VOTE.ANY R67, PT, P2 ;  /* 0x0000000000437806 */ /* 0x000fe400010e0100 */
[----:B------:R-:W-:Y:S02]  /*4be0*/  @!P1 LOP3.LUT R65, RZ, R65, RZ, 0x33, !PT ;  /* 0x00000041ff419212 */ /* 0x000fe400078e33ff */
[----:B------:R-:W-:Y:S02]  /*4bf0*/  @!P2 LOP3.LUT R67, RZ, R67, RZ, 0x33, !PT ;  /* 0x00000043ff43a212 */ /* 0x000fe400078e33ff */
[----:B------:R-:W-:-:S02]  /*4c00*/  LOP3.LUT R58, R65, R58, RZ, 0xc0, !PT ;  /* 0x0000003a413a7212 */ /* 0x000fc400078ec0ff */
[----:B------:R-:W-:Y:S02]  /*4c10*/  VOTE.ANY R65, PT, P3 ;  /* 0x0000000000417806 */ /* 0x000fe400018e0100 */
[----:B------:R-:W-:Y:S02]  /*4c20*/  LOP3.LUT R58, R67, R58, RZ, 0xc0, !PT ;  /* 0x0000003a433a7212 */ /* 0x000fe400078ec0ff */
[----:B------:R-:W-:Y:S02]  /*4c30*/  LOP3.LUT P0, RZ, R42, 0x80, RZ, 0xc0, !PT ;  /* 0x000000802aff7812 */ /* 0x000fe4000780c0ff */
[----:B------:R-:W-:Y:S02]  /*4c40*/  VOTE.ANY R67, PT, P4 ;  /* 0x0000000000437806 */ /* 0x000fe400020e0100 */
[----:B------:R-:W-:Y:S02]  /*4c50*/  @!P3 LOP3.LUT R65, RZ, R65, RZ, 0x33, !PT ;  /* 0x00000041ff41b212 */ /* 0x000fe400078e33ff */
[----:B------:R-:W-:-:S02]  /*4c60*/  @!P4 LOP3.LUT R67, RZ, R67, RZ, 0x33, !PT ;  /* 0x00000043ff43c212 */ /* 0x000fc400078e33ff */
[----:B------:R-:W-:Y:S02]  /*4c70*/  LOP3.LUT R58, R65, R58, RZ, 0xc0, !PT ;  /* 0x0000003a413a7212 */ /* 0x000fe400078ec0ff */
[----:B------:R-:W-:Y:S02]  /*4c80*/  VOTE.ANY R65, PT, P5 ;  /* 0x0000000000417806 */ /* 0x000fe400028e0100 */
[----:B------:R-:W-:Y:S02]  /*4c90*/  LOP3.LUT R58, R67, R58, RZ, 0xc0, !PT ;  /* 0x0000003a433a7212 */ /* 0x000fe400078ec0ff */
[----:B------:R-:W-:Y:S02]  /*4ca0*/  VOTE.ANY R67, PT, P6 ;  /* 0x0000000000437806 */ /* 0x000fe400030e0100 */
[----:B------:R-:W-:Y:S02]  /*4cb0*/  @!P5 LOP3.LUT R65, RZ, R65, RZ, 0x33, !PT ;  /* 0x00000041ff41d212 */ /* 0x000fe400078e33ff */
[----:B------:R-:W-:-:S02]  /*4cc0*/  VOTE.ANY R69, PT, P0 ;  /* 0x0000000000457806 */ /* 0x000fc400000e0100 */
[----:B------:R-:W-:Y:S02]  /*4cd0*/  @!P6 LOP3.LUT R67, RZ, R67, RZ, 0x33, !PT ;  /* 0x00000043ff43e212 */ /* 0x000fe400078e33ff */
[----:B------:R-:W-:Y:S01]  /*4ce0*/  LOP3.LUT R58, R65, R58, RZ, 0xc0, !PT ;  /* 0x0000003a413a7212 */ /* 0x000fe200078ec0ff */
[----:B------:R-:W-:Y:S01]  /*4cf0*/  IMAD.MOV.U32 R65, RZ, RZ, RZ ;  /* 0x000000ffff417224 */ /* 0x000fe200078e00ff */
[----:B------:R-:W-:Y:S02]  /*4d00*/  @!P0 LOP3.LUT R69, RZ, R69, RZ, 0x33, !PT ;  /* 0x00000045ff458212 */ /* 0x000fe400078e33ff */
[----:B------:R-:W-:-:S04]  /*4d10*/  LOP3.LUT R58, R67, R58, RZ, 0xc0, !PT ;  /* 0x0000003a433a7212 */ /* 0x000fc800078ec0ff */
[----:B------:R-:W-:-:S04]  /*4d20*/  LOP3.LUT R69, R69, R58, RZ, 0xc0, !PT ;  /* 0x0000003a45457212 */ /* 0x000fc800078ec0ff */
[----:B------:R-:W0:Y:S01]  /*4d30*/  FLO.U32 R58, R69 ;  /* 0x00000045003a7300 */ /* 0x000e2200000e0000 */
[----:B------:R-:W-:-:S07]  /*4d40*/  LOP3.LUT R42, R38, R69, RZ, 0xc0, !PT ;  /* 0x00000045262a7212 */ /* 0x000fce00078ec0ff */
[----:B------:R-:W4:Y:S01]  /*4d50*/  POPC R42, R42 ;  /* 0x0000002a002a7309 */ /* 0x000f220000000000 */
[----:B0-----:R-:W-:-:S13]  /*4d60*/  ISETP.NE.AND P0, PT, R72, R58, PT ;  /* 0x0000003a4800720c */ /* 0x001fda0003f05270 */
[----:B--234-:R-:W-:Y:S05]  /*4d70*/  @P0 BRA `(.L_x_59) ;  /* 0x0000000000040947 */ /* 0x01cfea0003800000 */
[----:B------:R0:W2:Y:S02]  /*4d80*/  ATOMS.ADD R65, [R59], R42 ;  /* 0x0000002a3b41738c */ /* 0x0000a40000000000 */
.L_x_59:
[----:B------:R-:W-:Y:S05]  /*4d90*/  BSYNC.RECONVERGENT B0 ;  /* 0x0000000000007941 */ /* 0x000fea0003800200 */
.L_x_58:
        /* <DEDUP_REMOVED lines=34> */
.L_x_61:
[----:B------:R-:W-:Y:S05]  /*4fc0*/  BSYNC.RECONVERGENT B0 ;  /* 0x0000000000007941 */ /* 0x000fea0003800200 */
.L_x_60:
[----:B------:R-:W-:Y:S01]  /*4fd0*/  R2P PR, R44, 0x7f ;  /* 0x0000007f2c007804 */ /* 0x000fe20000000000 */
[----:B--2---:R2:W3:Y:S01]  /*4fe0*/  SHFL.IDX PT, R66, R66, R59, 0x1f ;  /* 0x00001f3b42427589 */ /* 0x0044e200000e0000 */
[----:B------:R-:W-:Y:S11]  /*4ff0*/  BSSY.RECONVERGENT B0, `(.L_x_62) ;  /* 0x0000020000007945 */ /* 0x000ff60003800200 */
[----:B------:R-:W-:-:S02]  /*5000*/  VOTE.ANY R58, PT, P0 ;  /* 0x00000000003a7806 */ /* 0x000fc400000e0100 */
        /* <DEDUP_REMOVED lines=24> */
[----:B------:R-:W4:Y:S01]  /*5190*/  FLO.U32 R58, R69 ;  /* 0x00000045003a7300 */ /* 0x000f2200000e0000 */
[----:B------:R-:W-:-:S07]  /*51a0*/  LOP3.LUT R44, R38, R69, RZ, 0xc0, !PT ;  /* 0x00000045262c7212 */ /* 0x000fce00078ec0ff */
[----:B------:R-:W0:Y:S01]  /*51b0*/  POPC R44, R44 ;  /* 0x0000002c002c7309 */ /* 0x000e220000000000 */
[----:B----4-:R-:W-:-:S13]  /*51c0*/  ISETP.NE.AND P0, PT, R72, R58, PT ;  /* 0x0000003a4800720c */ /* 0x010fda0003f05270 */
[----:B0-23--:R-:W-:Y:S05]  /*51d0*/  @P0 BRA `(.L_x_63) ;  /* 0x0000000000040947 */ /* 0x00dfea0003800000 */
[----:B------:R0:W2:Y:S02]  /*51e0*/  ATOMS.ADD R63, [R61], R44 ;  /* 0x0000002c3d3f738c */ /* 0x0000a40000000000 */
.L_x_63:
[----:B------:R-:W-:Y:S05]  /*51f0*/  BSYNC.RECONVERGENT B0 ;  /* 0x0000000000007941 */ /* 0x000fea0003800200 */
.L_x_62:
        /* <DEDUP_REMOVED lines=28> */
[----:B0-----:R-:W0:Y:S01]  /*53c0*/  FLO.U32 R61, R59 ;  /* 0x0000003b003d7300 */ /* 0x001e2200000e0000 */
[----:B------:R-:W-:-:S07]  /*53d0*/  LOP3.LUT R38, R38, R59, RZ, 0xc0, !PT ;  /* 0x0000003b26267212 */ /* 0x000fce00078ec0ff */
[----:B------:R2:W4:Y:S01]  /*53e0*/  POPC R45, R38 ;  /* 0x00000026002d7309 */ /* 0x0005220000000000 */
[----:B0-----:R-:W-:-:S13]  /*53f0*/  ISETP.NE.AND P0, PT, R72, R61, PT ;  /* 0x0000003d4800720c */ /* 0x001fda0003f05270 */
[----:B--234-:R-:W-:Y:S05]  /*5400*/  @P0 BRA `(.L_x_65) ;  /* 0x0000000000040947 */ /* 0x01cfea0003800000 */
[----:B------:R0:W2:Y:S02]  /*5410*/  ATOMS.ADD R60, [R62], R45 ;  /* 0x0000002d3e3c738c */ /* 0x0000a40000000000 */
.L_x_65:
[----:B------:R-:W-:Y:S05]  /*5420*/  BSYNC.RECONVERGENT B0 ;  /* 0x0000000000007941 */ /* 0x000fea0003800200 */
.L_x_64:
[----:B------:R-:W-:Y:S01]  /*5430*/  BAR.SYNC.DEFER_BLOCKING 0x0 ;  /* 0x0000000000007b1d */ /* 0x000fe20000010000 */
[----:B-1----:R-:W-:Y:S01]  /*5440*/  IMAD.IADD R23, R23, 0x1, R46 ;  /* 0x0000000117177824 */ /* 0x002fe200078e022e */
[----:B------:R-:W-:Y:S01]  /*5450*/  ISETP.NE.AND P0, PT, R71, RZ, PT ;  /* 0x000000ff4700720c */ /* 0x000fe20003f05270 */
[----:B------:R-:W-:Y:S02]  /*5460*/  IMAD.IADD R47, R24, 0x1, R47 ;  /* 0x00000001182f7824 */ /* 0x000fe400078e022f */
[----:B------:R-:W-:Y:S01]  /*5470*/  IMAD.IADD R25, R25, 0x1, R48 ;  /* 0x0000000119197824 */ /* 0x000fe200078e0230 */
[----:B------:R-:W-:Y:S01]  /*5480*/  BSSY B1, `(.L_x_66) ;  /* 0x0000063000017945 */ /* 0x000fe20003800000 */
[----:B------:R-:W-:Y:S01]  /*5490*/  IMAD.IADD R49, R26, 0x1, R49 ;  /* 0x000000011a317824 */ /* 0x000fe200078e0231 */
[----:B--2---:R1:W2:Y:S01]  /*54a0*/  SHFL.IDX PT, R38, R60, R61, 0x1f ;  /* 0x00001f3d3c267589 */ /* 0x0042a200000e0000 */
[----:B------:R-:W-:Y:S02]  /*54b0*/  IMAD.IADD R27, R27, 0x1, R50 ;  /* 0x000000011b1b7824 */ /* 0x000fe400078e0232 */
[----:B------:R-:W-:-:S02]  /*54c0*/  IMAD R23, R23, 0x4, R0 ;  /* 0x0000000417177824 */ /* 0x000fc400078e0200 */
[----:B------:R-:W-:Y:S02]  /*54d0*/  IMAD.IADD R59, R28, 0x1, R29 ;  /* 0x000000011c3b7824 */ /* 0x000fe400078e021d */
[----:B------:R-:W-:Y:S02]  /*54e0*/  IMAD R24, R47, 0x4, R0 ;  /* 0x000000042f187824 */ /* 0x000fe400078e0200 */
[----:B------:R-:W-:Y:S02]  /*54f0*/  IMAD.IADD R51, R51, 0x1, R52 ;  /* 0x0000000133337824 */ /* 0x000fe400078e0234 */
[--C-:B------:R-:W-:Y:S02]  /*5500*/  IMAD R29, R25, 0x4, R0.reuse ;  /* 0x00000004191d7824 */ /* 0x100fe400078e0200 */
[----:B------:R-:W-:Y:S02]  /*5510*/  IMAD.IADD R53, R30, 0x1, R53 ;  /* 0x000000011e357824 */ /* 0x000fe400078e0235 */
[----:B------:R-:W-:Y:S01]  /*5520*/  IMAD R28, R49, 0x4, R0 ;  /* 0x00000004311c7824 */ /* 0x000fe200078e0200 */
[----:B------:R3:W-:Y:S01]  /*5530*/  STS [R23+-0x4], R4 ;  /* 0xfffffc0417007388 */ /* 0x0007e20000000800 */
[----:B------:R-:W-:-:S02]  /*5540*/  IMAD.IADD R31, R31, 0x1, R54 ;  /* 0x000000011f1f7824 */ /* 0x000fc400078e0236 */
[--C-:B------:R-:W-:Y:S01]  /*5550*/  IMAD R27, R27, 0x4, R0.reuse ;  /* 0x000000041b1b7824 */ /* 0x100fe200078e0200 */
[----:B------:R4:W-:Y:S01]  /*5560*/  STS [R24+-0x4], R5 ;  /* 0xfffffc0518007388 */ /* 0x0009e20000000800 */
[----:B------:R-:W-:Y:S02]  /*5570*/  IMAD.IADD R55, R32, 0x1, R55 ;  /* 0x0000000120377824 */ /* 0x000fe400078e0237 */
[----:B------:R-:W-:Y:S01]  /*5580*/  IMAD R26, R59, 0x4, R0 ;  /* 0x000000043b1a7824 */ /* 0x000fe200078e0200 */
[----:B------:R-:W-:Y:S01]  /*5590*/  STS [R29+-0x4], R6 ;  /* 0xfffffc061d007388 */ /* 0x000fe20000000800 */
[----:B-1----:R-:W-:Y:S02]  /*55a0*/  IMAD.IADD R61, R33, 0x1, R56 ;  /* 0x00000001213d7824 */ /* 0x002fe400078e0238 */
[----:B------:R-:W-:Y:S01]  /*55b0*/  IMAD R25, R51, 0x4, R0 ;  /* 0x0000000433197824 */ /* 0x000fe200078e0200 */
[----:B------:R1:W-:Y:S01]  /*55c0*/  STS [R28+-0x4], R7 ;  /* 0xfffffc071c007388 */ /* 0x0003e20000000800 */
[----:B------:R-:W-:-:S02]  /*55d0*/  IMAD.IADD R57, R34, 0x1, R57 ;  /* 0x0000000122397824 */ /* 0x000fc400078e0239 */
[----:B---3--:R-:W-:Y:S01]  /*55e0*/  IMAD R4, R53, 0x4, R0 ;  /* 0x0000000435047824 */ /* 0x008fe200078e0200 */
[----:B------:R-:W-:Y:S01]  /*55f0*/  STS [R27+-0x4], R8 ;  /* 0xfffffc081b007388 */ /* 0x000fe20000000800 */
[----:B------:R-:W-:Y:S02]  /*5600*/  IMAD.IADD R35, R35, 0x1, R64 ;  /* 0x0000000123237824 */ /* 0x000fe400078e0240 */
[--C-:B----4-:R-:W-:Y:S01]  /*5610*/  IMAD R5, R31, 0x4, R0.reuse ;  /* 0x000000041f057824 */ /* 0x110fe200078e0200 */
[----:B------:R3:W-:Y:S01]  /*5620*/  STS [R26+-0x4], R9 ;  /* 0xfffffc091a007388 */ /* 0x0007e20000000800 */
        /* <DEDUP_REMOVED lines=8> */
[----:B------:R4:W-:Y:S01]  /*56b0*/  STS [R5+-0x4], R12 ;  /* 0xfffffc0c05007388 */ /* 0x0009e20000000800 */
[----:B--2---:R-:W-:Y:S02]  /*56c0*/  IMAD.IADD R33, R45, 0x1, R38 ;  /* 0x000000012d217824 */ /* 0x004fe400078e0226 */
[--C-:B-1----:R-:W-:Y:S01]  /*56d0*/  IMAD R7, R35, 0x4, R0.reuse ;  /* 0x0000000423077824 */ /* 0x102fe200078e0200 */
[----:B------:R4:W-:Y:S01]  /*56e0*/  STS [R30+-0x4], R13 ;  /* 0xfffffc0d1e007388 */ /* 0x0009e20000000800 */
[----:B------:R-:W-:-:S02]  /*56f0*/  IMAD R6, R65, 0x4, R0 ;  /* 0x0000000441067824 */ /* 0x000fc400078e0200 */
[--C-:B---3--:R-:W-:Y:S01]  /*5700*/  IMAD R9, R43, 0x4, R0.reuse ;  /* 0x000000042b097824 */ /* 0x108fe200078e0200 */
[----:B------:R4:W-:Y:S01]  /*5710*/  STS [R31+-0x4], R14 ;  /* 0xfffffc0e1f007388 */ /* 0x0009e20000000800 */
[--C-:B------:R-:W-:Y:S02]  /*5720*/  IMAD R8, R63, 0x4, R0.reuse ;  /* 0x000000043f087824 */ /* 0x100fe400078e0200 */
[--C-:B------:R-:W-:Y:S01]  /*5730*/  IMAD R33, R33, 0x4, R0.reuse ;  /* 0x0000000421217824 */ /* 0x100fe200078e0200 */
[----:B------:R4:W-:Y:S01]  /*5740*/  STS [R32+-0x4], R15 ;  /* 0xfffffc0f20007388 */ /* 0x0009e20000000800 */
[----:B------:R-:W-:-:S03]  /*5750*/  IMAD R35, R37, 0x8, R0 ;  /* 0x0000000825237824 */ /* 0x000fc600078e0200 */
[----:B------:R4:W-:Y:S04]  /*5760*/  STS [R7+-0x4], R16 ;  /* 0xfffffc1007007388 */ /* 0x0009e80000000800 */
[----:B------:R4:W-:Y:S04]  /*5770*/  STS [R6+-0x4], R17 ;  /* 0xfffffc1106007388 */ /* 0x0009e80000000800 */
[----:B------:R4:W-:Y:S04]  /*5780*/  STS [R9+-0x4], R18 ;  /* 0xfffffc1209007388 */ /* 0x0009e80000000800 */
[----:B------:R4:W-:Y:S04]  /*5790*/  STS [R8+-0x4], R19 ;  /* 0xfffffc1308007388 */ /* 0x0009e80000000800 */
[----:B------:R4:W-:Y:S01]  /*57a0*/  STS [R33+-0x4], R20 ;  /* 0xfffffc1421007388 */ /* 0x0009e20000000800 */
[----:B------:R-:W-:Y:S05]  /*57b0*/  @P0 BRA `(.L_x_67) ;  /* 0x0000000000bc0947 */ /* 0x000fea0003800000 */
[----:B------:R-:W4:Y:S02]  /*57c0*/  LDCU.64 UR6, c[0x0][0x398] ;  /* 0x00007300ff0677ac */ /* 0x000f240008000a00 */
[----:B----4-:R-:W-:-:S04]  /*57d0*/  LEA R12, P0, R37, UR6, 0x3 ;  /* 0x00000006250c7c11 */ /* 0x010fc8000f8018ff */
[----:B------:R-:W-:-:S05]  /*57e0*/  LEA.HI.X R13, R37, UR7, RZ, 0x3, P0 ;  /* 0x00000007250d7c11 */ /* 0x000fca00080f1cff */
[----:B------:R-:W2:Y:S01]  /*57f0*/  LDG.E.64 R10, desc[UR8][R12.64] ;  /* 0x000000080c0a7981 */ /* 0x000ea2000c1e1b00 */
[----:B------:R-:W-:Y:S02]  /*5800*/  SHF.R.S32.HI R15, RZ, 0x1f, R39 ;  /* 0x0000001fff0f7819 */ /* 0x000fe40000011427 */
[----:B--2---:R-:W-:-:S05]  /*5810*/  IADD3 R10, P0, PT, -R39, R10, RZ ;  /* 0x0000000a270a7210 */ /* 0x004fca0007f1e1ff */
[----:B------:R-:W-:Y:S01]  /*5820*/  IMAD.X R11, R11, 0x1, ~R15, P0 ;  /* 0x000000010b0b7824 */ /* 0x000fe200000e0e0f */
[----:B------:R-:W-:Y:S01]  /*5830*/  ISETP.GE.AND P0, PT, R2, 0x1, PT ;  /* 0x000000010200780c */ /* 0x000fe20003f06270 */
[----:B------:R-:W-:-:S03]  /*5840*/  IMAD.MOV.U32 R15, RZ, RZ, R22 ;  /* 0x000000ffff0f7224 */ /* 0x000fc600078e0016 */
[----:B------:R1:W-:Y:S09]  /*5850*/  STS.64 [R35+0x6600], R10 ;  /* 0x0066000a23007388 */ /* 0x0003f20000000a00 */
[----:B------:R-:W-:Y:S05]  /*5860*/  @!P0 BRA `(.L_x_68) ;  /* 0x00000000006c8947 */ /* 0x000fea0003800000 */
[----:B------:R-:W-:Y:S01]  /*5870*/  BSSY B0, `(.L_x_69) ;  /* 0x0000019000007945 */ /* 0x000fe20003800000 */
[----:B------:R-:W-:Y:S02]  /*5880*/  IMAD.MOV.U32 R12, RZ, RZ, -0x1 ;  /* 0xffffffffff0c7424 */ /* 0x000fe400078e00ff */
[----:B------:R-:W-:Y:S02]  /*5890*/  IMAD.MOV.U32 R13, RZ, RZ, R2 ;  /* 0x000000ffff0d7224 */ /* 0x000fe400078e0002 */
[----:B------:R-:W-:-:S07]  /*58a0*/  IMAD.MOV.U32 R15, RZ, RZ, R22 ;  /* 0x000000ffff0f7224 */ /* 0x000fce00078e0016 */
.L_x_73:
[----:B-1----:R-:W1:Y:S01]  /*58b0*/  LDC.64 R10, c[0x0][0x380] ;  /* 0x0000e000ff0a7b82 */ /* 0x002e620000000a00 */
[----:B------:R-:W-:Y:S01]  /*58c0*/  VIADD R19, R13, 0xffffffff ;  /* 0xffffffff0d137836 */ /* 0x000fe20000000000 */
[----:B------:R-:W-:Y:S03]  /*58d0*/  BSSY B2, `(.L_x_70) ;  /* 0x0000008000027945 */ /* 0x000fe60003800000 */
[----:B------:R-:W-:-:S04]  /*58e0*/  IMAD R17, R19, 0x100, R37 ;  /* 0x0000010013117824 */ /* 0x000fc800078e0225 */
[----:B-1----:R-:W-:-:S07]  /*58f0*/  IMAD.WIDE R10, R17, 0x4, R10 ;  /* 0x00000004110a7825 */ /* 0x002fce00078e020a */
.L_x_71:
[----:B------:R-:W-:Y:S05]  /*5900*/  YIELD ;  /* 0x0000000000007946 */ /* 0x000fea0003800000 */
[----:B------:R1:W-:Y:S06]  /*5910*/  MEMBAR.SC.CTA ;  /* 0x0000000000007992 */ /* 0x0003ec0000000000 */
[----:B-1----:R-:W2:Y:S02]  /*5920*/  LDG.E.STRONG.SYS R14, desc[UR8][R10.64] ;  /* 0x000000080a0e7981 */ /* 0x002ea4000c1f5900 */
[----:B--2---:R-:W-:-:S13]  /*5930*/  ISETP.NE.AND P0, PT, R14, RZ, PT ;  /* 0x000000ff0e00720c */ /* 0x004fda0003f05270 */
[----:B------:R-:W-:Y:S05]  /*5940*/  @!P0 BRA `(.L_x_71) ;  /* 0xfffffffc00ec8947 */ /* 0x000fea000383ffff */
[----:B------:R-:W-:Y:S05]  /*5950*/  BSYNC B2 ;  /* 0x0000000000027941 */ /* 0x000fea0003800000 */
.L_x_70:
[----:B------:R-:W-:Y:S01]  /*5960*/  BSSY.RECONVERGENT B2, `(.L_x_72) ;  /* 0x0000006000027945 */ /* 0x000fe20003800200 */
[C---:B------:R-:W-:Y:S02]  /*5970*/  ISETP.GT.AND P0, PT, R14.reuse, -0x1, PT ;  /* 0xffffffff0e00780c */ /* 0x040fe40003f04270 */
[----:B------:R-:W-:Y:S01]  /*5980*/  LOP3.LUT R14, R14, 0x3fffffff, RZ, 0xc0, !PT ;  /* 0x3fffffff0e0e7812 */ /* 0x000fe200078ec0ff */
[----:B------:R-:W-:Y:S05]  /*5990*/  WARPSYNC.EXCLUSIVE R12 ;  /* 0x000000000c007348 */ /* 0x000fea0003a00000 */
[----:B------:R-:W-:-:S05]  /*59a0*/  IMAD.IADD R15, R14, 0x1, R15 ;  /* 0x000000010e0f7824 */ /* 0x000fca00078e020f */
[----:B------:R-:W-:-:S07]  /*59b0*/  VOTE.ANY R12, PT, P0 ;  /* 0x00000000000c7806 */ /* 0x000fce00000e0100 */
[----:B------:R-:W-:Y:S05]  /*59c0*/  BSYNC.RECONVERGENT B2 ;  /* 0x0000000000027941 */ /* 0x000fea0003800200 */
.L_x_72:
[----:B------:R-:W-:Y:S01]  /*59d0*/  ISETP.GT.U32.AND P1, PT, R13, 0x1, PT ;  /* 0x000000010d00780c */ /* 0x000fe20003f24070 */
[----:B------:R-:W-:-:S12]  /*59e0*/  IMAD.MOV.U32 R13, RZ, RZ, R19 ;  /* 0x000000ffff0d7224 */ /* 0x000fd800078e0013 */
[----:B------:R-:W-:Y:S05]  /*59f0*/  @P0 BRA P1, `(.L_x_73) ;  /* 0xfffffffc00ac0947 */ /* 0x000fea000083ffff */
[----:B------:R-:W-:Y:S05]  /*5a00*/  BSYNC B0 ;  /* 0x0000000000007941 */ /* 0x000fea0003800000 */
.L_x_69:
[----:B------:R2:W3:Y:S02]  /*5a10*/  LDS.64 R10, [R35+0x6600] ;  /* 0x00660000230a7984 */ /* 0x0004e40000000a00 */
.L_x_68:
[----:B------:R-:W4:Y:S01]  /*5a20*/  LDC.64 R12, c[0x0][0x380] ;  /* 0x0000e000ff0c7b82 */ /* 0x000f220000000a00 */
[C---:B------:R-:W-:Y:S01]  /*5a30*/  IMAD.IADD R17, R15.reuse, 0x1, -R22 ;  /* 0x000000010f117824 */ /* 0x040fe200078e0a16 */
[----:B------:R-:W-:Y:S01]  /*5a40*/  LOP3.LUT R15, R15, 0x80000000, RZ, 0xfc, !PT ;  /* 0x800000000f0f7812 */ /* 0x000fe200078efcff */
[----:B------:R-:W-:-:S03]  /*5a50*/  IMAD R19, R2, 0x100, R37 ;  /* 0x0000010002137824 */ /* 0x000fc600078e0225 */
[----:B-1-3--:R-:W-:-:S04]  /*5a60*/  IADD3 R10, P0, PT, R17, R10, RZ ;  /* 0x0000000a110a7210 */ /* 0x00afc80007f1e0ff */
[----:B------:R-:W-:-:S05]  /*5a70*/  LEA.HI.X.SX32 R11, R17, R11, 0x1, P0 ;  /* 0x0000000b110b7211 */ /* 0x000fca00000f0eff */
[----:B------:R1:W-:Y:S01]  /*5a80*/  STS.64 [R35+0x6600], R10 ;  /* 0x0066000a23007388 */ /* 0x0003e20000000a00 */
[----:B----4-:R-:W-:-:S05]  /*5a90*/  IMAD.WIDE R12, R19, 0x4, R12 ;  /* 0x00000004130c7825 */ /* 0x010fca00078e020c */
[----:B------:R1:W-:Y:S02]  /*5aa0*/  STG.E.STRONG.SYS desc[UR8][R12.64], R15 ;  /* 0x0000000f0c007986 */ /* 0x0003e4000c115908 */
.L_x_67:
[----:B------:R-:W-:Y:S05]  /*5ab0*/  BSYNC B1 ;  /* 0x0000000000017941 */ /* 0x000fea0003800000 */
.L_x_66:
[----:B-1--4-:R-:W1:Y:S01]  /*5ac0*/  LDC.64 R14, c[0x0][0x390] ;  /* 0x0000e400ff0e7b82 */ /* 0x012e620000000a00 */
[----:B------:R-:W-:-:S04]  /*5ad0*/  IMAD R10, R2, 0x1980, RZ ;  /* 0x00001980020a7824 */ /* 0x000fc800078e02ff */
[----:B------:R-:W-:-:S03]  /*5ae0*/  VIADD R10, R10, 0x1980 ;  /* 0x000019800a0a7836 */ /* 0x000fc60000000000 */
[----:B------:R-:W3:Y:S01]  /*5af0*/  LDC R11, c[0x0][0x3c0] ;  /* 0x0000f000ff0b7b82 */ /* 0x000ee20000000800 */
[----:B-1----:R-:W-:Y:S02]  /*5b00*/  ISETP.EQ.U32.AND P1, PT, R14, RZ, PT ;  /* 0x000000ff0e00720c */ /* 0x002fe40003f22070 */
[----:B---3--:R-:W-:-:S04]  /*5b10*/  ISETP.GE.AND P0, PT, R10, R11, PT ;  /* 0x0000000b0a00720c */ /* 0x008fc80003f06270 */
[----:B------:R-:W-:-:S04]  /*5b20*/  ISETP.EQ.OR.EX P0, PT, R15, RZ, !P0, P1 ;  /* 0x000000ff0f00720c */ /* 0x000fc80004702710 */
[----:B------:R-:W-:-:S13]  /*5b30*/  ISETP.GT.U32.OR P0, PT, R37, 0xff, P0 ;  /* 0x000000ff2500780c */ /* 0x000fda0000704470 */
[----:B------:R-:W-:Y:S05]  /*5b40*/  @P0 BRA `(.L_x_74) ;  /* 0x0000000000200947 */ /* 0x000fea0003800000 */
[----:B------:R-:W1:Y:S01]  /*5b50*/  LDS.64 R12, [R35+0x6600] ;  /* 0x00660000230c7984 */ /* 0x000e620000000a00 */
[C---:B------:R-:W-:Y:S02]  /*5b60*/  LEA R14, P2, R37.reuse, R14, 0x3 ;  /* 0x0000000e250e7211 */ /* 0x040fe400078418ff */
[--C-:B------:R-:W-:Y:S02]  /*5b70*/  SHF.R.S32.HI R17, RZ, 0x1f, R22.reuse ;  /* 0x0000001fff117819 */ /* 0x100fe40000011416 */
[----:B------:R-:W-:Y:S02]  /*5b80*/  LEA.HI.X R15, R37, R15, RZ, 0x3, P2 ;  /* 0x0000000f250f7211 */ /* 0x000fe400010f1cff */
[----:B-1----:R-:W-:Y:S02]  /*5b90*/  IADD3 R12, P0, P1, R12, R39, R22 ;  /* 0x000000270c0c7210 */ /* 0x002fe4000791e016 */
[----:B------:R-:W-:-:S04]  /*5ba0*/  SHF.R.S32.HI R39, RZ, 0x1f, R39 ;  /* 0x0000001fff277819 */ /* 0x000fc80000011427 */
[----:B------:R-:W-:-:S05]  /*5bb0*/  IADD3.X R13, PT, PT, R13, R39, R17, P0, P1 ;  /* 0x000000270d0d7210 */ /* 0x000fca00007e2411 */
[----:B------:R1:W-:Y:S02]  /*5bc0*/  STG.E.64 desc[UR8][R14.64], R12 ;  /* 0x0000000c0e007986 */ /* 0x0003e4000c101b08 */
.L_x_74:
[----:B------:R-:W-:Y:S01]  /*5bd0*/  ISETP.GT.AND P0, PT, R10, R11, PT ;  /* 0x0000000b0a00720c */ /* 0x000fe20003f04270 */
[----:B------:R-:W-:Y:S05]  /*5be0*/  WARPSYNC.ALL ;  /* 0x0000000000007948 */ /* 0x000fea0003800000 */
[----:B------:R-:W-:Y:S07]  /*5bf0*/  BAR.SYNC.DEFER_BLOCKING 0x0 ;  /* 0x0000000000007b1d */ /* 0x000fee0000010000 */
[----:B------:R-:W-:Y:S05]  /*5c00*/  @P0 BRA `(.L_x_75) ;  /* 0x0000000800f80947 */ /* 0x000fea0003800000 */
[----:B------:R-:W3:Y:S01]  /*5c10*/  LDS R19, [R21] ;  /* 0x0000000015137984 */ /* 0x000ee20000000800 */
[----:B------:R-:W3:Y:S01]  /*5c20*/  LDCU UR5, c[0x0][0x3c4] ;  /* 0x00007880ff0577ac */ /* 0x000ee20008000800 */
[----:B------:R-:W4:Y:S01]  /*5c30*/  LDCU.64 UR6, c[0x0][0x3a0] ;  /* 0x00007400ff0677ac */ /* 0x000f220008000a00 */
[----:B---3--:R-:W-:-:S04]  /*5c40*/  SHF.R.U32.HI R10, RZ, UR5, R19 ;  /* 0x00000005ff0a7c19 */ /* 0x008fc80008011613 */
[----:B-1----:R-:W-:-:S05]  /*5c50*/  LOP3.LUT R13, R10, UR4, RZ, 0x30, !PT ;  /* 0x000000040a0d7c12 */ /* 0x002fca000f8e30ff */
[----:B------:R-:W-:-:S06]  /*5c60*/  IMAD R12, R13, 0x8, R0 ;  /* 0x000000080d0c7824 */ /* 0x000fcc00078e0200 */
[----:B------:R-:W1:Y:S02]  /*5c70*/  LDS.64 R12, [R12+0x6600] ;  /* 0x006600000c0c7984 */ /* 0x000e640000000a00 */
[----:B-1----:R-:W-:-:S05]  /*5c80*/  IADD3 R10, P1, PT, R12, R37, RZ ;  /* 0x000000250c0a7210 */ /* 0x002fca0007f3e0ff */
[----:B------:R-:W-:Y:S01]  /*5c90*/  IMAD.X R13, RZ, RZ, R13, P1 ;  /* 0x000000ffff0d7224 */ /* 0x000fe200008e060d */
[----:B----4-:R-:W-:-:S04]  /*5ca0*/  LEA R14, P1, R10, UR6, 0x2 ;  /* 0x000000060a0e7c11 */ /* 0x010fc8000f8210ff */
[----:B------:R-:W-:-:S05]  /*5cb0*/  LEA.HI.X R15, R10, UR7, R13, 0x2, P1 ;  /* 0x000000070a0f7c11 */ /* 0x000fca00088f140d */
[----:B------:R-:W-:Y:S01]  /*5cc0*/  STG.E desc[UR8][R14.64], R19 ;  /* 0x000000130e007986 */ /* 0x000fe2000c101908 */
[----:B------:R-:W-:-:S03]  /*5cd0*/  NOP ;  /* 0x0000000000007918 */ /* 0x000fc60000000000 */
[----:B--2---:R-:W1:Y:S02]  /*5ce0*/  LDS R35, [R21+0x600] ;  /* 0x0006000015237984 */ /* 0x004e640000000800 */
[----:B-1----:R-:W-:-:S04]  /*5cf0*/  SHF.R.U32.HI R10, RZ, UR5, R35 ;  /* 0x00000005ff0a7c19 */ /* 0x002fc80008011623 */
[----:B------:R-:W-:-:S05]  /*5d00*/  LOP3.LUT R13, R10, UR4, RZ, 0x30, !PT ;  /* 0x000000040a0d7c12 */ /* 0x000fca000f8e30ff */
[----:B------:R-:W-:-:S06]  /*5d10*/  IMAD R12, R13, 0x8, R0 ;  /* 0x000000080d0c7824 */ /* 0x000fcc00078e0200 */
[----:B------:R-:W1:Y:S02]  /*5d20*/  LDS.64 R12, [R12+0x6600] ;  /* 0x006600000c0c7984 */ /* 0x000e640000000a00 */
[----:B-1----:R-:W-:-:S05]  /*5d30*/  IADD3 R10, P1, PT, R12, R37, RZ ;  /* 0x000000250c0a7210 */ /* 0x002fca0007f3e0ff */
[----:B------:R-:W-:Y:S01]  /*5d40*/  IMAD.X R13, RZ, RZ, R13, P1 ;  /* 0x000000ffff0d7224 */ /* 0x000fe200008e060d */
[----:B------:R-:W-:-:S04]  /*5d50*/  LEA R16, P1, R10, UR6, 0x2 ;  /* 0x000000060a107c11 */ /* 0x000fc8000f8210ff */
[----:B------:R-:W-:-:S05]  /*5d60*/  LEA.HI.X R17, R10, UR7, R13, 0x2, P1 ;  /* 0x000000070a117c11 */ /* 0x000fca00088f140d */
[----:B------:R-:W-:Y:S01]  /*5d70*/  STG.E desc[UR8][R16.64+0x600], R35 ;  /* 0x0006002310007986 */ /* 0x000fe2000c101908 */
[----:B------:R-:W-:-:S03]  /*5d80*/  NOP ;  /* 0x0000000000007918 */ /* 0x000fc60000000000 */
[----:B------:R-:W1:Y:S02]  /*5d90*/  LDS R19, [R21+0xc00] ;  /* 0x000c000015137984 */ /* 0x000e640000000800 */
[----:B-1----:R-:W-:-:S04]  /*5da0*/  SHF.R.U32.HI R10, RZ, UR5, R19 ;  /* 0x00000005ff0a7c19 */ /* 0x002fc80008011613 */
[----:B------:R-:W-:-:S05]  /*5db0*/  LOP3.LUT R13, R10, UR4, RZ, 0x30, !PT ;  /* 0x000000040a0d7c12 */ /* 0x000fca000f8e30ff */
[----:B------:R-:W-:-:S05]  /*5dc0*/  IMAD R18, R13, 0x8, R0 ;  /* 0x000000080d127824 */ /* 0x000fca00078e0200 */
        /* <DEDUP_REMOVED lines=159> */
[----:B------:R1:W-:Y:S01]  /*67c0*/  STG.E desc[UR8][R12.64+0x6000], R15 ;  /* 0x0060000f0c007986 */ /* 0x0003e2000c101908 */
[----:B------:R-:W-:Y:S01]  /*67d0*/  NOP ;  /* 0x0000000000007918 */ /* 0x000fe20000000000 */
[----:B------:R-:W-:Y:S05]  /*67e0*/  BRA `(.L_x_76) ;  /* 0x0000001000c87947 */ /* 0x000fea0003800000 */
.L_x_75:
[----:B-1----:R-:W-:Y:S01]  /*67f0*/  IMAD R13, R2, -0x1980, R11 ;  /* 0xffffe680020d7824 */ /* 0x002fe200078e020b */
[----:B------:R-:W-:Y:S01]  /*6800*/  BSSY.RECONVERGENT B0, `(.L_x_77) ;  /* 0x000001a000007945 */ /* 0x000fe20003800200 */
[C---:B------:R-:W-:Y:S02]  /*6810*/  VIADD R12, R37.reuse, 0x300 ;  /* 0x00000300250c7836 */ /* 0x040fe40000000000 */
[C---:B------:R-:W-:Y:S01]  /*6820*/  VIADD R10, R37.reuse, 0x180 ;  /* 0x00000180250a7836 */ /* 0x040fe20000000000 */
[CC--:B------:R-:W-:Y:S01]  /*6830*/  ISETP.GE.AND P1, PT, R37.reuse, R13.reuse, PT ;  /* 0x0000000d2500720c */ /* 0x0c0fe20003f26270 */
[C---:B------:R-:W-:Y:S01]  /*6840*/  VIADD R14, R37.reuse, 0x480 ;  /* 0x00000480250e7836 */ /* 0x040fe20000000000 */
[-C--:B------:R-:W-:Y:S01]  /*6850*/  ISETP.GE.AND P3, PT, R12, R13.reuse, PT ;  /* 0x0000000d0c00720c */ /* 0x080fe20003f66270 */
[C---:B------:R-:W-:Y:S01]  /*6860*/  VIADD R12, R37.reuse, 0x780 ;  /* 0x00000780250c7836 */ /* 0x040fe20000000000 */
[-C--:B------:R-:W-:Y:S01]  /*6870*/  ISETP.GE.AND P2, PT, R10, R13.reuse, PT ;  /* 0x0000000d0a00720c */ /* 0x080fe20003f46270 */
[----:B------:R-:W-:Y:S01]  /*6880*/  VIADD R10, R37, 0x600 ;  /* 0x00000600250a7836 */ /* 0x000fe20000000000 */
[----:B------:R-:W-:-:S02]  /*6890*/  ISETP.GE.AND P4, PT, R14, R13, PT ;  /* 0x0000000d0e00720c */ /* 0x000fc40003f86270 */
[-C--:B------:R-:W-:Y:S01]  /*68a0*/  ISETP.GE.AND P6, PT, R12, R13.reuse, PT ;  /* 0x0000000d0c00720c */ /* 0x080fe20003fc6270 */
[----:B------:R-:W-:Y:S01]  /*68b0*/  VIADD R12, R37, 0x900 ;  /* 0x00000900250c7836 */ /* 0x000fe20000000000 */
[----:B------:R-:W-:-:S03]  /*68c0*/  ISETP.GE.AND P5, PT, R10, R13, PT ;  /* 0x0000000d0a00720c */ /* 0x000fc60003fa6270 */
[----:B------:R-:W-:Y:S10]  /*68d0*/  @P1 BRA `(.L_x_78) ;  /* 0x0000000000301947 */ /* 0x000ff40003800000 */
[----:B------:R-:W1:Y:S01]  /*68e0*/  LDS R17, [R21] ;  /* 0x0000000015117984 */ /* 0x000e620000000800 */
[----:B------:R-:W1:Y:S01]  /*68f0*/  LDCU UR5, c[0x0][0x3c4] ;  /* 0x00007880ff0577ac */ /* 0x000e620008000800 */
[----:B------:R-:W3:Y:S01]  /*6900*/  LDCU.64 UR6, c[0x0][0x3a0] ;  /* 0x00007400ff0677ac */ /* 0x000ee20008000a00 */
[----:B-1----:R-:W-:-:S04]  /*6910*/  SHF.R.U32.HI R10, RZ, UR5, R17 ;  /* 0x00000005ff0a7c19 */ /* 0x002fc80008011611 */
[----:B------:R-:W-:-:S05]  /*6920*/  LOP3.LUT R15, R10, UR4, RZ, 0x30, !PT ;  /* 0x000000040a0f7c12 */ /* 0x000fca000f8e30ff */
[----:B------:R-:W-:-:S05]  /*6930*/  IMAD R10, R15, 0x8, R0 ;  /* 0x000000080f0a7824 */ /* 0x000fca00078e0200 */
[----:B------:R-:W1:Y:S02]  /*6940*/  LDS.64 R14, [R10+0x6600] ;  /* 0x006600000a0e7984 */ /* 0x000e640000000a00 */
[----:B-1----:R-:W-:-:S05]  /*6950*/  IADD3 R16, P1, PT, R14, R37, RZ ;  /* 0x000000250e107210 */ /* 0x002fca0007f3e0ff */
[----:B------:R-:W-:Y:S01]  /*6960*/  IMAD.X R15, RZ, RZ, R15, P1 ;  /* 0x000000ffff0f7224 */ /* 0x000fe200008e060f */
[----:B---3--:R-:W-:-:S04]  /*6970*/  LEA R14, P1, R16, UR6, 0x2 ;  /* 0x00000006100e7c11 */ /* 0x008fc8000f8210ff */
[----:B------:R-:W-:-:S05]  /*6980*/  LEA.HI.X R15, R16, UR7, R15, 0x2, P1 ;  /* 0x00000007100f7c11 */ /* 0x000fca00088f140f */
[----:B------:R1:W-:Y:S04]  /*6990*/  STG.E desc[UR8][R14.64], R17 ;  /* 0x000000110e007986 */ /* 0x0003e8000c101908 */
.L_x_78:
[----:B------:R-:W-:Y:S05]  /*69a0*/  BSYNC.RECONVERGENT B0 ;  /* 0x0000000000007941 */ /* 0x000fea0003800200 */
.L_x_77:
[----:B------:R-:W-:Y:S01]  /*69b0*/  NOP ;  /* 0x0000000000007918 */ /* 0x000fe20000000000 */
[----:B------:R-:W-:Y:S01]  /*69c0*/  BSSY.RECONVERGENT B0, `(.L_x_79) ;  /* 0x0000010000007945 */ /* 0x000fe20003800200 */
[----:B------:R-:W-:Y:S01]  /*69d0*/  ISETP.GE.AND P1, PT, R12, R13, PT ;  /* 0x0000000d0c00720c */ /* 0x000fe20003f26270 */
[----:B------:R-:W-:Y:S02]  /*69e0*/  VIADD R12, R37, 0xa80 ;  /* 0x00000a80250c7836 */ /* 0x000fe40000000000 */
[----:B------:R-:W-:Y:S10]  /*69f0*/  @P2 BRA `(.L_x_80) ;  /* 0x0000000000302947 */ /* 0x000ff40003800000 */
[----:B-1----:R-:W1:Y:S01]  /*6a00*/  LDS R17, [R21+0x600] ;  /* 0x0006000015117984 */ /* 0x002e620000000800 */
        /* <DEDUP_REMOVED lines=11> */
.L_x_80:
[----:B------:R-:W-:Y:S05]  /*6ac0*/  BSYNC.RECONVERGENT B0 ;  /* 0x0000000000007941 */ /* 0x000fea0003800200 */
.L_x_79:
[----:B------:R-:W-:Y:S01]  /*6ad0*/  NOP ;  /* 0x0000000000007918 */ /* 0x000fe20000000000 */
[----:B------:R-:W-:Y:S01]  /*6ae0*/  BSSY.RECONVERGENT B0, `(.L_x_81) ;  /* 0x0000010000007945 */ /* 0x000fe20003800200 */
[----:B------:R-:W-:Y:S02]  /*6af0*/  ISETP.GE.AND P2, PT, R12, R13, PT ;  /* 0x0000000d0c00720c */ /* 0x000fe40003f46270 */
[----:B------:R-:W-:Y:S01]  /*6b00*/  LOP3.LUT R12, R37, 0xc00, RZ, 0xfc, !PT ;  /* 0x00000c00250c7812 */ /* 0x000fe200078efcff */
[----:B------:R-:W-:Y:S10]  /*6b10*/  @P3 BRA `(.L_x_82) ;  /* 0x0000000000303947 */ /* 0x000ff40003800000 */
[----:B-1-3--:R-:W1:Y:S01]  /*6b20*/  LDS R17, [R21+0xc00] ;  /* 0x000c000015117984 */ /* 0x00ae620000000800 */
        /* <DEDUP_REMOVED lines=11> */
.L_x_82:
[----:B------:R-:W-:Y:S05]  /*6be0*/  BSYNC.RECONVERGENT B0 ;  /* 0x0000000000007941 */ /* 0x000fea0003800200 */
.L_x_81:
[----:B------:R-:W-:Y:S01]  /*6bf0*/  NOP ;  /* 0x0000000000007918 */ /* 0x000fe20000000000 */
[----:B------:R-:W-:Y:S01]  /*6c00*/  BSSY.RECONVERGENT B0, `(.L_x_83) ;  /* 0x0000010000007945 */ /* 0x000fe20003800200 */
[----:B------:R-:W-:Y:S01]  /*6c10*/  ISETP.GE.AND P3, PT, R12, R13, PT ;  /* 0x0000000d0c00720c */ /* 0x000fe20003f66270 */
[----:B------:R-:W-:Y:S02]  /*6c20*/  VIADD R12, R37, 0xd80 ;  /* 0x00000d80250c7836 */ /* 0x000fe40000000000 */
[----:B------:R-:W-:Y:S10]  /*6c30*/  @P4 BRA `(.L_x_84) ;  /* 0x0000000000304947 */ /* 0x000ff40003800000 */
[----:B-1-34-:R-:W1:Y:S01]  /*6c40*/  LDS R17, [R21+0x1200] ;  /* 0x0012000015117984 */ /* 0x01ae620000000800 */
        /* <DEDUP_REMOVED lines=11> */
.L_x_84:
[----:B------:R-:W-:Y:S05]  /*6d00*/  BSYNC.RECONVERGENT B0 ;  /* 0x0000000000007941 */ /* 0x000fea0003800200 */
.L_x_83:
        /* <DEDUP_REMOVED lines=17> */
.L_x_86:
[----:B------:R-:W-:Y:S05]  /*6e20*/  BSYNC.RECONVERGENT B0 ;  /* 0x0000000000007941 */ /* 0x000fea0003800200 */
.L_x_85:
        /* <DEDUP_REMOVED lines=17> */
.L_x_88:
[----:B------:R-:W-:Y:S05]  /*6f40*/  BSYNC.RECONVERGENT B0 ;  /* 0x0000000000007941 */ /* 0x000fea0003800200 */
.L_x_87:
        /* <DEDUP_REMOVED lines=17> */
.L_x_90:
[----:B------:R-:W-:Y:S05]  /*7060*/  BSYNC.RECONVERGENT B0 ;  /* 0x0000000000007941 */ /* 0x000fea0003800200 */
.L_x_89:
        /* <DEDUP_REMOVED lines=17> */
.L_x_92:
[----:B------:R-:W-:Y:S05]  /*7180*/  BSYNC.RECONVERGENT B0 ;  /* 0x0000000000007941 */ /* 0x000fea0003800200 */
.L_x_91:
        /* <DEDUP_REMOVED lines=17> */
.L_x_94:
[----:B------:R-:W-:Y:S05]  /*72a0*/  BSYNC.RECONVERGENT B0 ;  /* 0x0000000000007941 */ /* 0x000fea0003800200 */
.L_x_93:
        /* <DEDUP_REMOVED lines=17> */
.L_x_96:
[----:B------:R-:W-:Y:S05]  /*73c0*/  BSYNC.RECONVERGENT B0 ;  /* 0x0000000000007941 */ /* 0x000fea0003800200 */
.L_x_95:
[----:B------:R-:W-:Y:S01]  /*73d0*/  NOP ;  /* 0x0000000000007918 */ /* 0x000fe20000000000 */
[----:B------:R-:W-:Y:S01]  /*73e0*/  BSSY.RECONVERGENT B0, `(.L_x_97) ;  /* 0x0000010000007945 */ /* 0x000fe20003800200 */
[----:B------:R-:W-:Y:S02]  /*73f0*/  ISETP.GE.AND P4, PT, R12, R13, PT ;  /* 0x0000000d0c00720c */ /* 0x000fe40003f86270 */
[----:B------:R-:W-:Y:S01]  /*7400*/  LOP3.LUT R12, R37, 0x1800, RZ, 0xfc, !PT ;  /* 0x00001800250c7812 */ /* 0x000fe200078efcff */
        /* <DEDUP_REMOVED lines=13> */
.L_x_98:
[----:B------:R-:W-:Y:S05]  /*74e0*/  BSYNC.RECONVERGENT B0 ;  /* 0x0000000000007941 */ /* 0x000fea0003800200 */
.L_x_97:
[----:B------:R-:W-:Y:S01]  /*74f0*/  NOP ;  /* 0x0000000000007918 */ /* 0x000fe20000000000 */
[----:B------:R-:W-:Y:S01]  /*7500*/  BSSY.RECONVERGENT B0, `(.L_x_99) ;  /* 0x000000f000007945 */ /* 0x000fe20003800200 */
[----:B------:R-:W-:-:S03]  /*7510*/  ISETP.GE.AND P5, PT, R12, R13, PT ;  /* 0x0000000d0c00720c */ /* 0x000fc60003fa6270 */
        /* <DEDUP_REMOVED lines=13> */
.L_x_100:
[----:B------:R-:W-:Y:S05]  /*75f0*/  BSYNC.RECONVERGENT B0 ;  /* 0x0000000000007941 */ /* 0x000fea0003800200 */
.L_x_99:
[----:B------:R-:W-:Y:S01]  /*7600*/  NOP ;  /* 0x0000000000007918 */ /* 0x000fe20000000000 */
[----:B------:R-:W-:Y:S04]  /*7610*/  BSSY.RECONVERGENT B0, `(.L_x_101) ;  /* 0x000000e000007945 */ /* 0x000fe80003800200 */
[----:B------:R-:W-:Y:S05]  /*7620*/  @P1 BRA `(.L_x_102) ;  /* 0x0000000000301947 */ /* 0x000fea0003800000 */
        /* <DEDUP_REMOVED lines=12> */
.L_x_102:
[----:B------:R-:W-:Y:S05]  /*76f0*/  BSYNC.RECONVERGENT B0 ;  /* 0x0000000000007941 */ /* 0x000fea0003800200 */
.L_x_101:
        /* <DEDUP_REMOVED lines=15> */
.L_x_104:
[----:B------:R-:W-:Y:S05]  /*77f0*/  BSYNC.RECONVERGENT B0 ;  /* 0x0000000000007941 */ /* 0x000fea0003800200 */
.L_x_103:
        /* <DEDUP_REMOVED lines=15> */
.L_x_106:
[----:B------:R-:W-:Y:S05]  /*78f0*/  BSYNC.RECONVERGENT B0 ;  /* 0x0000000000007941 */ /* 0x000fea0003800200 */
.L_x_105:
        /* <DEDUP_REMOVED lines=15> */
.L_x_108:
[----:B------:R-:W-:Y:S05]  /*79f0*/  BSYNC.RECONVERGENT B0 ;  /* 0x0000000000007941 */ /* 0x000fea0003800200 */
.L_x_107:
        /* <DEDUP_REMOVED lines=15> */
.L_x_110:
[----:B------:R-:W-:Y:S05]  /*7af0*/  BSYNC.RECONVERGENT B0 ;  /* 0x0000000000007941 */ /* 0x000fea0003800200 */
.L_x_109:
[----:B------:R-:W-:Y:S01]  /*7b00*/  NOP ;  /* 0x0000000000007918 */ /* 0x000fe20000000000 */
.L_x_76:
[----:B------:R0:W5:Y:S01]  /*7b10*/  @!P0 LDG.E R58, desc[UR8][R40.64] ;  /* 0x00000008283a8981 */ /* 0x000162000c1e1900 */
[----:B------:R-:W2:Y:S03]  /*7b20*/  LDCU UR5, c[0x0][0x3c4] ;  /* 0x00007880ff0577ac */ /* 0x000ea60008000800 */
[----:B------:R0:W5:Y:S04]  /*7b30*/  @!P0 LDG.E R55, desc[UR8][R40.64+0x80] ;  /* 0x0000800828378981 */ /* 0x000168000c1e1900 */
        /* <DEDUP_REMOVED lines=9> */
[----:B0-----:R0:W5:Y:S04]  /*7bd0*/  @!P0 LDG.E R45, desc[UR8][R40.64+0x580] ;  /* 0x00058008282d8981 */ /* 0x001168000c1e1900 */
[----:B------:R0:W5:Y:S04]  /*7be0*/  @!P0 LDG.E R46, desc[UR8][R40.64+0x600] ;  /* 0x00060008282e8981 */ /* 0x000168000c1e1900 */
[----:B------:R0:W5:Y:S04]  /*7bf0*/  @!P0 LDG.E R43, desc[UR8][R40.64+0x680] ;  /* 0x00068008282b8981 */ /* 0x000168000c1e1900 */
[----:B------:R0:W5:Y:S04]  /*7c00*/  @!P0 LDG.E R44, desc[UR8][R40.64+0x700] ;  /* 0x00070008282c8981 */ /* 0x000168000c1e1900 */
[----:B------:R0:W5:Y:S04]  /*7c10*/  @!P0 LDG.E R39, desc[UR8][R40.64+0x780] ;  /* 0x0007800828278981 */ /* 0x000168000c1e1900 */
[----:B------:R0:W5:Y:S04]  /*7c20*/  @!P0 LDG.E R42, desc[UR8][R40.64+0x800] ;  /* 0x00080008282a8981 */ /* 0x000168000c1e1900 */
[----:B------:R-:W0:Y:S04]  /*7c30*/  LDS R0, [R21] ;  /* 0x0000000015007984 */ /* 0x000e280000000800 */
[----:B------:R-:W0:Y:S04]  /*7c40*/  LDS R10, [R21+0x600] ;  /* 0x00060000150a7984 */ /* 0x000e280000000800 */
[----:B-1----:R-:W1:Y:S04]  /*7c50*/  LDS R12, [R21+0xc00] ;  /* 0x000c0000150c7984 */ /* 0x002e680000000800 */
[----:B------:R-:W1:Y:S04]  /*7c60*/  LDS R13, [R21+0x1200] ;  /* 0x00120000150d7984 */ /* 0x000e680000000800 */
[----:B---34-:R-:W3:Y:S04]  /*7c70*/  LDS R14, [R21+0x1800] ;  /* 0x00180000150e7984 */ /* 0x018ee80000000800 */
[----:B------:R-:W4:Y:S04]  /*7c80*/  LDS R15, [R21+0x1e00] ;  /* 0x001e0000150f7984 */ /* 0x000f280000000800 */
[----:B------:R-:W4:Y:S04]  /*7c90*/  LDS R16, [R21+0x2400] ;  /* 0x0024000015107984 */ /* 0x000f280000000800 */
[----:B------:R-:W4:Y:S04]  /*7ca0*/  LDS R17, [R21+0x2a00] ;  /* 0x002a000015117984 */ /* 0x000f280000000800 */
[----:B------:R-:W4:Y:S04]  /*7cb0*/  LDS R18, [R21+0x3000] ;  /* 0x0030000015127984 */ /* 0x000f280000000800 */
[----:B------:R-:W4:Y:S04]  /*7cc0*/  LDS R19, [R21+0x3600] ;  /* 0x0036000015137984 */ /* 0x000f280000000800 */
[----:B------:R-:W4:Y:S04]  /*7cd0*/  LDS R20, [R21+0x3c00] ;  /* 0x003c000015147984 */ /* 0x000f280000000800 */
[----:B------:R-:W4:Y:S04]  /*7ce0*/  LDS R22, [R21+0x4200] ;  /* 0x0042000015167984 */ /* 0x000f280000000800 */
[----:B------:R-:W4:Y:S04]  /*7cf0*/  LDS R34, [R21+0x4800] ;  /* 0x0048000015227984 */ /* 0x000f280000000800 */
[----:B--2---:R-:W2:Y:S04]  /*7d00*/  LDS R35, [R21+0x4e00] ;  /* 0x004e000015237984 */ /* 0x004ea80000000800 */
[----:B------:R-:W2:Y:S04]  /*7d10*/  LDS R38, [R21+0x5400] ;  /* 0x0054000015267984 */ /* 0x000ea80000000800 */
[----:B------:R-:W2:Y:S04]  /*7d20*/  LDS R57, [R21+0x5a00] ;  /* 0x005a000015397984 */ /* 0x000ea80000000800 */
[----:B------:R-:W2:Y:S01]  /*7d30*/  LDS R59, [R21+0x6000] ;  /* 0x00600000153b7984 */ /* 0x000ea20000000800 */
[----:B0-----:R-:W-:-:S02]  /*7d40*/  SHF.R.U32.HI R0, RZ, UR5, R0 ;  /* 0x00000005ff007c19 */ /* 0x001fc40008011600 */
[----:B------:R-:W-:Y:S02]  /*7d50*/  SHF.R.U32.HI R10, RZ, UR5, R10 ;  /* 0x00000005ff0a7c19 */ /* 0x000fe4000801160a */
[----:B-1----:R-:W-:Y:S02]  /*7d60*/  SHF.R.U32.HI R12, RZ, UR5, R12 ;  /* 0x00000005ff0c7c19 */ /* 0x002fe4000801160c */
[----:B------:R-:W-:Y:S02]  /*7d70*/  SHF.R.U32.HI R13, RZ, UR5, R13 ;  /* 0x00000005ff0d7c19 */ /* 0x000fe4000801160d */
[----:B---3--:R-:W-:Y:S02]  /*7d80*/  SHF.R.U32.HI R14, RZ, UR5, R14 ;  /* 0x00000005ff0e7c19 */ /* 0x008fe4000801160e */
[----:B----4-:R-:W-:Y:S02]  /*7d90*/  SHF.R.U32.HI R15, RZ, UR5, R15 ;  /* 0x00000005ff0f7c19 */ /* 0x010fe4000801160f */
[----:B------:R-:W-:-:S02]  /*7da0*/  SHF.R.U32.HI R16, RZ, UR5, R16 ;  /* 0x00000005ff107c19 */ /* 0x000fc40008011610 */
[----:B------:R-:W-:Y:S02]  /*7db0*/  SHF.R.U32.HI R17, RZ, UR5, R17 ;  /* 0x00000005ff117c19 */ /* 0x000fe40008011611 */
[----:B------:R-:W-:Y:S02]  /*7dc0*/  SHF.R.U32.HI R18, RZ, UR5, R18 ;  /* 0x00000005ff127c19 */ /* 0x000fe40008011612 */
[----:B------:R-:W-:Y:S02]  /*7dd0*/  SHF.R.U32.HI R60, RZ, UR5, R19 ;  /* 0x00000005ff3c7c19 */ /* 0x000fe40008011613 */
[----:B------:R-:W-:Y:S02]  /*7de0*/  SHF.R.U32.HI R61, RZ, UR5, R20 ;  /* 0x00000005ff3d7c19 */ /* 0x000fe40008011614 */
[----:B------:R-:W-:Y:S02]  /*7df0*/  SHF.R.U32.HI R62, RZ, UR5, R22 ;  /* 0x00000005ff3e7c19 */ /* 0x000fe40008011616 */
[----:B------:R-:W-:-:S02]  /*7e00*/  SHF.R.U32.HI R63, RZ, UR5, R34 ;  /* 0x00000005ff3f7c19 */ /* 0x000fc40008011622 */
[----:B--2---:R-:W-:Y:S02]  /*7e10*/  SHF.R.U32.HI R64, RZ, UR5, R35 ;  /* 0x00000005ff407c19 */ /* 0x004fe40008011623 */
[----:B------:R-:W-:Y:S02]  /*7e20*/  SHF.R.U32.HI R65, RZ, UR5, R38 ;  /* 0x00000005ff417c19 */ /* 0x000fe40008011626 */
[----:B------:R-:W-:Y:S02]  /*7e30*/  SHF.R.U32.HI R66, RZ, UR5, R57 ;  /* 0x00000005ff427c19 */ /* 0x000fe40008011639 */
[----:B------:R-:W-:Y:S02]  /*7e40*/  SHF.R.U32.HI R67, RZ, UR5, R59 ;  /* 0x00000005ff437c19 */ /* 0x000fe4000801163b */
[----:B------:R-:W-:Y:S02]  /*7e50*/  LOP3.LUT R59, R0, UR4, RZ, 0x30, !PT ;  /* 0x00000004003b7c12 */ /* 0x000fe4000f8e30ff */
[----:B------:R-:W-:-:S02]  /*7e60*/  LOP3.LUT R57, R10, UR4, RZ, 0x30, !PT ;  /* 0x000000040a397c12 */ /* 0x000fc4000f8e30ff */
[----:B------:R-:W-:Y:S02]  /*7e70*/  LOP3.LUT R38, R12, UR4, RZ, 0x30, !PT ;  /* 0x000000040c267c12 */ /* 0x000fe4000f8e30ff */
[----:B------:R-:W-:Y:S02]  /*7e80*/  LOP3.LUT R35, R13, UR4, RZ, 0x30, !PT ;  /* 0x000000040d237c12 */ /* 0x000fe4000f8e30ff */
[----:B------:R-:W-:Y:S02]  /*7e90*/  LOP3.LUT R34, R14, UR4, RZ, 0x30, !PT ;  /* 0x000000040e227c12 */ /* 0x000fe4000f8e30ff */
[----:B------:R-:W-:Y:S02]  /*7ea0*/  LOP3.LUT R22, R15, UR4, RZ, 0x30, !PT ;  /* 0x000000040f167c12 */ /* 0x000fe4000f8e30ff */
        /* <DEDUP_REMOVED lines=10> */
[----:B------:R-:W-:Y:S01]  /*7f50*/  LOP3.LUT R0, R67, UR4, RZ, 0x30, !PT ;  /* 0x0000000443007c12 */ /* 0x000fe2000f8e30ff */
[----:B------:R-:W-:Y:S06]  /*7f60*/  @!P0 BRA `(.L_x_111) ;  /* 0x0000000000cc8947 */ /* 0x000fec0003800000 */
[----:B------:R-:W-:Y:S02]  /*7f70*/  IMAD R60, R2, -0x1980, R11 ;  /* 0xffffe680023c7824 */ /* 0x000fe400078e020b */
[C---:B------:R-:W-:Y:S02]  /*7f80*/  VIADD R61, R3.reuse, 0x20 ;  /* 0x00000020033d7836 */ /* 0x040fe40000000000 */
[C---:B------:R-:W-:Y:S01]  /*7f90*/  VIADD R63, R3.reuse, 0x40 ;  /* 0x00000040033f7836 */ /* 0x040fe20000000000 */
        /* <DEDUP_REMOVED lines=11> */
[----:B-----5:R0:W5:Y:S01]  /*8050*/  @!P5 LDG.E R58, desc[UR8][R40.64] ;  /* 0x00000008283ad981 */ /* 0x020162000c1e1900 */
        /* <DEDUP_REMOVED lines=23> */
[----:B------:R-:W-:Y:S01]  /*81d0*/  VIADD R3, R3, 0x200 ;  /* 0x0000020003037836 */ /* 0x000fe20000000000 */
[----:B------:R0:W5:Y:S01]  /*81e0*/  @!P3 LDG.E R50, desc[UR8][R40.64+0x400] ;  /* 0x000400082832b981 */ /* 0x000162000c1e1900 */
[----:B------:R-:W-:-:S03]  /*81f0*/  ISETP.GE.AND P3, PT, R61, R60, PT ;  /* 0x0000003c3d00720c */ /* 0x000fc60003f66270 */
        /* <DEDUP_REMOVED lines=10> */
.L_x_111:
[----:B------:R-:W-:Y:S06]  /*82a0*/  BAR.SYNC.DEFER_BLOCKING 0x0 ;  /* 0x0000000000007b1d */ /* 0x000fec0000010000 */
[----:B-----5:R1:W-:Y:S04]  /*82b0*/  STS [R23+-0x4], R58 ;  /* 0xfffffc3a17007388 */ /* 0x0203e80000000800 */
[----:B------:R1:W-:Y:S04]  /*82c0*/  STS [R24+-0x4], R55 ;  /* 0xfffffc3718007388 */ /* 0x0003e80000000800 */
        /* <DEDUP_REMOVED lines=14> */
[----:B------:R1:W-:Y:S01]  /*83b0*/  STS [R33+-0x4], R42 ;  /* 0xfffffc2a21007388 */ /* 0x0003e20000000800 */
[----:B------:R-:W-:Y:S06]  /*83c0*/  BAR.SYNC.DEFER_BLOCKING 0x0 ;  /* 0x0000000000007b1d */ /* 0x000fec0000010000 */
[----:B------:R-:W-:Y:S05]  /*83d0*/  @P0 BRA `(.L_x_112) ;  /* 0x0000000800780947 */ /* 0x000fea0003800000 */
[----:B------:R-:W2:Y:S01]  /*83e0*/  S2UR UR5, SR_CgaCtaId ;  /* 0x00000000000579c3 */ /* 0x000ea20000008800 */
[----:B------:R-:W-:Y:S01]  /*83f0*/  UMOV UR4, 0x400 ;  /* 0x0000040000047882 */ /* 0x000fe20000000000 */
[----:B-1----:R-:W-:Y:S01]  /*8400*/  LDS R9, [R21] ;  /* 0x0000000015097984 */ /* 0x002fe20000000800 */
[----:B------:R-:W1:Y:S01]  /*8410*/  LDCU.64 UR6, c[0x0][0x3b0] ;  /* 0x00007600ff0677ac */ /* 0x000e620008000a00 */
[----:B--2---:R-:W-:-:S06]  /*8420*/  ULEA UR4, UR5, UR4, 0x18 ;  /* 0x0000000405047291 */ /* 0x004fcc000f8ec0ff */
[----:B------:R-:W-:Y:S02]  /*8430*/  LEA R59, R59, UR4, 0x3 ;  /* 0x000000043b3b7c11 */ /* 0x000fe4000f8e18ff */
[----:B------:R-:W-:Y:S02]  /*8440*/  LEA R57, R57, UR4, 0x3 ;  /* 0x0000000439397c11 */ /* 0x000fe4000f8e18ff */
[----:B------:R-:W-:Y:S01]  /*8450*/  LEA R38, R38, UR4, 0x3 ;  /* 0x0000000426267c11 */ /* 0x000fe2000f8e18ff */
[----:B------:R-:W2:Y:S01]  /*8460*/  LDS.64 R2, [R59+0x6600] ;  /* 0x006600003b027984 */ /* 0x000ea20000000a00 */
[----:B------:R-:W-:Y:S02]  /*8470*/  LEA R35, R35, UR4, 0x3 ;  /* 0x0000000423237c11 */ /* 0x000fe4000f8e18ff */
[----:B------:R-:W-:Y:S02]  /*8480*/  LEA R34, R34, UR4, 0x3 ;  /* 0x0000000422227c11 */ /* 0x000fe4000f8e18ff */
[----:B------:R-:W-:-:S02]  /*8490*/  LEA R22, R22, UR4, 0x3 ;  /* 0x0000000416167c11 */ /* 0x000fc4000f8e18ff */
[----:B------:R-:W-:Y:S02]  /*84a0*/  LEA R20, R20, UR4, 0x3 ;  /* 0x0000000414147c11 */ /* 0x000fe4000f8e18ff */
[----:B------:R-:W-:Y:S02]  /*84b0*/  LEA R19, R19, UR4, 0x3 ;  /* 0x0000000413137c11 */ /* 0x000fe4000f8e18ff */
[----:B------:R-:W-:Y:S02]  /*84c0*/  LEA R18, R18, UR4, 0x3 ;  /* 0x0000000412127c11 */ /* 0x000fe4000f8e18ff */
        /* <DEDUP_REMOVED lines=8> */
[----:B--2---:R-:W-:-:S05]  /*8550*/  IADD3 R2, P0, PT, R2, R37, RZ ;  /* 0x0000002502027210 */ /* 0x004fca0007f1e0ff */
[----:B------:R-:W-:Y:S01]  /*8560*/  IMAD.X R3, RZ, RZ, R3, P0 ;  /* 0x000000ffff037224 */ /* 0x000fe200000e0603 */
[----:B-1----:R-:W-:-:S04]  /*8570*/  LEA R4, P0, R2, UR6, 0x2 ;  /* 0x0000000602047c11 */ /* 0x002fc8000f8010ff */
[----:B------:R-:W-:-:S05]  /*8580*/  LEA.HI.X R5, R2, UR7, R3, 0x2, P0 ;  /* 0x0000000702057c11 */ /* 0x000fca00080f1403 */
[----:B------:R-:W-:Y:S01]  /*8590*/  STG.E desc[UR8][R4.64], R9 ;  /* 0x0000000904007986 */ /* 0x000fe2000c101908 */
[----:B------:R-:W-:-:S03]  /*85a0*/  NOP ;  /* 0x0000000000007918 */ /* 0x000fc60000000000 */
[----:B------:R-:W1:Y:S04]  /*85b0*/  LDS.64 R2, [R57+0x6600] ;  /* 0x0066000039027984 */ /* 0x000e680000000a00 */
[----:B------:R-:W2:Y:S01]  /*85c0*/  LDS R11, [R21+0x600] ;  /* 0x00060000150b7984 */ /* 0x000ea20000000800 */
[----:B-1----:R-:W-:-:S05]  /*85d0*/  IADD3 R2, P0, PT, R2, R37, RZ ;  /* 0x0000002502027210 */ /* 0x002fca0007f1e0ff */
[----:B------:R-:W-:Y:S01]  /*85e0*/  IMAD.X R3, RZ, RZ, R3, P0 ;  /* 0x000000ffff037224 */ /* 0x000fe200000e0603 */
[----:B------:R-:W-:-:S04]  /*85f0*/  LEA R6, P0, R2, UR6, 0x2 ;  /* 0x0000000602067c11 */ /* 0x000fc8000f8010ff */
[----:B------:R-:W-:-:S05]  /*8600*/  LEA.HI.X R7, R2, UR7, R3, 0x2, P0 ;  /* 0x0000000702077c11 */ /* 0x000fca00080f1403 */
[----:B--2---:R-:W-:Y:S01]  /*8610*/  STG.E desc[UR8][R6.64+0x600], R11 ;  /* 0x0006000b06007986 */ /* 0x004fe2000c101908 */
        /* <DEDUP_REMOVED lines=120> */
[----:B------:R-:W-:Y:S01]  /*8da0*/  NOP ;  /* 0x0000000000007918 */ /* 0x000fe20000000000 */
[----:B------:R-:W-:Y:S05]  /*8db0*/  EXIT ;  /* 0x000000000000794d */ /* 0x000fea0003800000 */
.L_x_112:
[----:B------:R-:W2:Y:S01]  /*8dc0*/  S2UR UR5, SR_CgaCtaId ;  /* 0x00000000000579c3 */ /* 0x000ea20000008800 */
[----:B------:R-:W-:Y:S01]  /*8dd0*/  UMOV UR4, 0x400 ;  /* 0x0000040000047882 */ /* 0x000fe20000000000 */
[----:B------:R-:W-:Y:S02]  /*8de0*/  IMAD R11, R2, -0x1980, R11 ;  /* 0xffffe680020b7824 */ /* 0x000fe400078e020b */
[C---:B-1----:R-:W-:Y:S02]  /*8df0*/  VIADD R6, R37.reuse, 0x180 ;  /* 0x0000018025067836 */ /* 0x042fe40000000000 */
[C---:B------:R-:W-:Y:S01]  /*8e00*/  VIADD R8, R37.reuse, 0x300 ;  /* 0x0000030025087836 */ /* 0x040fe20000000000 */
[----:B------:R-:W-:-:S13]  /*8e10*/  ISETP.GE.AND P1, PT, R37, R11, PT ;  /* 0x0000000b2500720c */ /* 0x000fda0003f26270 */
[----:B------:R-:W-:Y:S01]  /*8e20*/  @!P1 LDS R9, [R21] ;  /* 0x0000000015099984 */ /* 0x000fe20000000800 */
[----:B------:R-:W1:Y:S01]  /*8e30*/  @!P1 LDC.64 R4, c[0x0][0x3b0] ;  /* 0x0000ec00ff049b82 */ /* 0x000e620000000a00 */
        /* <DEDUP_REMOVED lines=15> */
[----:B--2---:R-:W-:-:S05]  /*8f30*/  @!P1 IADD3 R2, P0, PT, R2, R37, RZ ;  /* 0x0000002502029210 */ /* 0x004fca0007f1e0ff */
[----:B------:R-:W-:Y:S01]  /*8f40*/  @!P1 IMAD.X R3, RZ, RZ, R3, P0 ;  /* 0x000000ffff039224 */ /* 0x000fe200000e0603 */
[----:B-1----:R-:W-:-:S04]  /*8f50*/  @!P1 LEA R4, P0, R2, R4, 0x2 ;  /* 0x0000000402049211 */ /* 0x002fc800078010ff */
[----:B------:R-:W-:-:S05]  /*8f60*/  @!P1 LEA.HI.X R5, R2, R5, R3, 0x2, P0 ;  /* 0x0000000502059211 */ /* 0x000fca00000f1403 */
[----:B------:R-:W-:Y:S01]  /*8f70*/  @!P1 STG.E desc[UR8][R4.64], R9 ;  /* 0x0000000904009986 */ /* 0x000fe2000c101908 */
[----:B------:R-:W-:-:S03]  /*8f80*/  NOP ;  /* 0x0000000000007918 */ /* 0x000fc60000000000 */
[----:B------:R-:W1:Y:S01]  /*8f90*/  LDS.64 R2, [R57+0x6600] ;  /* 0x0066000039027984 */ /* 0x000e620000000a00 */
[----:B------:R-:W-:-:S13]  /*8fa0*/  ISETP.GE.AND P1, PT, R6, R11, PT ;  /* 0x0000000b0600720c */ /* 0x000fda0003f26270 */
[----:B------:R-:W2:Y:S01]  /*8fb0*/  @!P1 LDS R23, [R21+0x600] ;  /* 0x0006000015179984 */ /* 0x000ea20000000800 */
[----:B------:R-:W3:Y:S01]  /*8fc0*/  @!P1 LDC.64 R6, c[0x0][0x3b0] ;  /* 0x0000ec00ff069b82 */ /* 0x000ee20000000a00 */
[----:B-1----:R-:W-:-:S05]  /*8fd0*/  @!P1 IADD3 R2, P0, PT, R2, R37, RZ ;  /* 0x0000002502029210 */ /* 0x002fca0007f1e0ff */
[----:B------:R-:W-:Y:S01]  /*8fe0*/  @!P1 IMAD.X R3, RZ, RZ, R3, P0 ;  /* 0x000000ffff039224 */ /* 0x000fe200000e0603 */
[----:B---3--:R-:W-:-:S04]  /*8ff0*/  @!P1 LEA R6, P0, R2, R6, 0x2 ;  /* 0x0000000602069211 */ /* 0x008fc800078010ff */
[----:B------:R-:W-:-:S05]  /*9000*/  @!P1 LEA.HI.X R7, R2, R7, R3, 0x2, P0 ;  /* 0x0000000702079211 */ /* 0x000fca00000f1403 */
[----:B--2---:R-:W-:Y:S01]  /*9010*/  @!P1 STG.E desc[UR8][R6.64+0x600], R23 ;  /* 0x0006001706009986 */ /* 0x004fe2000c101908 */
[----:B------:R-:W-:-:S03]  /*9020*/  NOP ;  /* 0x0000000000007918 */ /* 0x000fc60000000000 */
[----:B------:R-:W1:Y:S01]  /*9030*/  LDS.64 R2, [R38+0x6600] ;  /* 0x0066000026027984 */ /* 0x000e620000000a00 */
[----:B------:R-:W-:Y:S01]  /*9040*/  ISETP.GE.AND P1, PT, R8, R11, PT ;  /* 0x0000000b0800720c */ /* 0x000fe20003f26270 */
[----:B------:R-:W-:-:S12]  /*9050*/  VIADD R8, R37, 0x480 ;  /* 0x0000048025087836 */ /* 0x000fd80000000000 */
        /* <DEDUP_REMOVED lines=30> */
[----:B------:R1:W2:Y:S01]  /*9240*/  LDS.64 R2, [R22+0x6600] ;  /* 0x0066000016027984 */ /* 0x0002a20000000a00 */
[----:B------:R-:W-:Y:S01]  /*9250*/  ISETP.GE.AND P1, PT, R8, R11, PT ;  /* 0x0000000b0800720c */ /* 0x000fe20003f26270 */
[C---:B------:R-:W-:Y:S02]  /*9260*/  VIADD R8, R37.reuse, 0x900 ;  /* 0x0000090025087836 */ /* 0x040fe40000000000 */
[----:B-1----:R-:W-:-:S10]  /*9270*/  VIADD R22, R37, 0xa80 ;  /* 0x00000a8025167836 */ /* 0x002fd40000000000 */
[----:B------:R-:W1:Y:S01]  /*9280*/  @!P1 LDS R23, [R21+0x1e00] ;  /* 0x001e000015179984 */ /* 0x000e620000000800 */
[----:B------:R-:W3:Y:S01]  /*9290*/  @!P1 LDC.64 R6, c[0x0][0x3b0] ;  /* 0x0000ec00ff069b82 */ /* 0x000ee20000000a00 */
[----:B--2---:R-:W-:-:S05]  /*92a0*/  @!P1 IADD3 R2, P0, PT, R2, R37, RZ ;  /* 0x0000002502029210 */ /* 0x004fca0007f1e0ff */
[----:B------:R-:W-:Y:S01]  /*92b0*/  @!P1 IMAD.X R3, RZ, RZ, R3, P0 ;  /* 0x000000ffff039224 */ /* 0x000fe200000e0603 */
[----:B---3--:R-:W-:-:S04]  /*92c0*/  @!P1 LEA R6, P0, R2, R6, 0x2 ;  /* 0x0000000602069211 */ /* 0x008fc800078010ff */
[----:B------:R-:W-:-:S05]  /*92d0*/  @!P1 LEA.HI.X R7, R2, R7, R3, 0x2, P0 ;  /* 0x0000000702079211 */ /* 0x000fca00000f1403 */
[----:B-1----:R-:W-:Y:S01]  /*92e0*/  @!P1 STG.E desc[UR8][R6.64+0x1e00], R23 ;  /* 0x001e001706009986 */ /* 0x002fe2000c101908 */
[----:B------:R-:W-:-:S03]  /*92f0*/  NOP ;  /* 0x0000000000007918 */ /* 0x000fc60000000000 */
[----:B------:R1:W2:Y:S01]  /*9300*/  LDS.64 R2, [R20+0x6600] ;  /* 0x0066000014027984 */ /* 0x0002a20000000a00 */
[----:B------:R-:W-:Y:S02]  /*9310*/  ISETP.GE.AND P1, PT, R8, R11, PT ;  /* 0x0000000b0800720c */ /* 0x000fe40003f26270 */
[----:B------:R-:W-:Y:S02]  /*9320*/  LEA R8, R19, UR4, 0x3 ;  /* 0x0000000413087c11 */ /* 0x000fe4000f8e18ff */
[----:B-1----:R-:W-:-:S09]  /*9330*/  LOP3.LUT R20, R37, 0xc00, RZ, 0xfc, !PT ;  /* 0x00000c0025147812 */ /* 0x002fd200078efcff */
        /* <DEDUP_REMOVED lines=10> */
[----:B-1----:R-:W-:-:S11]  /*93e0*/  LEA R8, R17, UR4, 0x3 ;  /* 0x0000000411087c11 */ /* 0x002fd6000f8e18ff */
        /* <DEDUP_REMOVED lines=68> */
[----:B-1----:R-:W-:-:S12]  /*9830*/  VIADD R8, R37, 0x1680 ;  /* 0x0000168025087836 */ /* 0x002fd80000000000 */
        /* <DEDUP_REMOVED lines=19> */
[----:B------:R-:W-:Y:S02]  /*9970*/  ISETP.GE.AND P1, PT, R8, R11, PT ;  /* 0x0000000b0800720c */ /* 0x000fe40003f26270 */
[----:B------:R-:W-:-:S11]  /*9980*/  LOP3.LUT R8, R37, 0x1800, RZ, 0xfc, !PT ;  /* 0x0000180025087812 */ /* 0x000fd600078efcff */
        /* <DEDUP_REMOVED lines=9> */
[----:B------:R-:W-:-:S13]  /*9a20*/  ISETP.GE.AND P1, PT, R8, R11, PT ;  /* 0x0000000b0800720c */ /* 0x000fda0003f26270 */
[----:B------:R-:W2:Y:S01]  /*9a30*/  @!P1 LDS R21, [R21+0x6000] ;  /* 0x0060000015159984 */ /* 0x000ea20000000800 */
[----:B------:R-:W3:Y:S01]  /*9a40*/  @!P1 LDC.64 R4, c[0x0][0x3b0] ;  /* 0x0000ec00ff049b82 */ /* 0x000ee20000000a00 */
[----:B-1----:R-:W-:-:S05]  /*9a50*/  IADD3 R36, P0, PT, R2, R37, RZ ;  /* 0x0000002502247210 */ /* 0x002fca0007f1e0ff */
[----:B------:R-:W-:Y:S01]  /*9a60*/  IMAD.X R3, RZ, RZ, R3, P0 ;  /* 0x000000ffff037224 */ /* 0x000fe200000e0603 */
[----:B---3--:R-:W-:-:S04]  /*9a70*/  @!P1 LEA R2, P0, R36, R4, 0x2 ;  /* 0x0000000424029211 */ /* 0x008fc800078010ff */
[----:B------:R-:W-:-:S05]  /*9a80*/  @!P1 LEA.HI.X R3, R36, R5, R3, 0x2, P0 ;  /* 0x0000000524039211 */ /* 0x000fca00000f1403 */
[----:B--2---:R-:W-:Y:S01]  /*9a90*/  @!P1 STG.E desc[UR8][R2.64+0x6000], R21 ;  /* 0x0060001502009986 */ /* 0x004fe2000c101908 */
[----:B------:R-:W-:Y:S01]  /*9aa0*/  NOP ;  /* 0x0000000000007918 */ /* 0x000fe20000000000 */
[----:B------:R-:W-:Y:S05]  /*9ab0*/  EXIT ;  /* 0x000000000000794d */ /* 0x000fea0003800000 */
.L_x_29:
[----:B------:R-:W-:Y:S02]  /*9ac0*/  IMAD.MOV.U32 R38, RZ, RZ, 0x1 ;  /* 0x00000001ff267424 */ /* 0x000fe400078e00ff */
[----:B------:R-:W-:Y:S02]  /*9ad0*/  IMAD.MOV.U32 R77, RZ, RZ, R39 ;  /* 0x000000ffff4d7224 */ /* 0x000fe400078e0027 */
[----:B------:R-:W-:Y:S02]  /*9ae0*/  IMAD.MOV.U32 R75, RZ, RZ, RZ ;  /* 0x000000ffff4b7224 */ /* 0x000fe400078e00ff */
[----:B------:R-:W-:-:S07]  /*9af0*/  IMAD.MOV.U32 R76, RZ, RZ, -0x1 ;  /* 0xffffffffff4c7424 */ /* 0x000fce00078e00ff */
[----:B------:R-:W-:Y:S05]  /*9b00*/  WARPSYNC.COLLECTIVE R76, `(.L_x_113) ;  /* 0x000000004c087348 */ /* 0x000fea0003c00000 */
[----:B------:R0:W1:Y:S02]  /*9b10*/  SHFL.UP P0, R38, R77, R38, R75 ;  /* 0x040000264d267389 */ /* 0x000064000000004b */
[----:B01----:R-:W-:Y:S05]  /*9b20*/  ENDCOLLECTIVE ;  /* 0x000000000000791b */ /* 0x003fea0003800000 */
.L_x_113:
[----:B------:R-:W-:Y:S02]  /*9b30*/  IMAD.MOV.U32 R77, RZ, RZ, R38 ;  /* 0x000000ffff4d7224 */ /* 0x000fe400078e0026 */
[----:B------:R-:W-:Y:S02]  /*9b40*/  IMAD.MOV.U32 R38, RZ, RZ, 0x2 ;  /* 0x00000002ff267424 */ /* 0x000fe400078e00ff */
[----:B------:R-:W-:-:S07]  /*9b50*/  @P0 IMAD.IADD R77, R39, 0x1, R77 ;  /* 0x00000001274d0824 */ /* 0x000fce00078e024d */
[----:B------:R-:W-:Y:S05]  /*9b60*/  WARPSYNC.COLLECTIVE R76, `(.L_x_114) ;  /* 0x000000004c087348 */ /* 0x000fea0003c00000 */
[----:B------:R0:W1:Y:S02]  /*9b70*/  SHFL.UP P0, R38, R77, R38, R75 ;  /* 0x040000264d267389 */ /* 0x000064000000004b */
[----:B01----:R-:W-:Y:S05]  /*9b80*/  ENDCOLLECTIVE ;  /* 0x000000000000791b */ /* 0x003fea0003800000 */
.L_x_114:
[----:B------:R-:W-:Y:S02]  /*9b90*/  IMAD.MOV.U32 R74, RZ, RZ, R38 ;  /* 0x000000ffff4a7224 */ /* 0x000fe400078e0026 */
[----:B------:R-:W-:Y:S02]  /*9ba0*/  IMAD.MOV.U32 R38, RZ, RZ, 0x4 ;  /* 0x00000004ff267424 */ /* 0x000fe400078e00ff */
[----:B------:R-:W-:-:S04]  /*9bb0*/  @P0 IMAD.IADD R74, R77, 0x1, R74 ;  /* 0x000000014d4a0824 */ /* 0x000fc800078e024a */
[----:B------:R-:W-:-:S07]  /*9bc0*/  IMAD.MOV.U32 R77, RZ, RZ, R74 ;  /* 0x000000ffff4d7224 */ /* 0x000fce00078e004a */
[----:B------:R-:W-:Y:S05]  /*9bd0*/  WARPSYNC.COLLECTIVE R76, `(.L_x_115) ;  /* 0x000000004c087348 */ /* 0x000fea0003c00000 */
[----:B------:R0:W1:Y:S02]  /*9be0*/  SHFL.UP P0, R38, R77, R38, R75 ;  /* 0x040000264d267389 */ /* 0x000064000000004b */
[----:B01----:R-:W-:Y:S05]  /*9bf0*/  ENDCOLLECTIVE ;  /* 0x000000000000791b */ /* 0x003fea0003800000 */
.L_x_115:
[----:B------:R-:W-:Y:S02]  /*9c00*/  IMAD.MOV.U32 R77, RZ, RZ, R38 ;  /* 0x000000ffff4d7224 */ /* 0x000fe400078e0026 */
[----:B------:R-:W-:Y:S02]  /*9c10*/  IMAD.MOV.U32 R38, RZ, RZ, 0x8 ;  /* 0x00000008ff267424 */ /* 0x000fe400078e00ff */
[----:B------:R-:W-:-:S07]  /*9c20*/  @P0 IMAD.IADD R77, R74, 0x1, R77 ;  /* 0x000000014a4d0824 */ /* 0x000fce00078e024d */
[----:B------:R-:W-:Y:S05]  /*9c30*/  WARPSYNC.COLLECTIVE R76, `(.L_x_116) ;  /* 0x000000004c087348 */ /* 0x000fea0003c00000 */
[----:B------:R0:W1:Y:S02]  /*9c40*/  SHFL.UP P0, R38, R77, R38, R75 ;  /* 0x040000264d267389 */ /* 0x000064000000004b */
[----:B01----:R-:W-:Y:S05]  /*9c50*/  ENDCOLLECTIVE ;  /* 0x000000000000791b */ /* 0x003fea0003800000 */
.L_x_116:
[----:B------:R-:W-:Y:S02]  /*9c60*/  IMAD.MOV.U32 R74, RZ, RZ, R38 ;  /* 0x000000ffff4a7224 */ /* 0x000fe400078e0026 */
[----:B------:R-:W-:Y:S02]  /*9c70*/  IMAD.MOV.U32 R38, RZ, RZ, 0x10 ;  /* 0x00000010ff267424 */ /* 0x000fe400078e00ff */
[----:B------:R-:W-:-:S04]  /*9c80*/  @P0 IMAD.IADD R74, R77, 0x1, R74 ;  /* 0x000000014d4a0824 */ /* 0x000fc800078e024a */
[----:B------:R-:W-:-:S07]  /*9c90*/  IMAD.MOV.U32 R77, RZ, RZ, R74 ;  /* 0x000000ffff4d7224 */ /* 0x000fce00078e004a */
[----:B------:R-:W-:Y:S05]  /*9ca0*/  WARPSYNC.COLLECTIVE R76, `(.L_x_117) ;  /* 0x000000004c087348 */ /* 0x000fea0003c00000 */
[----:B------:R0:W1:Y:S02]  /*9cb0*/  SHFL.UP P0, R38, R77, R38, R75 ;  /* 0x040000264d267389 */ /* 0x000064000000004b */
[----:B01----:R-:W-:Y:S05]  /*9cc0*/  ENDCOLLECTIVE ;  /* 0x000000000000791b */ /* 0x003fea0003800000 */
.L_x_117:
[----:B------:R-:W-:Y:S05]  /*9cd0*/  BRA `(.L_x_118) ;  /* 0xffffff8c00587947 */ /* 0x000fea000383ffff */
.L_x_119:
[----:B------:R-:W-:-:S00]  /*9ce0*/  BRA `(.L_x_119) ;  /* 0xfffffffc00fc7947 */ /* 0x000fc0000383ffff */
[----:B------:R-:W-:-:S00]  /*9cf0*/  NOP ;  /* 0x0000000000007918 */ /* 0x000fc00000000000 */
        /* <DEDUP_REMOVED lines=8> */
.L_x_455:


//--------------------- .text._ZN3cub18CUB_300001_SM_10006detail10radix_sort33DeviceRadixSortExclusiveSumKernelINS1_5radix10policy_hubIjjyE10Policy1000EyEEvPT0_ --------------------------
	.section	.text._ZN3cub18CUB_300001_SM_10006detail10radix_sort33DeviceRadixSortExclusiveSumKernelINS1_5radix10policy_hubIjjyE10Policy1000EyEEvPT0_,"ax",@progbits
	.align	128
        .global         _ZN3cub18CUB_300001_SM_10006detail10radix_sort33DeviceRadixSortExclusiveSumKernelINS1_5radix10policy_hubIjjyE10Policy1000EyEEvPT0_
        .type           _ZN3cub18CUB_300001_SM_10006detail10radix_sort33DeviceRadixSortExclusiveSumKernelINS1_5radix10policy_hubIjjyE10Policy1000EyEEvPT0_,@function
        .size           _ZN3cub18CUB_300001_SM_10006detail10radix_sort33DeviceRadixSortExclusiveSumKernelINS1_5radix10policy_hubIjjyE10Policy1000EyEEvPT0_,(.L_x_456 - _ZN3cub18CUB_300001_SM_10006detail10radix_sort33DeviceRadixSortExclusiveSumKernelINS1_5radix10policy_hubIjjyE10Policy1000EyEEvPT0_)
        .other          _ZN3cub18CUB_300001_SM_10006detail10radix_sort33DeviceRadixSortExclusiveSumKernelINS1_5radix10policy_hubIjjyE10Policy1000EyEEvPT0_,@"STO_CUDA_ENTRY STV_DEFAULT"
_ZN3cub18CUB_300001_SM_10006detail10radix_sort33DeviceRadixSortExclusiveSumKernelINS1_5radix10policy_hubIjjyE10Policy1000EyEEvPT0_:
.text._ZN3cub18CUB_300001_SM_10006detail10radix_sort33DeviceRadixSortExclusiveSumKernelINS1_5radix10policy_hubIjjyE10Policy1000EyEEvPT0_:
[----:B------:R-:W-:Y:S01]  /*0000*/  LDC R1, c[0x0][0x37c] ;  /* 0x0000df00ff017b82 */ /* 0x000fe20000000800 */
[----:B------:R-:W0:Y:S07]  /*0010*/  S2R R18, SR_TID.X ;  /* 0x0000000000127919 */ /* 0x000e2e0000002100 */
[----:B------:R-:W1:Y:S01]  /*0020*/  LDC.64 R16, c[0x0][0x380] ;  /* 0x0000e000ff107b82 */ /* 0x000e620000000a00 */
[----:B------:R-:W2:Y:S01]  /*0030*/  LDCU.64 UR4, c[0x0][0x358] ;  /* 0x00006b00ff0477ac */ /* 0x000ea20008000a00 */
[----:B------:R-:W3:Y:S01]  /*0040*/  S2R R5, SR_CTAID.X ;  /* 0x0000000000057919 */ /* 0x000ee20000002500 */
[----:B0-----:R-:W-:Y:S01]  /*0050*/  ISETP.GT.U32.AND P1, PT, R18, 0xff, PT ;  /* 0x000000ff1200780c */ /* 0x001fe20003f24070 */
[----:B---3--:R-:W-:-:S04]  /*0060*/  IMAD R5, R5, 0x100, R18 ;  /* 0x0000010005057824 */ /* 0x008fc800078e0212 */
[----:B-1----:R-:W-:-:S08]  /*0070*/  IMAD.WIDE R16, R5, 0x8, R16 ;  /* 0x0000000805107825 */ /* 0x002fd000078e0210 */
[----:B--2---:R-:W2:Y:S01]  /*0080*/  @!P1 LDG.E.64 R2, desc[UR4][R16.64] ;  /* 0x0000000410029981 */ /* 0x004ea2000c1e1b00 */
[----:B------:R-:W-:Y:S02]  /*0090*/  MOV R0, 0x400 ;  /* 0x0000040000007802 */ /* 0x000fe40000000f00 */
[C---:B------:R-:W-:Y:S01]  /*00a0*/  ISETP.GT.U32.AND P0, PT, R18.reuse, 0x1f, PT ;  /* 0x0000001f1200780c */ /* 0x040fe20003f04070 */
[----:B------:R-:W0:Y:S02]  /*00b0*/  S2R R5, SR_CgaCtaId ;  /* 0x0000000000057919 */ /* 0x000e240000008800 */
[----:B0-----:R-:W-:Y:S02]  /*00c0*/  LEA R5, R5, R0, 0x18 ;  /* 0x0000000005057211 */ /* 0x001fe400078ec0ff */
[----:B------:R-:W-:-:S05]  /*00d0*/  LEA.HI R0, R18, R18, RZ, 0x1d ;  /* 0x0000001212007211 */ /* 0x000fca00078fe8ff */
[----:B------:R-:W-:-:S05]  /*00e0*/  IMAD R0, R0, 0x8, R5 ;  /* 0x0000000800007824 */ /* 0x000fca00078e0205 */
[----:B--2---:R0:W-:Y:S01]  /*00f0*/  STS.64 [R0+0x10], R2 ;  /* 0x0000100200007388 */ /* 0x0041e20000000a00 */
[----:B------:R-:W-:Y:S06]  /*0100*/  BAR.SYNC.DEFER_BLOCKING 0x0 ;  /* 0x0000000000007b1d */ /* 0x000fec0000010000 */
[----:B------:R-:W-:Y:S05]  /*0110*/  @P0 BRA `(.L_x_120) ;  /* 0x0000000400240947 */ /* 0x000fea0003800000 */
[----:B------:R-:W-:Y:S01]  /*0120*/  IMAD R18, R18, 0x48, R5 ;  /* 0x0000004812127824 */ /* 0x000fe200078e0205 */
[----:B------:R-:W-:-:S04]  /*0130*/  UMOV UR6, 0xffffffff ;  /* 0xffffffff00067882 */ /* 0x000fc80000000000 */
[----:B------:R-:W-:Y:S04]  /*0140*/  LDS.64 R14, [R18+0x10] ;  /* 0x00001000120e7984 */ /* 0x000fe80000000a00 */
[----:B------:R-:W-:Y:S04]  /*0150*/  LDS.64 R12, [R18+0x18] ;  /* 0x00001800120c7984 */ /* 0x000fe80000000a00 */
[----:B------:R-:W1:Y:S04]  /*0160*/  LDS.64 R10, [R18+0x20] ;  /* 0x00002000120a7984 */ /* 0x000e680000000a00 */
[----:B------:R-:W-:Y:S04]  /*0170*/  LDS.64 R8, [R18+0x28] ;  /* 0x0000280012087984 */ /* 0x000fe80000000a00 */
[----:B------:R-:W2:Y:S04]  /*0180*/  LDS.64 R6, [R18+0x30] ;  /* 0x0000300012067984 */ /* 0x000ea80000000a00 */
[----:B------:R-:W-:Y:S04]  /*0190*/  LDS.64 R4, [R18+0x38] ;  /* 0x0000380012047984 */ /* 0x000fe80000000a00 */
[----:B0-----:R-:W0:Y:S04]  /*01a0*/  LDS.64 R2, [R18+0x40] ;  /* 0x0000400012027984 */ /* 0x001e280000000a00 */
[----:B------:R-:W3:Y:S01]  /*01b0*/  LDS.64 R20, [R18+0x48] ;  /* 0x0000480012147984 */ /* 0x000ee20000000a00 */
[----:B-1----:R-:W-:-:S04]  /*01c0*/  IADD3 R19, P3, P4, R10, R12, R14 ;  /* 0x0000000c0a137210 */ /* 0x002fc80007c7e00e */
[----:B------:R-:W-:Y:S02]  /*01d0*/  IADD3.X R23, PT, PT, R11, R13, R15, P3, P4 ;  /* 0x0000000d0b177210 */ /* 0x000fe40001fe840f */
[----:B--2---:R-:W-:-:S04]  /*01e0*/  IADD3 R19, P0, P2, R6, R19, R8 ;  /* 0x0000001306137210 */ /* 0x004fc80007a1e008 */
[----:B------:R-:W-:Y:S02]  /*01f0*/  IADD3.X R23, PT, PT, R7, R23, R9, P0, P2 ;  /* 0x0000001707177210 */ /* 0x000fe400007e4409 */
[----:B0-----:R-:W-:-:S04]  /*0200*/  IADD3 R19, P3, P4, R2, R19, R4 ;  /* 0x0000001302137210 */ /* 0x001fc80007c7e004 */
[----:B---3--:R-:W-:Y:S02]  /*0210*/  IADD3 R20, P0, PT, R20, R19, RZ ;  /* 0x0000001314147210 */ /* 0x008fe40007f1e0ff */
[----:B------:R-:W-:-:S05]  /*0220*/  IADD3.X R19, PT, PT, R3, R23, R5, P3, P4 ;  /* 0x0000001703137210 */ /* 0x000fca0001fe8405 */
[----:B------:R-:W-:Y:S01]  /*0230*/  IMAD.X R19, R21, 0x1, R19, P0 ;  /* 0x0000000115137824 */ /* 0x000fe200000e0613 */
[----:B------:R-:W-:Y:S06]  /*0240*/  BRA.DIV UR6, `(.L_x_121) ;  /* 0x0000000206f07947 */ /* 0x000fec000b800000 */
[----:B------:R-:W0:Y:S04]  /*0250*/  SHFL.UP PT, R27, R20, 0x1, RZ ;  /* 0x04200000141b7989 */ /* 0x000e2800000e00ff */
[----:B------:R-:W1:Y:S01]  /*0260*/  SHFL.UP P0, R25, R19, 0x1, RZ ;  /* 0x0420000013197989 */ /* 0x000e6200000000ff */
[----:B0-----:R-:W-:-:S04]  /*0270*/  IADD3 R22, P2, PT, R27, R20, RZ ;  /* 0x000000141b167210 */ /* 0x001fc80007f5e0ff */
[----:B-1----:R-:W-:Y:S01]  /*0280*/  SEL R27, R22, R27, P0 ;  /* 0x0000001b161b7207 */ /* 0x002fe20000000000 */
[----:B------:R-:W-:-:S04]  /*0290*/  IMAD.X R26, R25, 0x1, R19, P2 ;  /* 0x00000001191a7824 */ /* 0x000fc800010e0613 */
[----:B------:R-:W0:Y:S01]  /*02a0*/  SHFL.UP PT, R28, R27, 0x2, RZ ;  /* 0x044000001b1c7989 */ /* 0x000e2200000e00ff */
[----:B------:R-:W-:-:S05]  /*02b0*/  SEL R26, R26, R25, P0 ;  /* 0x000000191a1a7207 */ /* 0x000fca0000000000 */
[----:B------:R-:W1:Y:S01]  /*02c0*/  SHFL.UP P0, R25, R26, 0x2, RZ ;  /* 0x044000001a197989 */ /* 0x000e6200000000ff */
[----:B0-----:R-:W-:-:S05]  /*02d0*/  IADD3 R21, P2, PT, R28, R27, RZ ;  /* 0x0000001b1c157210 */ /* 0x001fca0007f5e0ff */
[----:B-1----:R-:W-:Y:S01]  /*02e0*/  IMAD.X R22, R25, 0x1, R26, P2 ;  /* 0x0000000119167824 */ /* 0x002fe200010e061a */
[----:B------:R-:W-:-:S04]  /*02f0*/  SEL R28, R21, R28, P0 ;  /* 0x0000001c151c7207 */ /* 0x000fc80000000000 */
[----:B------:R-:W-:Y:S01]  /*0300*/  SEL R29, R22, R25, P0 ;  /* 0x00000019161d7207 */ /* 0x000fe20000000000 */
        /* <DEDUP_REMOVED lines=12> */
[----:B------:R0:W1:Y:S04]  /*03d0*/  SHFL.UP PT, R28, R27, 0x10, RZ ;  /* 0x060000001b1c7989 */ /* 0x00006800000e00ff */
[----:B------:R0:W2:Y:S02]  /*03e0*/  SHFL.UP P0, R25, R26, 0x10, RZ ;  /* 0x060000001a197989 */ /* 0x0000a400000000ff */
.L_x_132:
[----:B-1----:R-:W-:-:S04]  /*03f0*/  IADD3 R21, P2, PT, R28, R27, RZ ;  /* 0x0000001b1c157210 */ /* 0x002fc80007f5e0ff */
[----:B--2---:R-:W-:Y:S01]  /*0400*/  SEL R21, R21, R28, P0 ;  /* 0x0000001c15157207 */ /* 0x004fe20000000000 */
[----:B------:R-:W-:-:S05]  /*0410*/  IMAD.X R22, R25, 0x1, R26, P2 ;  /* 0x0000000119167824 */ /* 0x000fca00010e061a */
[----:B------:R-:W-:Y:S02]  /*0420*/  SEL R22, R22, R25, P0 ;  /* 0x0000001916167207 */ /* 0x000fe40000000000 */
[----:B------:R-:W-:-:S05]  /*0430*/  IADD3 R20, P0, PT, R21, -R20, RZ ;  /* 0x8000001415147210 */ /* 0x000fca0007f1e0ff */
[----:B------:R-:W-:Y:S01]  /*0440*/  IMAD.X R21, R22, 0x1, ~R19, P0 ;  /* 0x0000000116157824 */ /* 0x000fe200000e0e13 */
[----:B------:R-:W-:-:S04]  /*0450*/  IADD3 R14, P0, PT, R14, R20, RZ ;  /* 0x000000140e0e7210 */ /* 0x000fc80007f1e0ff */
[----:B------:R1:W-:Y:S01]  /*0460*/  STS.64 [R18+0x10], R20 ;  /* 0x0000101412007388 */ /* 0x0003e20000000a00 */
[----:B------:R-:W-:Y:S01]  /*0470*/  IMAD.X R15, R15, 0x1, R21, P0 ;  /* 0x000000010f0f7824 */ /* 0x000fe200000e0615 */
        /* <DEDUP_REMOVED lines=17> */
[----:B------:R-:W-:-:S05]  /*0590*/  IMAD.X R3, R3, 0x1, R5, P0 ;  /* 0x0000000103037824 */ /* 0x000fca00000e0605 */
[----:B------:R1:W-:Y:S03]  /*05a0*/  STS.64 [R18+0x48], R2 ;  /* 0x0000480212007388 */ /* 0x0003e60000000a00 */
.L_x_120:
[----:B------:R-:W-:Y:S05]  /*05b0*/  WARPSYNC.ALL ;  /* 0x0000000000007948 */ /* 0x000fea0003800000 */
[----:B------:R-:W-:Y:S06]  /*05c0*/  BAR.SYNC.DEFER_BLOCKING 0x0 ;  /* 0x0000000000007b1d */ /* 0x000fec0000010000 */
[----:B------:R-:W-:Y:S05]  /*05d0*/  @P1 EXIT ;  /* 0x000000000000194d */ /* 0x000fea0003800000 */
[----:B01----:R-:W0:Y:S04]  /*05e0*/  LDS.64 R2, [R0+0x10] ;  /* 0x0000100000027984 */ /* 0x003e280000000a00 */
[----:B0-----:R-:W-:Y:S01]  /*05f0*/  STG.E.64 desc[UR4][R16.64], R2 ;  /* 0x0000000210007986 */ /* 0x001fe2000c101b04 */
[----:B------:R-:W-:Y:S05]  /*0600*/  EXIT ;  /* 0x000000000000794d */ /* 0x000fea0003800000 */
.L_x_121:
[----:B------:R-:W-:Y:S02]  /*0610*/  IMAD.MOV.U32 R24, RZ, RZ, R20 ;  /* 0x000000ffff187224 */ /* 0x000fe400078e0014 */
[----:B------:R-:W-:Y:S02]  /*0620*/  IMAD.MOV.U32 R23, RZ, RZ, 0x1 ;  /* 0x00000001ff177424 */ /* 0x000fe400078e00ff */
[----:B------:R-:W-:Y:S02]  /*0630*/  IMAD.MOV.U32 R22, RZ, RZ, RZ ;  /* 0x000000ffff167224 */ /* 0x000fe400078e00ff */
[----:B------:R-:W-:-:S07]  /*0640*/  IMAD.MOV.U32 R21, RZ, RZ, -0x1 ;  /* 0xffffffffff157424 */ /* 0x000fce00078e00ff */
[----:B------:R-:W-:Y:S05]  /*0650*/  WARPSYNC.COLLECTIVE R21, `(.L_x_122) ;  /* 0x0000000015087348 */ /* 0x000fea0003c00000 */
[----:B------:R0:W1:Y:S02]  /*0660*/  SHFL.UP P0, R25, R24, R23, R22 ;  /* 0x0400001718197389 */ /* 0x0000640000000016 */
[----:B01----:R-:W-:Y:S05]  /*0670*/  ENDCOLLECTIVE ;  /* 0x000000000000791b */ /* 0x003fea0003800000 */
.L_x_122:
[----:B------:R-:W-:Y:S02]  /*0680*/  IMAD.MOV.U32 R24, RZ, RZ, R19 ;  /* 0x000000ffff187224 */ /* 0x000fe400078e0013 */
[----:B------:R-:W-:-:S07]  /*0690*/  IMAD.MOV.U32 R27, RZ, RZ, R25 ;  /* 0x000000ffff1b7224 */ /* 0x000fce00078e0019 */
[----:B------:R-:W-:Y:S05]  /*06a0*/  WARPSYNC.COLLECTIVE R21, `(.L_x_123) ;  /* 0x0000000015087348 */ /* 0x000fea0003c00000 */
[----:B------:R0:W1:Y:S02]  /*06b0*/  SHFL.UP P0, R25, R24, R23, R22 ;  /* 0x0400001718197389 */ /* 0x0000640000000016 */
[----:B01----:R-:W-:Y:S05]  /*06c0*/  ENDCOLLECTIVE ;  /* 0x000000000000791b */ /* 0x003fea0003800000 */
.L_x_123:
[----:B------:R-:W-:Y:S01]  /*06d0*/  IADD3 R26, P2, PT, R27, R20, RZ ;  /* 0x000000141b1a7210 */ /* 0x000fe20007f5e0ff */
[----:B------:R-:W-:-:S03]  /*06e0*/  IMAD.MOV.U32 R23, RZ, RZ, 0x2 ;  /* 0x00000002ff177424 */ /* 0x000fc600078e00ff */
[----:B------:R-:W-:Y:S01]  /*06f0*/  SEL R27, R26, R27, P0 ;  /* 0x0000001b1a1b7207 */ /* 0x000fe20000000000 */
[----:B------:R-:W-:-:S04]  /*0700*/  IMAD.X R26, R25, 0x1, R19, P2 ;  /* 0x00000001191a7824 */ /* 0x000fc800010e0613 */
[----:B------:R-:W-:Y:S01]  /*0710*/  IMAD.MOV.U32 R24, RZ, RZ, R27 ;  /* 0x000000ffff187224 */ /* 0x000fe200078e001b */
[----:B------:R-:W-:-:S07]  /*0720*/  SEL R26, R26, R25, P0 ;  /* 0x000000191a1a7207 */ /* 0x000fce0000000000 */
[----:B------:R-:W-:Y:S05]  /*0730*/  WARPSYNC.COLLECTIVE R21, `(.L_x_124) ;  /* 0x0000000015087348 */ /* 0x000fea0003c00000 */
[----:B------:R0:W1:Y:S02]  /*0740*/  SHFL.UP P0, R25, R24, R23, R22 ;  /* 0x0400001718197389 */ /* 0x0000640000000016 */
[----:B01----:R-:W-:Y:S05]  /*0750*/  ENDCOLLECTIVE ;  /* 0x000000000000791b */ /* 0x003fea0003800000 */
.L_x_124:
[----:B------:R-:W-:Y:S02]  /*0760*/  IMAD.MOV.U32 R24, RZ, RZ, R26 ;  /* 0x000000ffff187224 */ /* 0x000fe400078e001a */
[----:B------:R-:W-:-:S07]  /*0770*/  IMAD.MOV.U32 R28, RZ, RZ, R25 ;  /* 0x000000ffff1c7224 */ /* 0x000fce00078e0019 */
[----:B------:R-:W-:Y:S05]  /*0780*/  WARPSYNC.COLLECTIVE R21, `(.L_x_125) ;  /* 0x0000000015087348 */ /* 0x000fea0003c00000 */
[----:B------:R0:W1:Y:S02]  /*0790*/  SHFL.UP P0, R25, R24, R23, R22 ;  /* 0x0400001718197389 */ /* 0x0000640000000016 */
[----:B01----:R-:W-:Y:S05]  /*07a0*/  ENDCOLLECTIVE ;  /* 0x000000000000791b */ /* 0x003fea0003800000 */
.L_x_125:
        /* <DEDUP_REMOVED lines=9> */
.L_x_126:
[----:B------:R-:W-:Y:S02]  /*0840*/  IMAD.MOV.U32 R24, RZ, RZ, R29 ;  /* 0x000000ffff187224 */ /* 0x000fe400078e001d */
[----:B------:R-:W-:-:S07]  /*0850*/  IMAD.MOV.U32 R27, RZ, RZ, R25 ;  /* 0x000000ffff1b7224 */ /* 0x000fce00078e0019 */
[----:B------:R-:W-:Y:S05]  /*0860*/  WARPSYNC.COLLECTIVE R21, `(.L_x_127) ;  /* 0x0000000015087348 */ /* 0x000fea0003c00000 */
[----:B------:R0:W1:Y:S02]  /*0870*/  SHFL.UP P0, R25, R24, R23, R22 ;  /* 0x0400001718197389 */ /* 0x0000640000000016 */
[----:B01----:R-:W-:Y:S05]  /*0880*/  ENDCOLLECTIVE ;  /* 0x000000000000791b */ /* 0x003fea0003800000 */
.L_x_127:
        /* <DEDUP_REMOVED lines=9> */
.L_x_128:
[----:B------:R-:W-:Y:S02]  /*0920*/  IMAD.MOV.U32 R24, RZ, RZ, R29 ;  /* 0x000000ffff187224 */ /* 0x000fe400078e001d */
[----:B------:R-:W-:-:S07]  /*0930*/  IMAD.MOV.U32 R27, RZ, RZ, R25 ;  /* 0x000000ffff1b7224 */ /* 0x000fce00078e0019 */
[----:B------:R-:W-:Y:S05]  /*0940*/  WARPSYNC.COLLECTIVE R21, `(.L_x_129) ;  /* 0x0000000015087348 */ /* 0x000fea0003c00000 */
[----:B------:R0:W1:Y:S02]  /*0950*/  SHFL.UP P0, R25, R24, R23, R22 ;  /* 0x0400001718197389 */ /* 0x0000640000000016 */
[----:B01----:R-:W-:Y:S05]  /*0960*/  ENDCOLLECTIVE ;  /* 0x000000000000791b */ /* 0x003fea0003800000 */
.L_x_129:
        /* <DEDUP_REMOVED lines=9> */
.L_x_130:
[----:B------:R-:W-:Y:S02]  /*0a00*/  IMAD.MOV.U32 R24, RZ, RZ, R26 ;  /* 0x000000ffff187224 */ /* 0x000fe400078e001a */
[----:B------:R-:W-:-:S07]  /*0a10*/  IMAD.MOV.U32 R28, RZ, RZ, R25 ;  /* 0x000000ffff1c7224 */ /* 0x000fce00078e0019 */
[----:B------:R-:W-:Y:S05]  /*0a20*/  WARPSYNC.COLLECTIVE R21, `(.L_x_131) ;  /* 0x0000000015087348 */ /* 0x000fea0003c00000 */
[----:B------:R0:W1:Y:S02]  /*0a30*/  SHFL.UP P0, R25, R24, R23, R22 ;  /* 0x0400001718197389 */ /* 0x0000640000000016 */
[----:B01----:R-:W-:Y:S05]  /*0a40*/  ENDCOLLECTIVE ;  /* 0x000000000000791b */ /* 0x003fea0003800000 */
.L_x_131:
[----:B------:R-:W-:Y:S05]  /*0a50*/  BRA `(.L_x_132) ;  /* 0xfffffff800647947 */ /* 0x000fea000383ffff */
.L_x_133:
        /* <DEDUP_REMOVED lines=10> */
.L_x_456:


//--------------------- .text._ZN3cub18CUB_300001_SM_10006detail10radix_sort30DeviceRadixSortHistogramKernelINS1_5radix10policy_hubIjjyE10Policy1000ELNS0_9SortOrderE0EjyNS1_21identity_decomposer_tEEEvPT2_PKT1_SA_iiT3_ --------------------------
	.section	.text._ZN3cub18CUB_300001_SM_10006detail10radix_sort30DeviceRadixSortHistogramKernelINS1_5radix10policy_hubIjjyE10Policy1000ELNS0_9SortOrderE0EjyNS1_21identity_decomposer_tEEEvPT2_PKT1_SA_iiT3_,"ax",@progbits
	.align	128
        .global         _ZN3cub18CUB_300001_SM_10006detail10radix_sort30DeviceRadixSortHistogramKernelINS1_5radix10policy_hubIjjyE10Policy1000ELNS0_9SortOrderE0EjyNS1_21identity_decomposer_tEEEvPT2_PKT1_SA_iiT3_
        .type           _ZN3cub18CUB_300001_SM_10006detail10radix_sort30DeviceRadixSortHistogramKernelINS1_5radix10policy_hubIjjyE10Policy1000ELNS0_9SortOrderE0EjyNS1_21identity_decomposer_tEEEvPT2_PKT1_SA_iiT3_,@function
        .size           _ZN3cub18CUB_300001_SM_10006detail10radix_sort30DeviceRadixSortHistogramKernelINS1_5radix10policy_hubIjjyE10Policy1000ELNS0_9SortOrderE0EjyNS1_21identity_decomposer_tEEEvPT2_PKT1_SA_iiT3_,(.L_x_457 - _ZN3cub18CUB_300001_SM_10006detail10radix_sort30DeviceRadixSortHistogramKernelINS1_5radix10policy_hubIjjyE10Policy1000ELNS0_9SortOrderE0EjyNS1_21identity_decomposer_tEEEvPT2_PKT1_SA_iiT3_)
        .other          _ZN3cub18CUB_300001_SM_10006detail10radix_sort30DeviceRadixSortHistogramKernelINS1_5radix10policy_hubIjjyE10Policy1000ELNS0_9SortOrderE0EjyNS1_21identity_decomposer_tEEEvPT2_PKT1_SA_iiT3_,@"STO_CUDA_ENTRY STV_DEFAULT"
_ZN3cub18CUB_300001_SM_10006detail10radix_sort30DeviceRadixSortHistogramKernelINS1_5radix10policy_hubIjjyE10Policy1000ELNS0_9SortOrderE0EjyNS1_21identity_decomposer_tEEEvPT2_PKT1_SA_iiT3_:
.text._ZN3cub18CUB_300001_SM_10006detail10radix_sort30DeviceRadixSortHistogramKernelINS1_5radix10policy_hubIjjyE10Policy1000ELNS0_9SortOrderE0EjyNS1_21identity_decomposer_tEEEvPT2_PKT1_SA_iiT3_:
[----:B------:R-:W-:Y:S01]  /*0000*/  LDC R1, c[0x0][0x37c] ;  /* 0x0000df00ff017b82 */ /* 0x000fe20000000800 */
[----:B------:R-:W0:Y:S02]  /*0010*/  LDCU.64 UR4, c[0x0][0x390] ;  /* 0x00007200ff0477ac */ /* 0x000e240008000a00 */
[----:B0-----:R-:W-:-:S04]  /*0020*/  ISETP.NE.U32.AND P0, PT, RZ, UR4, PT ;  /* 0x00000004ff007c0c */ /* 0x001fc8000bf05070 */
[----:B------:R-:W-:-:S13]  /*0030*/  ISETP.NE.AND.EX P0, PT, RZ, UR5, PT, P0 ;  /* 0x00000005ff007c0c */ /* 0x000fda000bf05300 */
[----:B------:R-:W-:Y:S05]  /*0040*/  @!P0 EXIT ;  /* 0x000000000000894d */ /* 0x000fea0003800000 */
[----:B------:R-:W0:Y:S01]  /*0050*/  S2R R18, SR_TID.X ;  /* 0x0000000000127919 */ /* 0x000e220000002100 */
[----:B------:R-:W1:Y:S01]  /*0060*/  LDCU.64 UR4, c[0x0][0x398] ;  /* 0x00007300ff0477ac */ /* 0x000e620008000a00 */
[----:B------:R-:W2:Y:S01]  /*0070*/  S2UR UR7, SR_CgaCtaId ;  /* 0x00000000000779c3 */ /* 0x000ea20000008800 */
[----:B------:R-:W-:Y:S01]  /*0080*/  UMOV UR6, 0x400 ;  /* 0x0000040000067882 */ /* 0x000fe20000000000 */
[----:B------:R-:W3:Y:S06]  /*0090*/  LDCU.64 UR18, c[0x0][0x358] ;  /* 0x00006b00ff1277ac */ /* 0x000eec0008000a00 */
[----:B------:R-:W4:Y:S01]  /*00a0*/  S2UR UR8, SR_CTAID.X ;  /* 0x00000000000879c3 */ /* 0x000f220000002500 */
[----:B------:R-:W0:Y:S01]  /*00b0*/  LDCU UR21, c[0x0][0x370] ;  /* 0x00006e00ff1577ac */ /* 0x000e220008000800 */
[----:B-1----:R-:W-:-:S04]  /*00c0*/  UIADD3 UR4, UPT, UPT, UR5, 0x7, -UR4 ;  /* 0x0000000705047890 */ /* 0x002fc8000fffe804 */
[----:B------:R-:W-:Y:S02]  /*00d0*/  UISETP.GE.AND UP0, UPT, UR4, 0x8, UPT ;  /* 0x000000080400788c */ /* 0x000fe4000bf06270 */
[----:B------:R-:W-:Y:S02]  /*00e0*/  USHF.R.S32.HI UR5, URZ, 0x1f, UR4 ;  /* 0x0000001fff057899 */ /* 0x000fe40008011404 */
[----:B--2---:R-:W-:Y:S02]  /*00f0*/  ULEA UR6, UR7, UR6, 0x18 ;  /* 0x0000000607067291 */ /* 0x004fe4000f8ec0ff */
[----:B------:R-:W-:Y:S01]  /*0100*/  PLOP3.LUT P0, PT, PT, PT, UP0, 0x80, 0x8 ;  /* 0x000000000008781c */ /* 0x000fe20003f0f008 */
[----:B------:R-:W-:Y:S01]  /*0110*/  ULEA.HI UR5, UR5, UR4, URZ, 0x3 ;  /* 0x0000000405057291 */ /* 0x000fe2000f8f18ff */
[C---:B0-----:R-:W-:Y:S02]  /*0120*/  VIADD R19, R18.reuse, 0x80 ;  /* 0x0000008012137836 */ /* 0x041fe40000000000 */
[C---:B------:R-:W-:Y:S01]  /*0130*/  ISETP.GT.U32.OR P0, PT, R18.reuse, 0xff, !P0 ;  /* 0x000000ff1200780c */ /* 0x040fe20004704470 */
[----:B------:R-:W-:Y:S01]  /*0140*/  USHF.R.S32.HI UR5, URZ, 0x3, UR5 ;  /* 0x00000003ff057899 */ /* 0x000fe20008011405 */
[C---:B------:R-:W-:Y:S01]  /*0150*/  VIADD R20, R18.reuse, 0x100 ;  /* 0x0000010012147836 */ /* 0x040fe20000000000 */
[C---:B------:R-:W-:Y:S01]  /*0160*/  IADD3 R25, PT, PT, R18.reuse, 0x500, RZ ;  /* 0x0000050012197810 */ /* 0x040fe20007ffe0ff */
[C---:B------:R-:W-:Y:S01]  /*0170*/  VIADD R21, R18.reuse, 0x180 ;  /* 0x0000018012157836 */ /* 0x040fe20000000000 */
[----:B------:R-:W-:Y:S01]  /*0180*/  P2R R28, PR, RZ, 0x1 ;  /* 0x00000001ff1c7803 */ /* 0x000fe20000000000 */
[C---:B------:R-:W-:Y:S01]  /*0190*/  VIADD R22, R18.reuse, 0x200 ;  /* 0x0000020012167836 */ /* 0x040fe20000000000 */
[C---:B------:R-:W-:Y:S01]  /*01a0*/  LEA R27, R18.reuse, UR6, 0x2 ;  /* 0x00000006121b7c11 */ /* 0x040fe2000f8e10ff */
[C---:B------:R-:W-:Y:S01]  /*01b0*/  VIADD R23, R18.reuse, 0x280 ;  /* 0x0000028012177836 */ /* 0x040fe20000000000 */
[----:B----4-:R-:W-:Y:S01]  /*01c0*/  USHF.L.U32 UR8, UR8, 0xb, URZ ;  /* 0x0000000b08087899 */ /* 0x010fe200080006ff */
[C---:B------:R-:W-:Y:S01]  /*01d0*/  VIADD R24, R18.reuse, 0x300 ;  /* 0x0000030012187836 */ /* 0x040fe20000000000 */
[----:B------:R-:W-:Y:S01]  /*01e0*/  ULOP3.LUT UR20, UR5, 0x7, URZ, 0xc0, !UPT ;  /* 0x0000000705147892 */ /* 0x000fe2000f8ec0ff */
[----:B------:R-:W-:Y:S01]  /*01f0*/  VIADD R26, R18, 0x780 ;  /* 0x00000780121a7836 */ /* 0x000fe20000000000 */
[----:B------:R-:W-:Y:S01]  /*0200*/  ULOP3.LUT UR9, UR5, 0x3, URZ, 0xc0, !UPT ;  /* 0x0000000305097892 */ /* 0x000fe2000f8ec0ff */
[----:B------:R-:W-:Y:S01]  /*0210*/  UMOV UR6, URZ ;  /* 0x000000ff00067c82 */ /* 0x000fe20008000000 */
[----:B---3--:R-:W-:-:S10]  /*0220*/  UMOV UR7, URZ ;  /* 0x000000ff00077c82 */ /* 0x008fd40008000000 */
.L_x_217:
[----:B------:R-:W-:Y:S01]  /*0230*/  ISETP.NE.AND P0, PT, R28, RZ, PT ;  /* 0x000000ff1c00720c */ /* 0x000fe20003f05270 */
[----:B------:R-:W-:-:S12]  /*0240*/  BSSY.RECONVERGENT B0, `(.L_x_134) ;  /* 0x0000082000007945 */ /* 0x000fd80003800200 */
[----:B0-2345:R-:W-:Y:S05]  /*0250*/  @P0 BRA `(.L_x_135) ;  /* 0x0000000800000947 */ /* 0x03dfea0003800000 */
[----:B------:R-:W0:Y:S02]  /*0260*/  LDC.64 R2, c[0x0][0x398] ;  /* 0x0000e600ff027b82 */ /* 0x000e240000000a00 */
[----:B0-----:R-:W-:-:S04]  /*0270*/  IADD3 R2, PT, PT, R3, 0x7, -R2 ;  /* 0x0000000703027810 */ /* 0x001fc80007ffe802 */
[----:B------:R-:W-:-:S04]  /*0280*/  SHF.R.S32.HI R3, RZ, 0x1f, R2 ;  /* 0x0000001fff037819 */ /* 0x000fc80000011402 */
[----:B------:R-:W-:-:S04]  /*0290*/  LEA.HI R3, R3, R2, RZ, 0x3 ;  /* 0x0000000203037211 */ /* 0x000fc800078f18ff */
[----:B------:R-:W-:-:S04]  /*02a0*/  SHF.R.S32.HI R3, RZ, 0x3, R3 ;  /* 0x00000003ff037819 */ /* 0x000fc80000011403 */
[C---:B------:R-:W-:Y:S01]  /*02b0*/  LOP3.LUT R5, R3.reuse, 0xffffff0, RZ, 0xc0, !PT ;  /* 0x0ffffff003057812 */ /* 0x040fe200078ec0ff */
[----:B------:R-:W-:-:S05]  /*02c0*/  VIADD R0, R3, 0xffffffff ;  /* 0xffffffff03007836 */ /* 0x000fca0000000000 */
[----:B------:R-:W-:Y:S01]  /*02d0*/  ISETP.GE.U32.AND P0, PT, R0, 0xf, PT ;  /* 0x0000000f0000780c */ /* 0x000fe20003f06070 */
[----:B------:R-:W-:-:S12]  /*02e0*/  IMAD.MOV.U32 R0, RZ, RZ, RZ ;  /* 0x000000ffff007224 */ /* 0x000fd800078e00ff */
[----:B------:R-:W-:Y:S05]  /*02f0*/  @!P0 BRA `(.L_x_136) ;  /* 0x00000000005c8947 */ /* 0x000fea0003800000 */
[----:B------:R-:W-:Y:S02]  /*0300*/  IMAD.MOV R2, RZ, RZ, -R5 ;  /* 0x000000ffff027224 */ /* 0x000fe400078e0a05 */
[----:B------:R-:W-:-:S07]  /*0310*/  VIADD R0, R27, 0x2000 ;  /* 0x000020001b007836 */ /* 0x000fce0000000000 */
.L_x_137:
[----:B------:R-:W-:Y:S01]  /*0320*/  VIADD R2, R2, 0x10 ;  /* 0x0000001002027836 */ /* 0x000fe20000000000 */
[----:B------:R-:W-:Y:S04]  /*0330*/  STS [R0+-0x2000], RZ ;  /* 0xffe000ff00007388 */ /* 0x000fe80000000800 */
        /* <DEDUP_REMOVED lines=16> */
[----:B0-----:R-:W-:Y:S01]  /*0440*/  IADD3 R0, PT, PT, R0, 0x4000, RZ ;  /* 0x0000400000007810 */ /* 0x001fe20007ffe0ff */
[----:B------:R-:W-:Y:S06]  /*0450*/  @P1 BRA `(.L_x_137) ;  /* 0xfffffffc00b01947 */ /* 0x000fec000383ffff */
[----:B------:R-:W-:-:S07]  /*0460*/  IMAD.MOV.U32 R0, RZ, RZ, R5 ;  /* 0x000000ffff007224 */ /* 0x000fce00078e0005 */
.L_x_136:
[----:B------:R-:W-:Y:S01]  /*0470*/  LOP3.LUT R2, R3, 0xf, RZ, 0xc0, !PT ;  /* 0x0000000f03027812 */ /* 0x000fe200078ec0ff */
[----:B------:R-:W-:-:S03]  /*0480*/  IMAD.U32 R4, RZ, RZ, UR20 ;  /* 0x00000014ff047e24 */ /* 0x000fc6000f8e00ff */
[C---:B------:R-:W-:Y:S01]  /*0490*/  ISETP.NE.AND P1, PT, R2.reuse, RZ, PT ;  /* 0x000000ff0200720c */ /* 0x040fe20003f25270 */
[----:B------:R-:W-:Y:S02]  /*04a0*/  VIADD R2, R2, 0xffffffff ;  /* 0xffffffff02027836 */ /* 0x000fe40000000000 */
[----:B------:R-:W-:-:S10]  /*04b0*/  VIADD R4, R4, 0xffffffff ;  /* 0xffffffff04047836 */ /* 0x000fd40000000000 */
[----:B------:R-:W-:Y:S05]  /*04c0*/  @!P1 BRA `(.L_x_138) ;  /* 0x00000000007c9947 */ /* 0x000fea0003800000 */
[----:B------:R-:W-:Y:S01]  /*04d0*/  ISETP.GE.U32.AND P2, PT, R2, 0x7, PT ;  /* 0x000000070200780c */ /* 0x000fe20003f46070 */
[----:B------:R-:W-:-:S12]  /*04e0*/  UISETP.NE.AND UP0, UPT, UR20, URZ, UPT ;  /* 0x000000ff1400728c */ /* 0x000fd8000bf05270 */
[----:B------:R-:W-:Y:S05]  /*04f0*/  @!P2 BRA `(.L_x_139) ;  /* 0x000000000028a947 */ /* 0x000fea0003800000 */
        /* <DEDUP_REMOVED lines=10> */
.L_x_139:
[----:B------:R-:W-:Y:S05]  /*05a0*/  BRA.U !UP0, `(.L_x_138) ;  /* 0x0000000108447547 */ /* 0x000fea000b800000 */
[----:B------:R-:W-:Y:S01]  /*05b0*/  ISETP.GE.U32.AND P2, PT, R4, 0x3, PT ;  /* 0x000000030400780c */ /* 0x000fe20003f46070 */
[----:B------:R-:W-:-:S12]  /*05c0*/  UISETP.NE.AND UP0, UPT, UR9, URZ, UPT ;  /* 0x000000ff0900728c */ /* 0x000fd8000bf05270 */
[C---:B0-----:R-:W-:Y:S01]  /*05d0*/  @P2 LEA R3, R0.reuse, R27, 0xa ;  /* 0x0000001b00032211 */ /* 0x041fe200078e50ff */
[----:B------:R-:W-:-:S04]  /*05e0*/  @P2 VIADD R0, R0, 0x4 ;  /* 0x0000000400002836 */ /* 0x000fc80000000000 */
[----:B------:R1:W-:Y:S04]  /*05f0*/  @P2 STS [R3], RZ ;  /* 0x000000ff03002388 */ /* 0x0003e80000000800 */
[----:B------:R1:W-:Y:S04]  /*0600*/  @P2 STS [R3+0x400], RZ ;  /* 0x000400ff03002388 */ /* 0x0003e80000000800 */
[----:B------:R1:W-:Y:S04]  /*0610*/  @P2 STS [R3+0x800], RZ ;  /* 0x000800ff03002388 */ /* 0x0003e80000000800 */
[----:B------:R1:W-:Y:S01]  /*0620*/  @P2 STS [R3+0xc00], RZ ;  /* 0x000c00ff03002388 */ /* 0x0003e20000000800 */
[----:B------:R-:W-:Y:S05]  /*0630*/  BRA.U !UP0, `(.L_x_138) ;  /* 0x0000000108207547 */ /* 0x000fea000b800000 */
[----:B------:R-:W-:Y:S01]  /*0640*/  IMAD R0, R0, 0x400, R27 ;  /* 0x0000040000007824 */ /* 0x000fe200078e021b */
[----:B------:R-:W-:-:S04]  /*0650*/  UISETP.NE.AND UP0, UPT, UR9, 0x1, UPT ;  /* 0x000000010900788c */ /* 0x000fc8000bf05270 */
[----:B------:R2:W-:Y:S05]  /*0660*/  STS [R0], RZ ;  /* 0x000000ff00007388 */ /* 0x0005ea0000000800 */
[----:B------:R-:W-:Y:S05]  /*0670*/  BRA.U !UP0, `(.L_x_138) ;  /* 0x0000000108107547 */ /* 0x000fea000b800000 */
[----:B------:R-:W-:Y:S01]  /*0680*/  UISETP.NE.AND UP0, UPT, UR9, 0x2, UPT ;  /* 0x000000020900788c */ /* 0x000fe2000bf05270 */
[----:B------:R3:W-:Y:S05]  /*0690*/  STS [R0+0x400], RZ ;  /* 0x000400ff00007388 */ /* 0x0007ea0000000800 */
[----:B------:R-:W-:-:S13]  /*06a0*/  PLOP3.LUT P2, PT, PT, PT, UP0, 0x80, 0x8 ;  /* 0x000000000008781c */ /* 0x000fda0003f4f008 */
[----:B------:R3:W-:Y:S02]  /*06b0*/  @P2 STS [R0+0x800], RZ ;  /* 0x000800ff00002388 */ /* 0x0007e40000000800 */
.L_x_138:
[----:B------:R-:W-:-:S13]  /*06c0*/  ISETP.GT.U32.AND P2, PT, R18, 0x7f, PT ;  /* 0x0000007f1200780c */ /* 0x000fda0003f44070 */
[----:B------:R-:W-:Y:S05]  /*06d0*/  @P2 BRA `(.L_x_135) ;  /* 0x0000000000e02947 */ /* 0x000fea0003800000 */
[----:B--23--:R-:W-:Y:S01]  /*06e0*/  IMAD.MOV.U32 R0, RZ, RZ, RZ ;  /* 0x000000ffff007224 */ /* 0x00cfe200078e00ff */
[----:B------:R-:W-:Y:S06]  /*06f0*/  @!P0 BRA `(.L_x_140) ;  /* 0x0000000000588947 */ /* 0x000fec0003800000 */
[----:B------:R-:W-:-:S07]  /*0700*/  IMAD.MOV.U32 R0, RZ, RZ, RZ ;  /* 0x000000ffff007224 */ /* 0x000fce00078e00ff */
.L_x_141:
[C---:B012---:R-:W-:Y:S02]  /*0710*/  IMAD R3, R0.reuse, 0x400, R27 ;  /* 0x0000040000037824 */ /* 0x047fe400078e021b */
[----:B------:R-:W-:-:S03]  /*0720*/  VIADD R0, R0, 0x10 ;  /* 0x0000001000007836 */ /* 0x000fc60000000000 */
[----:B------:R2:W-:Y:S02]  /*0730*/  STS [R3+0x200], RZ ;  /* 0x000200ff03007388 */ /* 0x0005e40000000800 */
[----:B------:R-:W-:Y:S02]  /*0740*/  ISETP.NE.AND P0, PT, R0, R5, PT ;  /* 0x000000050000720c */ /* 0x000fe40003f05270 */
[----:B------:R2:W-:Y:S04]  /*0750*/  STS [R3+0x600], RZ ;  /* 0x000600ff03007388 */ /* 0x0005e80000000800 */
        /* <DEDUP_REMOVED lines=13> */
[----:B------:R2:W-:Y:S01]  /*0830*/  STS [R3+0x3e00], RZ ;  /* 0x003e00ff03007388 */ /* 0x0005e20000000800 */
[----:B------:R-:W-:Y:S05]  /*0840*/  @P0 BRA `(.L_x_141) ;  /* 0xfffffffc00b00947 */ /* 0x000fea000383ffff */
[----:B------:R-:W-:-:S07]  /*0850*/  MOV R0, R5 ;  /* 0x0000000500007202 */ /* 0x000fce0000000f00 */
.L_x_140:
[----:B------:R-:W-:Y:S05]  /*0860*/  @!P1 BRA `(.L_x_135) ;  /* 0x00000000007c9947 */ /* 0x000fea0003800000 */
[----:B------:R-:W-:Y:S01]  /*0870*/  ISETP.GE.U32.AND P0, PT, R2, 0x7, PT ;  /* 0x000000070200780c */ /* 0x000fe20003f06070 */
[----:B------:R-:W-:-:S12]  /*0880*/  UISETP.NE.AND UP0, UPT, UR20, URZ, UPT ;  /* 0x000000ff1400728c */ /* 0x000fd8000bf05270 */
[----:B------:R-:W-:Y:S05]  /*0890*/  @!P0 BRA `(.L_x_142) ;  /* 0x0000000000288947 */ /* 0x000fea0003800000 */
[C---:B------:R-:W-:Y:S02]  /*08a0*/  IMAD R2, R0.reuse, 0x400, R27 ;  /* 0x0000040000027824 */ /* 0x040fe400078e021b */
[----:B------:R-:W-:-:S03]  /*08b0*/  VIADD R0, R0, 0x8 ;  /* 0x0000000800007836 */ /* 0x000fc60000000000 */
[----:B------:R3:W-:Y:S04]  /*08c0*/  STS [R2+0x200], RZ ;  /* 0x000200ff02007388 */ /* 0x0007e80000000800 */
[----:B------:R3:W-:Y:S04]  /*08d0*/  STS [R2+0x600], RZ ;  /* 0x000600ff02007388 */ /* 0x0007e80000000800 */
[----:B------:R3:W-:Y:S04]  /*08e0*/  STS [R2+0xa00], RZ ;  /* 0x000a00ff02007388 */ /* 0x0007e80000000800 */
[----:B------:R3:W-:Y:S04]  /*08f0*/  STS [R2+0xe00], RZ ;  /* 0x000e00ff02007388 */ /* 0x0007e80000000800 */
[----:B------:R3:W-:Y:S04]  /*0900*/  STS [R2+0x1200], RZ ;  /* 0x001200ff02007388 */ /* 0x0007e80000000800 */
[----:B------:R3:W-:Y:S04]  /*0910*/  STS [R2+0x1600], RZ ;  /* 0x001600ff02007388 */ /* 0x0007e80000000800 */
[----:B------:R3:W-:Y:S04]  /*0920*/  STS [R2+0x1a00], RZ ;  /* 0x001a00ff02007388 */ /* 0x0007e80000000800 */
[----:B------:R3:W-:Y:S02]  /*0930*/  STS [R2+0x1e00], RZ ;  /* 0x001e00ff02007388 */ /* 0x0007e40000000800 */
.L_x_142:
[----:B------:R-:W-:Y:S05]  /*0940*/  BRA.U !UP0, `(.L_x_135) ;  /* 0x0000000108447547 */ /* 0x000fea000b800000 */
[----:B------:R-:W-:Y:S01]  /*0950*/  ISETP.GE.U32.AND P0, PT, R4, 0x3, PT ;  /* 0x000000030400780c */ /* 0x000fe20003f06070 */
[----:B------:R-:W-:-:S12]  /*0960*/  UISETP.NE.AND UP0, UPT, UR9, URZ, UPT ;  /* 0x000000ff0900728c */ /* 0x000fd8000bf05270 */
[C---:B---3--:R-:W-:Y:S02]  /*0970*/  @P0 IMAD R2, R0.reuse, 0x400, R27 ;  /* 0x0000040000020824 */ /* 0x048fe400078e021b */
[----:B------:R-:W-:-:S03]  /*0980*/  @P0 VIADD R0, R0, 0x4 ;  /* 0x0000000400000836 */ /* 0x000fc60000000000 */
[----:B------:R4:W-:Y:S04]  /*0990*/  @P0 STS [R2+0x200], RZ ;  /* 0x000200ff02000388 */ /* 0x0009e80000000800 */
[----:B------:R4:W-:Y:S04]  /*09a0*/  @P0 STS [R2+0x600], RZ ;  /* 0x000600ff02000388 */ /* 0x0009e80000000800 */
[----:B------:R4:W-:Y:S04]  /*09b0*/  @P0 STS [R2+0xa00], RZ ;  /* 0x000a00ff02000388 */ /* 0x0009e80000000800 */
[----:B------:R4:W-:Y:S01]  /*09c0*/  @P0 STS [R2+0xe00], RZ ;  /* 0x000e00ff02000388 */ /* 0x0009e20000000800 */
[----:B------:R-:W-:Y:S05]  /*09d0*/  BRA.U !UP0, `(.L_x_135) ;  /* 0x0000000108207547 */ /* 0x000fea000b800000 */
[----:B------:R-:W-:Y:S01]  /*09e0*/  IMAD R0, R0, 0x400, R27 ;  /* 0x0000040000007824 */ /* 0x000fe200078e021b */
[----:B------:R-:W-:-:S04]  /*09f0*/  UISETP.NE.AND UP0, UPT, UR9, 0x1, UPT ;  /* 0x000000010900788c */ /* 0x000fc8000bf05270 */
[----:B------:R3:W-:Y:S05]  /*0a00*/  STS [R0+0x200], RZ ;  /* 0x000200ff00007388 */ /* 0x0007ea0000000800 */
[----:B------:R-:W-:Y:S05]  /*0a10*/  BRA.U !UP0, `(.L_x_135) ;  /* 0x0000000108107547 */ /* 0x000fea000b800000 */
[----:B------:R-:W-:Y:S01]  /*0a20*/  UISETP.NE.AND UP0, UPT, UR9, 0x2, UPT ;  /* 0x000000020900788c */ /* 0x000fe2000bf05270 */
[----:B------:R0:W-:Y:S05]  /*0a30*/  STS [R0+0x600], RZ ;  /* 0x000600ff00007388 */ /* 0x0001ea0000000800 */
[----:B------:R-:W-:-:S13]  /*0a40*/  PLOP3.LUT P0, PT, PT, PT, UP0, 0x80, 0x8 ;  /* 0x000000000008781c */ /* 0x000fda0003f0f008 */
[----:B------:R0:W-:Y:S02]  /*0a50*/  @P0 STS [R0+0xa00], RZ ;  /* 0x000a00ff00000388 */ /* 0x0001e40000000800 */
.L_x_135:
[----:B------:R-:W-:Y:S05]  /*0a60*/  BSYNC.RECONVERGENT B0 ;  /* 0x0000000000007941 */ /* 0x000fea0003800200 */
.L_x_134:
[----:B------:R-:W5:Y:S01]  /*0a70*/  LDCU.64 UR10, c[0x0][0x390] ;  /* 0x00007200ff0a77ac */ /* 0x000f620008000a00 */
[----:B------:R-:W-:Y:S02]  /*0a80*/  USHF.L.U32 UR4, UR6, 0x1e, URZ ;  /* 0x0000001e06047899 */ /* 0x000fe400080006ff */
[----:B------:R-:W-:Y:S02]  /*0a90*/  USHF.L.U64.HI UR5, UR6, 0x1e, UR7 ;  /* 0x0000001e06057899 */ /* 0x000fe40008010207 */
[----:B-----5:R-:W-:-:S04]  /*0aa0*/  UIADD3 UR4, UP0, UPT, -UR4, UR10, URZ ;  /* 0x0000000a04047290 */ /* 0x020fc8000ff1e1ff */
[----:B------:R-:W-:Y:S02]  /*0ab0*/  UIADD3.X UR5, UPT, UPT, ~UR5, UR11, URZ, UP0, !UPT ;  /* 0x0000000b05057290 */ /* 0x000fe400087fe5ff */
[----:B------:R-:W-:-:S04]  /*0ac0*/  UISETP.LT.U32.AND UP0, UPT, UR4, 0x40000000, UPT ;  /* 0x400000000400788c */ /* 0x000fc8000bf01070 */
[----:B------:R-:W-:-:S04]  /*0ad0*/  UISETP.LT.U32.AND.EX UP0, UPT, UR5, URZ, UPT, UP0 ;  /* 0x000000ff0500728c */ /* 0x000fc8000bf01100 */
[----:B------:R-:W-:Y:S02]  /*0ae0*/  USEL UR11, UR4, 0x40000000, UP0 ;  /* 0x40000000040b7887 */ /* 0x000fe40008000000 */
[----:B------:R-:W-:Y:S02]  /*0af0*/  USEL UR12, UR5, URZ, UP0 ;  /* 0x000000ff050c7287 */ /* 0x000fe40008000000 */
[----:B------:R-:W-:-:S04]  /*0b00*/  UISETP.GT.U32.AND UP0, UPT, UR11, UR8, UPT ;  /* 0x000000080b00728c */ /* 0x000fc8000bf04070 */
[----:B------:R-:W-:Y:S01]  /*0b10*/  UISETP.GT.U32.AND.EX UP0, UPT, UR12, URZ, UPT, UP0 ;  /* 0x000000ff0c00728c */ /* 0x000fe2000bf04100 */
[----:B------:R-:W-:Y:S08]  /*0b20*/  BAR.SYNC.DEFER_BLOCKING 0x0 ;  /* 0x0000000000007b1d */ /* 0x000ff00000010000 */
[----:B------:R-:W-:Y:S06]  /*0b30*/  BAR.SYNC.DEFER_BLOCKING 0x0 ;  /* 0x0000000000007b1d */ /* 0x000fec0000010000 */
[----:B------:R-:W-:Y:S05]  /*0b40*/  BRA.U !UP0, `(.L_x_143) ;  /* 0x0000000908d87547 */ /* 0x000fea000b800000 */
[----:B------:R-:W-:Y:S01]  /*0b50*/  UMOV UR10, UR8 ;  /* 0x00000008000a7c82 */ /* 0x000fe20008000000 */
[----:B------:R-:W-:-:S05]  /*0b60*/  UMOV UR5, URZ ;  /* 0x000000ff00057c82 */ /* 0x000fca0008000000 */
.L_x_148:
[----:B-----5:R-:W5:Y:S01]  /*0b70*/  LDCU.64 UR16, c[0x0][0x390] ;  /* 0x00007200ff1077ac */ /* 0x020f620008000a00 */
[----:B------:R-:W-:Y:S02]  /*0b80*/  USHF.L.U32 UR13, UR6, 0x1e, URZ ;  /* 0x0000001e060d7899 */ /* 0x000fe400080006ff */
[----:B------:R-:W-:Y:S02]  /*0b90*/  USHF.L.U64.HI UR14, UR6, 0x1e, UR7 ;  /* 0x0000001e060e7899 */ /* 0x000fe40008010207 */
[----:B------:R-:W-:-:S04]  /*0ba0*/  UIADD3 UR13, UP0, UPT, UR10, UR13, URZ ;  /* 0x0000000d0a0d7290 */ /* 0x000fc8000ff1e0ff */
[----:B------:R-:W-:Y:S02]  /*0bb0*/  UIADD3.X UR14, UPT, UPT, UR5, UR14, URZ, UP0, !UPT ;  /* 0x0000000e050e7290 */ /* 0x000fe400087fe4ff */
[----:B------:R-:W-:Y:S02]  /*0bc0*/  ULEA UR10, UP0, UR21, UR10, 0xb ;  /* 0x0000000a150a7291 */ /* 0x000fe4000f8058ff */
[----:B-----5:R-:W-:Y:S02]  /*0bd0*/  UIADD3 UR15, UP1, UPT, -UR13, UR16, URZ ;  /* 0x000000100d0f7290 */ /* 0x020fe4000ff3e1ff */
[----:B------:R-:W-:Y:S02]  /*0be0*/  UIADD3.X UR5, UPT, UPT, URZ, UR5, URZ, UP0, !UPT ;  /* 0x00000005ff057290 */ /* 0x000fe400087fe4ff */
[----:B------:R-:W-:Y:S02]  /*0bf0*/  UIADD3.X UR4, UPT, UPT, ~UR14, UR17, URZ, UP1, !UPT ;  /* 0x000000110e047290 */ /* 0x000fe40008ffe5ff */
[----:B------:R-:W-:-:S02]  /*0c00*/  UISETP.GE.U32.AND UP1, UPT, UR15, 0x800, UPT ;  /* 0x000008000f00788c */ /* 0x000fc4000bf26070 */
[----:B------:R-:W-:Y:S02]  /*0c10*/  UISETP.GE.U32.AND UP0, UPT, UR10, UR11, UPT ;  /* 0x0000000b0a00728c */ /* 0x000fe4000bf06070 */
[----:B------:R-:W-:Y:S02]  /*0c20*/  UISETP.GE.U32.AND.EX UP1, UPT, UR4, URZ, UPT, UP1 ;  /* 0x000000ff0400728c */ /* 0x000fe4000bf26110 */
[----:B------:R-:W-:-:S07]  /*0c30*/  UISETP.GE.U32.AND.EX UP0, UPT, UR5, UR12, UPT, UP0 ;  /* 0x0000000c0500728c */ /* 0x000fce000bf06100 */
[----:B012---:R-:W-:Y:S05]  /*0c40*/  BRA.U !UP1, `(.L_x_144) ;  /* 0x0000000109587547 */ /* 0x007fea000b800000 */
[----:B------:R-:W4:Y:S01]  /*0c50*/  LDCU.64 UR16, c[0x0][0x388] ;  /* 0x00007100ff1077ac */ /* 0x000f220008000a00 */
[----:B0-23--:R-:W-:-:S05]  /*0c60*/  IADD3 R0, P0, PT, R18, UR13, RZ ;  /* 0x0000000d12007c10 */ /* 0x00dfca000ff1e0ff */
[----:B-1----:R-:W-:Y:S01]  /*0c70*/  IMAD.X R3, RZ, RZ, UR14, P0 ;  /* 0x0000000eff037e24 */ /* 0x002fe200080e06ff */
[----:B----4-:R-:W-:-:S04]  /*0c80*/  LEA R14, P0, R0, UR16, 0x2 ;  /* 0x00000010000e7c11 */ /* 0x010fc8000f8010ff */
        /* <DEDUP_REMOVED lines=18> */
.L_x_144:
[C---:B------:R-:W-:Y:S01]  /*0db0*/  ISETP.GE.AND P5, PT, R18.reuse, UR15, PT ;  /* 0x0000000f12007c0c */ /* 0x040fe2000bfa6270 */
[----:B------:R-:W4:Y:S01]  /*0dc0*/  LDCU.64 UR16, c[0x0][0x388] ;  /* 0x00007100ff1077ac */ /* 0x000f220008000a00 */
[----:B0-23--:R-:W-:Y:S01]  /*0dd0*/  IADD3 R0, P0, PT, R18, UR13, RZ ;  /* 0x0000000d12007c10 */ /* 0x00dfe2000ff1e0ff */
[----:B------:R-:W-:Y:S01]  /*0de0*/  IMAD.MOV.U32 R17, RZ, RZ, -0x1 ;  /* 0xffffffffff117424 */ /* 0x000fe200078e00ff */
[----:B------:R-:W0:Y:S01]  /*0df0*/  S2R R18, SR_TID.X ;  /* 0x0000000000127919 */ /* 0x000e220000002100 */
[----:B------:R-:W-:Y:S01]  /*0e00*/  ISETP.GE.AND P2, PT, R19, UR15, PT ;  /* 0x0000000f13007c0c */ /* 0x000fe2000bf46270 */
[----:B------:R-:W-:Y:S01]  /*0e10*/  IMAD.MOV.U32 R16, RZ, RZ, -0x1 ;  /* 0xffffffffff107424 */ /* 0x000fe200078e00ff */
[----:B-1----:R-:W-:Y:S02]  /*0e20*/  IADD3.X R3, PT, PT, RZ, UR14, RZ, P0, !PT ;  /* 0x0000000eff037c10 */ /* 0x002fe400087fe4ff */
[----:B------:R-:W-:Y:S02]  /*0e30*/  ISETP.GE.AND P3, PT, R20, UR15, PT ;  /* 0x0000000f14007c0c */ /* 0x000fe4000bf66270 */
[----:B------:R-:W-:-:S02]  /*0e40*/  ISETP.GE.AND P4, PT, R21, UR15, PT ;  /* 0x0000000f15007c0c */ /* 0x000fc4000bf86270 */
[----:B----4-:R-:W-:-:S04]  /*0e50*/  LEA R14, P0, R0, UR16, 0x2 ;  /* 0x00000010000e7c11 */ /* 0x010fc8000f8010ff */
[----:B------:R-:W-:Y:S01]  /*0e60*/  LEA.HI.X R15, R0, UR17, R3, 0x2, P0 ;  /* 0x00000011000f7c11 */ /* 0x000fe200080f1403 */
[----:B------:R-:W-:Y:S02]  /*0e70*/  IMAD.MOV.U32 R13, RZ, RZ, -0x1 ;  /* 0xffffffffff0d7424 */ /* 0x000fe400078e00ff */
[----:B------:R-:W-:Y:S02]  /*0e80*/  IMAD.MOV.U32 R12, RZ, RZ, -0x1 ;  /* 0xffffffffff0c7424 */ /* 0x000fe400078e00ff */
[----:B------:R1:W5:Y:S01]  /*0e90*/  @!P5 LDG.E R17, desc[UR18][R14.64] ;  /* 0x000000120e11d981 */ /* 0x000362000c1e1900 */
[----:B------:R-:W-:-:S03]  /*0ea0*/  ISETP.GE.AND P5, PT, R22, UR15, PT ;  /* 0x0000000f16007c0c */ /* 0x000fc6000bfa6270 */
[----:B------:R1:W5:Y:S01]  /*0eb0*/  @!P2 LDG.E R16, desc[UR18][R14.64+0x200] ;  /* 0x000200120e10a981 */ /* 0x000362000c1e1900 */
[C---:B0-----:R-:W-:Y:S01]  /*0ec0*/  LOP3.LUT R0, R18.reuse, 0x400, RZ, 0xfc, !PT ;  /* 0x0000040012007812 */ /* 0x041fe200078efcff */
[----:B------:R-:W-:Y:S01]  /*0ed0*/  VIADD R2, R18, 0x380 ;  /* 0x0000038012027836 */ /* 0x000fe20000000000 */
[----:B------:R-:W-:Y:S01]  /*0ee0*/  ISETP.GE.AND P2, PT, R23, UR15, PT ;  /* 0x0000000f17007c0c */ /* 0x000fe2000bf46270 */
[----:B------:R1:W5:Y:S01]  /*0ef0*/  @!P3 LDG.E R13, desc[UR18][R14.64+0x400] ;  /* 0x000400120e0db981 */ /* 0x000362000c1e1900 */
[----:B------:R-:W-:Y:S01]  /*0f00*/  ISETP.GE.AND P1, PT, R0, UR15, PT ;  /* 0x0000000f00007c0c */ /* 0x000fe2000bf26270 */
[----:B------:R-:W-:Y:S01]  /*0f10*/  VIADD R0, R18, 0x480 ;  /* 0x0000048012007836 */ /* 0x000fe20000000000 */
[----:B------:R-:W-:Y:S01]  /*0f20*/  ISETP.GE.AND P0, PT, R2, UR15, PT ;  /* 0x0000000f02007c0c */ /* 0x000fe2000bf06270 */
[----:B------:R1:W5:Y:S01]  /*0f30*/  @!P4 LDG.E R12, desc[UR18][R14.64+0x600] ;  /* 0x000600120e0cc981 */ /* 0x000362000c1e1900 */
[----:B------:R-:W-:Y:S01]  /*0f40*/  ISETP.GE.AND P3, PT, R24, UR15, PT ;  /* 0x0000000f18007c0c */ /* 0x000fe2000bf66270 */
[----:B------:R-:W-:Y:S01]  /*0f50*/  IMAD.MOV.U32 R10, RZ, RZ, -0x1 ;  /* 0xffffffffff0a7424 */ /* 0x000fe200078e00ff */
[----:B------:R-:W-:-:S02]  /*0f60*/  ISETP.GE.AND P4, PT, R0, UR15, PT ;  /* 0x0000000f00007c0c */ /* 0x000fc4000bf86270 */
[----:B------:R-:W-:Y:S01]  /*0f70*/  MOV R11, 0xffffffff ;  /* 0xffffffff000b7802 */ /* 0x000fe20000000f00 */
[C---:B------:R-:W-:Y:S02]  /*0f80*/  VIADD R0, R18.reuse, 0x580 ;  /* 0x0000058012007836 */ /* 0x040fe40000000000 */
[----:B------:R-:W-:Y:S01]  /*0f90*/  VIADD R2, R18, 0x600 ;  /* 0x0000060012027836 */ /* 0x000fe20000000000 */
[----:B------:R1:W5:Y:S01]  /*0fa0*/  @!P2 LDG.E R10, desc[UR18][R14.64+0xa00] ;  /* 0x000a00120e0aa981 */ /* 0x000362000c1e1900 */
[----:B------:R-:W-:Y:S01]  /*0fb0*/  IMAD.MOV.U32 R9, RZ, RZ, -0x1 ;  /* 0xffffffffff097424 */ /* 0x000fe200078e00ff */
[----:B------:R-:W-:Y:S01]  /*0fc0*/  MOV R7, 0xffffffff ;  /* 0xffffffff00077802 */ /* 0x000fe20000000f00 */
[----:B------:R-:W-:Y:S01]  /*0fd0*/  IMAD.MOV.U32 R8, RZ, RZ, -0x1 ;  /* 0xffffffffff087424 */ /* 0x000fe200078e00ff */
[----:B------:R1:W5:Y:S01]  /*0fe0*/  @!P5 LDG.E R11, desc[UR18][R14.64+0x800] ;  /* 0x000800120e0bd981 */ /* 0x000362000c1e1900 */
[----:B------:R-:W-:Y:S01]  /*0ff0*/  IMAD.MOV.U32 R6, RZ, RZ, -0x1 ;  /* 0xffffffffff067424 */ /* 0x000fe200078e00ff */
[----:B------:R-:W-:Y:S01]  /*1000*/  ISETP.GE.AND P5, PT, R0, UR15, PT ;  /* 0x0000000f00007c0c */ /* 0x000fe2000bfa6270 */
[----:B------:R-:W-:Y:S01]  /*1010*/  VIADD R0, R18, 0x680 ;  /* 0x0000068012007836 */ /* 0x000fe20000000000 */
[----:B------:R-:W-:Y:S01]  /*1020*/  ISETP.GE.AND P2, PT, R2, UR15, PT ;  /* 0x0000000f02007c0c */ /* 0x000fe2000bf46270 */
[----:B------:R-:W-:Y:S01]  /*1030*/  VIADD R2, R18, 0x700 ;  /* 0x0000070012027836 */ /* 0x000fe20000000000 */
[----:B------:R1:W5:Y:S01]  /*1040*/  @!P3 LDG.E R9, desc[UR18][R14.64+0xc00] ;  /* 0x000c00120e09b981 */ /* 0x000362000c1e1900 */
[----:B------:R-:W-:-:S03]  /*1050*/  ISETP.GE.AND P3, PT, R25, UR15, PT ;  /* 0x0000000f19007c0c */ /* 0x000fc6000bf66270 */
[----:B------:R1:W5:Y:S01]  /*1060*/  @!P0 LDG.E R8, desc[UR18][R14.64+0xe00] ;  /* 0x000e00120e088981 */ /* 0x000362000c1e1900 */
[----:B------:R-:W-:-:S03]  /*1070*/  ISETP.GE.AND P0, PT, R0, UR15, PT ;  /* 0x0000000f00007c0c */ /* 0x000fc6000bf06270 */
[----:B------:R1:W5:Y:S01]  /*1080*/  @!P1 LDG.E R7, desc[UR18][R14.64+0x1000] ;  /* 0x001000120e079981 */ /* 0x000362000c1e1900 */
[----:B------:R-:W-:-:S03]  /*1090*/  ISETP.GE.AND P1, PT, R2, UR15, PT ;  /* 0x0000000f02007c0c */ /* 0x000fc6000bf26270 */
[----:B------:R1:W5:Y:S01]  /*10a0*/  @!P4 LDG.E R6, desc[UR18][R14.64+0x1200] ;  /* 0x001200120e06c981 */ /* 0x000362000c1e1900 */
[----:B------:R-:W-:Y:S01]  /*10b0*/  ISETP.GE.AND P4, PT, R26, UR15, PT ;  /* 0x0000000f1a007c0c */ /* 0x000fe2000bf86270 */
[----:B------:R-:W-:Y:S01]  /*10c0*/  IMAD.MOV.U32 R5, RZ, RZ, -0x1 ;  /* 0xffffffffff057424 */ /* 0x000fe200078e00ff */
[----:B------:R-:W-:Y:S01]  /*10d0*/  MOV R0, 0xffffffff ;  /* 0xffffffff00007802 */ /* 0x000fe20000000f00 */
[----:B------:R-:W-:Y:S02]  /*10e0*/  IMAD.MOV.U32 R4, RZ, RZ, -0x1 ;  /* 0xffffffffff047424 */ /* 0x000fe400078e00ff */
        /* <DEDUP_REMOVED lines=9> */
.L_x_145:
[----:B------:R-:W2:Y:S02]  /*1180*/  LDCU.64 UR16, c[0x0][0x398] ;  /* 0x00007300ff1077ac */ /* 0x000ea40008000a00 */
[----:B--2---:R-:W-:-:S09]  /*1190*/  UISETP.GT.AND UP1, UPT, UR17, UR16, UPT ;  /* 0x000000101100728c */ /* 0x004fd2000bf24270 */
[----:B------:R-:W-:Y:S05]  /*11a0*/  BRA.U !UP1, `(.L_x_146) ;  /* 0x00000005093c7547 */ /* 0x000fea000b800000 */
[----:B------:R-:W2:Y:S01]  /*11b0*/  S2UR UR13, SR_CgaCtaId ;  /* 0x00000000000d79c3 */ /* 0x000ea20000008800 */
[----:B------:R-:W-:Y:S01]  /*11c0*/  UMOV UR4, 0x400 ;  /* 0x0000040000047882 */ /* 0x000fe20000000000 */
[----:B------:R-:W3:Y:S01]  /*11d0*/  LDCU UR14, c[0x0][0x398] ;  /* 0x00007300ff0e77ac */ /* 0x000ee20008000800 */
[----:B--2---:R-:W-:-:S03]  /*11e0*/  ULEA UR13, UR13, UR4, 0x18 ;  /* 0x000000040d0d7291 */ /* 0x004fc6000f8ec0ff */
[----:B---3--:R-:W-:-:S09]  /*11f0*/  UMOV UR4, URZ ;  /* 0x000000ff00047c82 */ /* 0x008fd20008000000 */
.L_x_147:
[----:B012---:R-:W-:Y:S01]  /*1200*/  IMAD R14, RZ, RZ, -UR14 ;  /* 0x8000000eff0e7e24 */ /* 0x007fe2000f8e02ff */
[----:B------:R-:W-:Y:S01]  /*1210*/  ULEA UR15, UR4, UR13, 0xa ;  /* 0x0000000d040f7291 */ /* 0x000fe2000f8e50ff */
[----:B------:R-:W-:Y:S01]  /*1220*/  IMAD.U32 R15, RZ, RZ, UR17 ;  /* 0x00000011ff0f7e24 */ /* 0x000fe2000f8e00ff */
[----:B------:R-:W-:-:S04]  /*1230*/  UIADD3 UR4, UPT, UPT, UR4, 0x1, URZ ;  /* 0x0000000104047890 */ /* 0x000fc8000fffe0ff */
[----:B------:R-:W-:Y:S01]  /*1240*/  VIADDMNMX R14, R14, R15, 0x8, PT ;  /* 0x000000080e0e7446 */ /* 0x000fe2000380010f */
[----:B------:R-:W-:-:S05]  /*1250*/  IMAD.MOV.U32 R15, RZ, RZ, -0x1 ;  /* 0xffffffffff0f7424 */ /* 0x000fca00078e00ff */
[----:B------:R-:W-:Y:S02]  /*1260*/  SHF.L.U32 R14, R15, R14, RZ ;  /* 0x0000000e0f0e7219 */ /* 0x000fe400000006ff */
[----:B-----5:R-:W-:-:S04]  /*1270*/  SHF.R.U32.HI R15, RZ, UR14, R17 ;  /* 0x0000000eff0f7c19 */ /* 0x020fc80008011611 */
[----:B------:R-:W-:-:S04]  /*1280*/  LOP3.LUT R15, R15, R14, RZ, 0x30, !PT ;  /* 0x0000000e0f0f7212 */ /* 0x000fc800078e30ff */
[----:B------:R-:W-:-:S05]  /*1290*/  LEA R15, R15, UR15, 0x2 ;  /* 0x0000000f0f0f7c11 */ /* 0x000fca000f8e10ff */
[----:B------:R0:W-:Y:S02]  /*12a0*/  ATOMS.POPC.INC.32 RZ, [R15+URZ] ;  /* 0x000000000fff7f8c */ /* 0x0001e4000d8000ff */
[----:B0-----:R-:W-:-:S04]  /*12b0*/  SHF.R.U32.HI R15, RZ, UR14, R16 ;  /* 0x0000000eff0f7c19 */ /* 0x001fc80008011610 */
        /* <DEDUP_REMOVED lines=55> */
[----:B0-----:R-:W-:Y:S01]  /*1630*/  SHF.R.U32.HI R15, RZ, UR14, R29 ;  /* 0x0000000eff0f7c19 */ /* 0x001fe2000801161d */
[----:B------:R-:W-:-:S03]  /*1640*/  UIADD3 UR14, UPT, UPT, UR14, 0x8, URZ ;  /* 0x000000080e0e7890 */ /* 0x000fc6000fffe0ff */
[----:B------:R-:W-:Y:S01]  /*1650*/  LOP3.LUT R14, R15, R14, RZ, 0x30, !PT ;  /* 0x0000000e0f0e7212 */ /* 0x000fe200078e30ff */
[----:B------:R-:W-:-:S03]  /*1660*/  UISETP.GE.AND UP1, UPT, UR14, UR17, UPT ;  /* 0x000000110e00728c */ /* 0x000fc6000bf26270 */
[----:B------:R-:W-:-:S05]  /*1670*/  LEA R14, R14, UR15, 0x2 ;  /* 0x0000000f0e0e7c11 */ /* 0x000fca000f8e10ff */
[----:B------:R2:W-:Y:S01]  /*1680*/  ATOMS.POPC.INC.32 RZ, [R14+URZ] ;  /* 0x000000000eff7f8c */ /* 0x0005e2000d8000ff */
[----:B------:R-:W-:Y:S05]  /*1690*/  BRA.U !UP1, `(.L_x_147) ;  /* 0xfffffff909d87547 */ /* 0x000fea000b83ffff */
.L_x_146:
[----:B------:R-:W-:Y:S05]  /*16a0*/  BRA.U !UP0, `(.L_x_148) ;  /* 0xfffffff508307547 */ /* 0x000fea000b83ffff */
.L_x_143:
[----:B------:R-:W-:Y:S01]  /*16b0*/  BAR.SYNC.DEFER_BLOCKING 0x0 ;  /* 0x0000000000007b1d */ /* 0x000fe20000010000 */
[----:B------:R-:W-:-:S05]  /*16c0*/  ISETP.NE.AND P0, PT, R28, RZ, PT ;  /* 0x000000ff1c00720c */ /* 0x000fca0003f05270 */
[----:B------:R-:W-:Y:S08]  /*16d0*/  BSSY.RECONVERGENT B0, `(.L_x_149) ;  /* 0x000016e000007945 */ /* 0x000ff00003800200 */
[----:B------:R-:W-:Y:S05]  /*16e0*/  @P0 BRA `(.L_x_150) ;  /* 0x0000001400b00947 */ /* 0x000fea0003800000 */
[----:B012345:R-:W0:Y:S01]  /*16f0*/  LDC.64 R2, c[0x0][0x398] ;  /* 0x0000e600ff027b82 */ /* 0x03fe220000000a00 */
[----:B------:R-:W-:Y:S01]  /*1700*/  IMAD.MOV.U32 R7, RZ, RZ, RZ ;  /* 0x000000ffff077224 */ /* 0x000fe200078e00ff */
[----:B0-----:R-:W-:-:S04]  /*1710*/  IADD3 R2, PT, PT, R3, 0x7, -R2 ;  /* 0x0000000703027810 */ /* 0x001fc80007ffe802 */
[----:B------:R-:W-:-:S04]  /*1720*/  SHF.R.S32.HI R3, RZ, 0x1f, R2 ;  /* 0x0000001fff037819 */ /* 0x000fc80000011402 */
[----:B------:R-:W-:-:S04]  /*1730*/  LEA.HI R0, R3, R2, RZ, 0x3 ;  /* 0x0000000203007211 */ /* 0x000fc800078f18ff */
[----:B------:R-:W-:-:S04]  /*1740*/  SHF.R.S32.HI R0, RZ, 0x3, R0 ;  /* 0x00000003ff007819 */ /* 0x000fc80000011400 */
[C---:B------:R-:W-:Y:S01]  /*1750*/  LOP3.LUT R9, R0.reuse, 0xffffff8, RZ, 0xc0, !PT ;  /* 0x0ffffff800097812 */ /* 0x040fe200078ec0ff */
[----:B------:R-:W-:-:S05]  /*1760*/  VIADD R8, R0, 0xffffffff ;  /* 0xffffffff00087836 */ /* 0x000fca0000000000 */
[----:B------:R-:W-:-:S13]  /*1770*/  ISETP.GE.U32.AND P0, PT, R8, 0x7, PT ;  /* 0x000000070800780c */ /* 0x000fda0003f06070 */
[----:B------:R-:W-:Y:S05]  /*1780*/  @!P0 BRA `(.L_x_151) ;  /* 0x00000004006c8947 */ /* 0x000fea0003800000 */
[----:B------:R-:W0:Y:S01]  /*1790*/  LDC.64 R2, c[0x0][0x380] ;  /* 0x0000e000ff027b82 */ /* 0x000e220000000a00 */
[----:B------:R-:W-:-:S07]  /*17a0*/  HFMA2 R11, -RZ, RZ, 0, 0 ;  /* 0x00000000ff0b7431 */ /* 0x000fce00000001ff */
.L_x_168:
[----:B------:R-:W-:Y:S01]  /*17b0*/  IMAD R29, R11, 0x400, R27 ;  /* 0x000004000b1d7824 */ /* 0x000fe200078e021b */
[----:B------:R-:W-:Y:S04]  /*17c0*/  BSSY.RECONVERGENT B1, `(.L_x_152) ;  /* 0x000000a000017945 */ /* 0x000fe80003800200 */
[----:B01234-:R-:W1:Y:S04]  /*17d0*/  LDS R4, [R29] ;  /* 0x000000001d047984 */ /* 0x01fe680000000800 */
[----:B------:R2:W3:Y:S04]  /*17e0*/  LDS R17, [R29+0x400] ;  /* 0x000400001d117984 */ /* 0x0004e80000000800 */
[----:B------:R2:W4:Y:S01]  /*17f0*/  LDS R15, [R29+0x800] ;  /* 0x000800001d0f7984 */ /* 0x0005220000000800 */
[----:B-1----:R-:W-:-:S13]  /*1800*/  ISETP.NE.AND P0, PT, R4, RZ, PT ;  /* 0x000000ff0400720c */ /* 0x002fda0003f05270 */
[----:B--234-:R-:W-:Y:S05]  /*1810*/  @!P0 BRA `(.L_x_153) ;  /* 0x0000000000108947 */ /* 0x01cfea0003800000 */
[----:B------:R-:W-:Y:S02]  /*1820*/  IMAD R7, R11, 0x100, R18 ;  /* 0x000001000b077824 */ /* 0x000fe400078e0212 */
[----:B------:R-:W-:Y:S02]  /*1830*/  IMAD.MOV.U32 R5, RZ, RZ, RZ ;  /* 0x000000ffff057224 */ /* 0x000fe400078e00ff */
[----:B0-----:R-:W-:-:S05]  /*1840*/  IMAD.WIDE.U32 R6, R7, 0x8, R2 ;  /* 0x0000000807067825 */ /* 0x001fca00078e0002 */
[----:B------:R1:W-:Y:S02]  /*1850*/  REDG.E.ADD.64.STRONG.GPU desc[UR18][R6.64], R4 ;  /* 0x000000040600798e */ /* 0x0003e4000c12e512 */
.L_x_153:
[----:B------:R-:W-:Y:S05]  /*1860*/  BSYNC.RECONVERGENT B1 ;  /* 0x0000000000017941 */ /* 0x000fea0003800200 */
.L_x_152:
[----:B------:R-:W2:Y:S01]  /*1870*/  LDS R10, [R29+0xc00] ;  /* 0x000c00001d0a7984 */ /* 0x000ea20000000800 */
[----:B------:R-:W-:Y:S01]  /*1880*/  ISETP.NE.AND P6, PT, R17, RZ, PT ;  /* 0x000000ff1100720c */ /* 0x000fe20003fc5270 */
[----:B------:R-:W-:Y:S01]  /*1890*/  BSSY.RECONVERGENT B1, `(.L_x_154) ;  /* 0x0000012000017945 */ /* 0x000fe20003800200 */
[----:B------:R-:W-:Y:S01]  /*18a0*/  ISETP.NE.AND P0, PT, R15, RZ, PT ;  /* 0x000000ff0f00720c */ /* 0x000fe20003f05270 */
[----:B------:R-:W3:Y:S04]  /*18b0*/  LDS R12, [R29+0x1000] ;  /* 0x001000001d0c7984 */ /* 0x000ee80000000800 */
[----:B------:R-:W4:Y:S04]  /*18c0*/  LDS R14, [R29+0x1400] ;  /* 0x001400001d0e7984 */ /* 0x000f280000000800 */
[----:B------:R-:W5:Y:S04]  /*18d0*/  LDS R16, [R29+0x1800] ;  /* 0x001800001d107984 */ /* 0x000f680000000800 */
[----:B------:R-:W0:Y:S01]  /*18e0*/  LDS R13, [R29+0x1c00] ;  /* 0x001c00001d0d7984 */ /* 0x000e220000000800 */
[----:B--2---:R-:W-:-:S02]  /*18f0*/  ISETP.NE.AND P1, PT, R10, RZ, PT ;  /* 0x000000ff0a00720c */ /* 0x004fc40003f25270 */
[----:B---3--:R-:W-:Y:S02]  /*1900*/  ISETP.NE.AND P2, PT, R12, RZ, PT ;  /* 0x000000ff0c00720c */ /* 0x008fe40003f45270 */
[----:B----4-:R-:W-:Y:S02]  /*1910*/  ISETP.NE.AND P3, PT, R14, RZ, PT ;  /* 0x000000ff0e00720c */ /* 0x010fe40003f65270 */
[----:B-----5:R-:W-:Y:S02]  /*1920*/  ISETP.NE.AND P4, PT, R16, RZ, PT ;  /* 0x000000ff1000720c */ /* 0x020fe40003f85270 */
[----:B0-----:R-:W-:Y:S01]  /*1930*/  ISETP.NE.AND P5, PT, R13, RZ, PT ;  /* 0x000000ff0d00720c */ /* 0x001fe20003fa5270 */
[----:B------:R-:W-:-:S12]  /*1940*/  @!P6 BRA `(.L_x_155) ;  /* 0x000000000018e947 */ /* 0x000fd80003800000 */
[----:B-1----:R-:W-:Y:S01]  /*1950*/  IMAD R7, R11, 0x100, R18 ;  /* 0x000001000b077824 */ /* 0x002fe200078e0212 */
[----:B------:R-:W-:Y:S01]  /*1960*/  MOV R5, RZ ;  /* 0x000000ff00057202 */ /* 0x000fe20000000f00 */
[----:B------:R-:W-:Y:S02]  /*1970*/  IMAD.MOV.U32 R4, RZ, RZ, R17 ;  /* 0x000000ffff047224 */ /* 0x000fe400078e0011 */
[----:B------:R-:W-:-:S04]  /*1980*/  VIADD R7, R7, 0x100 ;  /* 0x0000010007077836 */ /* 0x000fc80000000000 */
[----:B------:R-:W-:-:S05]  /*1990*/  IMAD.WIDE.U32 R6, R7, 0x8, R2 ;  /* 0x0000000807067825 */ /* 0x000fca00078e0002 */
[----:B------:R0:W-:Y:S02]  /*19a0*/  REDG.E.ADD.64.STRONG.GPU desc[UR18][R6.64], R4 ;  /* 0x000000040600798e */ /* 0x0001e4000c12e512 */
.L_x_155:
[----:B------:R-:W-:Y:S05]  /*19b0*/  BSYNC.RECONVERGENT B1 ;  /* 0x0000000000017941 */ /* 0x000fea0003800200 */
.L_x_154:
[----:B------:R-:W-:Y:S04]  /*19c0*/  BSSY.RECONVERGENT B1, `(.L_x_156) ;  /* 0x0000008000017945 */ /* 0x000fe80003800200 */
[----:B------:R-:W-:Y:S05]  /*19d0*/  @!P0 BRA `(.L_x_157) ;  /* 0x0000000000188947 */ /* 0x000fea0003800000 */
[----:B01----:R-:W-:Y:S02]  /*19e0*/  IMAD R5, R11, 0x100, R18 ;  /* 0x000001000b057824 */ /* 0x003fe400078e0212 */
[----:B------:R-:W-:Y:S02]  /*19f0*/  IMAD.MOV.U32 R6, RZ, RZ, R15 ;  /* 0x000000ffff067224 */ /* 0x000fe400078e000f */
[----:B------:R-:W-:Y:S02]  /*1a00*/  VIADD R5, R5, 0x200 ;  /* 0x0000020005057836 */ /* 0x000fe40000000000 */
[----:B------:R-:W-:Y:S02]  /*1a10*/  IMAD.MOV.U32 R7, RZ, RZ, RZ ;  /* 0x000000ffff077224 */ /* 0x000fe400078e00ff */
[----:B------:R-:W-:-:S05]  /*1a20*/  IMAD.WIDE.U32 R4, R5, 0x8, R2 ;  /* 0x0000000805047825 */ /* 0x000fca00078e0002 */
[----:B------:R2:W-:Y:S02]  /*1a30*/  REDG.E.ADD.64.STRONG.GPU desc[UR18][R4.64], R6 ;  /* 0x000000060400798e */ /* 0x0005e4000c12e512 */
.L_x_157:
[----:B------:R-:W-:Y:S05]  /*1a40*/  BSYNC.RECONVERGENT B1 ;  /* 0x0000000000017941 */ /* 0x000fea0003800200 */
.L_x_156:
[----:B------:R-:W-:Y:S04]  /*1a50*/  BSSY.RECONVERGENT B1, `(.L_x_158) ;  /* 0x0000008000017945 */ /* 0x000fe80003800200 */
[----:B------:R-:W-:Y:S05]  /*1a60*/  @!P1 BRA `(.L_x_159) ;  /* 0x0000000000189947 */ /* 0x000fea0003800000 */
[----:B012---:R-:W-:Y:S01]  /*1a70*/  IMAD R5, R11, 0x100, R18 ;  /* 0x000001000b057824 */ /* 0x007fe200078e0212 */
[----:B------:R-:W-:Y:S01]  /*1a80*/  MOV R6, R10 ;  /* 0x0000000a00067202 */ /* 0x000fe20000000f00 */
[----:B------:R-:W-:Y:S02]  /*1a90*/  IMAD.MOV.U32 R7, RZ, RZ, RZ ;  /* 0x000000ffff077224 */ /* 0x000fe400078e00ff */
[----:B------:R-:W-:-:S04]  /*1aa0*/  VIADD R5, R5, 0x300 ;  /* 0x0000030005057836 */ /* 0x000fc80000000000 */
[----:B------:R-:W-:-:S05]  /*1ab0*/  IMAD.WIDE.U32 R4, R5, 0x8, R2 ;  /* 0x0000000805047825 */ /* 0x000fca00078e0002 */
[----:B------:R3:W-:Y:S02]  /*1ac0*/  REDG.E.ADD.64.STRONG.GPU desc[UR18][R4.64], R6 ;  /* 0x000000060400798e */ /* 0x0007e4000c12e512 */
.L_x_159:
[----:B------:R-:W-:Y:S05]  /*1ad0*/  BSYNC.RECONVERGENT B1 ;  /* 0x0000000000017941 */ /* 0x000fea0003800200 */
.L_x_158:
[----:B------:R-:W-:Y:S04]  /*1ae0*/  BSSY.RECONVERGENT B1, `(.L_x_160) ;  /* 0x0000008000017945 */ /* 0x000fe80003800200 */
[----:B------:R-:W-:Y:S05]  /*1af0*/  @!P2 BRA `(.L_x_161) ;  /* 0x000000000018a947 */ /* 0x000fea0003800000 */
[----:B0123--:R-:W-:Y:S02]  /*1b00*/  IMAD R5, R11, 0x100, R18 ;  /* 0x000001000b057824 */ /* 0x00ffe400078e0212 */
[----:B------:R-:W-:Y:S02]  /*1b10*/  IMAD.MOV.U32 R6, RZ, RZ, R12 ;  /* 0x000000ffff067224 */ /* 0x000fe400078e000c */
[----:B------:R-:W-:Y:S02]  /*1b20*/  VIADD R5, R5, 0x400 ;  /* 0x0000040005057836 */ /* 0x000fe40000000000 */
[----:B------:R-:W-:Y:S02]  /*1b30*/  IMAD.MOV.U32 R7, RZ, RZ, RZ ;  /* 0x000000ffff077224 */ /* 0x000fe400078e00ff */
[----:B------:R-:W-:-:S05]  /*1b40*/  IMAD.WIDE.U32 R4, R5, 0x8, R2 ;  /* 0x0000000805047825 */ /* 0x000fca00078e0002 */
[----:B------:R4:W-:Y:S02]  /*1b50*/  REDG.E.ADD.64.STRONG.GPU desc[UR18][R4.64], R6 ;  /* 0x000000060400798e */ /* 0x0009e4000c12e512 */
.L_x_161:
[----:B------:R-:W-:Y:S05]  /*1b60*/  BSYNC.RECONVERGENT B1 ;  /* 0x0000000000017941 */ /* 0x000fea0003800200 */
.L_x_160:
[----:B------:R-:W-:Y:S04]  /*1b70*/  BSSY.RECONVERGENT B1, `(.L_x_162) ;  /* 0x0000007000017945 */ /* 0x000fe80003800200 */
[----:B------:R-:W-:Y:S05]  /*1b80*/  @!P3 BRA `(.L_x_163) ;  /* 0x000000000014b947 */ /* 0x000fea0003800000 */
[----:B01234-:R-:W-:Y:S02]  /*1b90*/  IMAD R5, R11, 0x100, R18 ;  /* 0x000001000b057824 */ /* 0x01ffe400078e0212 */
[----:B------:R-:W-:-:S03]  /*1ba0*/  IMAD.MOV.U32 R15, RZ, RZ, RZ ;  /* 0x000000ffff0f7224 */ /* 0x000fc600078e00ff */
[----:B------:R-:W-:-:S05]  /*1bb0*/  IADD3 R5, PT, PT, R5, 0x500, RZ ;  /* 0x0000050005057810 */ /* 0x000fca0007ffe0ff */
[----:B------:R-:W-:-:S05]  /*1bc0*/  IMAD.WIDE.U32 R4, R5, 0x8, R2 ;  /* 0x0000000805047825 */ /* 0x000fca00078e0002 */
[----:B------:R0:W-:Y:S02]  /*1bd0*/  REDG.E.ADD.64.STRONG.GPU desc[UR18][R4.64], R14 ;  /* 0x0000000e0400798e */ /* 0x0001e4000c12e512 */
.L_x_163:
[----:B------:R-:W-:Y:S05]  /*1be0*/  BSYNC.RECONVERGENT B1 ;  /* 0x0000000000017941 */ /* 0x000fea0003800200 */
.L_x_162:
[----:B------:R-:W-:Y:S04]  /*1bf0*/  BSSY.RECONVERGENT B1, `(.L_x_164) ;  /* 0x0000007000017945 */ /* 0x000fe80003800200 */
[----:B------:R-:W-:Y:S05]  /*1c00*/  @!P4 BRA `(.L_x_165) ;  /* 0x000000000014c947 */ /* 0x000fea0003800000 */
[----:B01234-:R-:W-:Y:S02]  /*1c10*/  IMAD R5, R11, 0x100, R18 ;  /* 0x000001000b057824 */ /* 0x01ffe400078e0212 */
[----:B------:R-:W-:Y:S02]  /*1c20*/  IMAD.MOV.U32 R17, RZ, RZ, RZ ;  /* 0x000000ffff117224 */ /* 0x000fe400078e00ff */
[----:B------:R-:W-:-:S04]  /*1c30*/  VIADD R5, R5, 0x600 ;  /* 0x0000060005057836 */ /* 0x000fc80000000000 */
[----:B------:R-:W-:-:S05]  /*1c40*/  IMAD.WIDE.U32 R4, R5, 0x8, R2 ;  /* 0x0000000805047825 */ /* 0x000fca00078e0002 */
[----:B------:R0:W-:Y:S02]  /*1c50*/  REDG.E.ADD.64.STRONG.GPU desc[UR18][R4.64], R16 ;  /* 0x000000100400798e */ /* 0x0001e4000c12e512 */
.L_x_165:
[----:B------:R-:W-:Y:S05]  /*1c60*/  BSYNC.RECONVERGENT B1 ;  /* 0x0000000000017941 */ /* 0x000fea0003800200 */
.L_x_164:
[----:B------:R-:W-:Y:S04]  /*1c70*/  BSSY.RECONVERGENT B1, `(.L_x_166) ;  /* 0x0000008000017945 */ /* 0x000fe80003800200 */
[----:B------:R-:W-:Y:S05]  /*1c80*/  @!P5 BRA `(.L_x_167) ;  /* 0x000000000018d947 */ /* 0x000fea0003800000 */
[----:B01234-:R-:W-:Y:S01]  /*1c90*/  IMAD R5, R11, 0x100, R18 ;  /* 0x000001000b057824 */ /* 0x01ffe200078e0212 */
[----:B------:R-:W-:Y:S01]  /*1ca0*/  MOV R6, R13 ;  /* 0x0000000d00067202 */ /* 0x000fe20000000f00 */
[----:B------:R-:W-:Y:S02]  /*1cb0*/  IMAD.MOV.U32 R7, RZ, RZ, RZ ;  /* 0x000000ffff077224 */ /* 0x000fe400078e00ff */
[----:B------:R-:W-:-:S04]  /*1cc0*/  VIADD R5, R5, 0x700 ;  /* 0x0000070005057836 */ /* 0x000fc80000000000 */
[----:B------:R-:W-:-:S05]  /*1cd0*/  IMAD.WIDE.U32 R4, R5, 0x8, R2 ;  /* 0x0000000805047825 */ /* 0x000fca00078e0002 */
[----:B------:R0:W-:Y:S02]  /*1ce0*/  REDG.E.ADD.64.STRONG.GPU desc[UR18][R4.64], R6 ;  /* 0x000000060400798e */ /* 0x0001e4000c12e512 */
.L_x_167:
[----:B------:R-:W-:Y:S05]  /*1cf0*/  BSYNC.RECONVERGENT B1 ;  /* 0x0000000000017941 */ /* 0x000fea0003800200 */
.L_x_166:
[----:B------:R-:W-:-:S05]  /*1d00*/  VIADD R11, R11, 0x8 ;  /* 0x000000080b0b7836 */ /* 0x000fca0000000000 */
[----:B------:R-:W-:-:S13]  /*1d10*/  ISETP.NE.AND P0, PT, R11, R9, PT ;  /* 0x000000090b00720c */ /* 0x000fda0003f05270 */
[----:B------:R-:W-:Y:S05]  /*1d20*/  @P0 BRA `(.L_x_168) ;  /* 0xfffffff800a00947 */ /* 0x000fea000383ffff */
[----:B01234-:R-:W-:-:S07]  /*1d30*/  IMAD.MOV.U32 R7, RZ, RZ, R9 ;  /* 0x000000ffff077224 */ /* 0x01ffce00078e0009 */
.L_x_151:
[----:B------:R-:W-:Y:S01]  /*1d40*/  UISETP.NE.AND UP0, UPT, UR20, URZ, UPT ;  /* 0x000000ff1400728c */ /* 0x000fe2000bf05270 */
[----:B------:R-:W-:Y:S01]  /*1d50*/  IMAD.U32 R2, RZ, RZ, UR9 ;  /* 0x00000009ff027e24 */ /* 0x000fe2000f8e00ff */
[----:B------:R-:W-:Y:S01]  /*1d60*/  LOP3.LUT R11, R0, 0x1, RZ, 0xc0, !PT ;  /* 0x00000001000b7812 */ /* 0x000fe200078ec0ff */
[----:B------:R-:W-:-:S03]  /*1d70*/  IMAD.U32 R10, RZ, RZ, UR20 ;  /* 0x00000014ff0a7e24 */ /* 0x000fc6000f8e00ff */
[----:B------:R-:W-:Y:S01]  /*1d80*/  IADD3 R0, PT, PT, R2, -0x1, RZ ;  /* 0xffffffff02007810 */ /* 0x000fe20007ffe0ff */
[----:B------:R-:W-:Y:S02]  /*1d90*/  VIADD R10, R10, 0xffffffff ;  /* 0xffffffff0a0a7836 */ /* 0x000fe40000000000 */
[----:B------:R-:W-:Y:S05]  /*1da0*/  BRA.U !UP0, `(.L_x_169) ;  /* 0x00000005086c7547 */ /* 0x000fea000b800000 */
[----:B------:R-:W-:-:S13]  /*1db0*/  ISETP.GE.U32.AND P0, PT, R10, 0x3, PT ;  /* 0x000000030a00780c */ /* 0x000fda0003f06070 */
[----:B------:R-:W-:Y:S05]  /*1dc0*/  @!P0 BRA `(.L_x_170) ;  /* 0x0000000000bc8947 */ /* 0x000fea0003800000 */
[----:B------:R-:W-:Y:S01]  /*1dd0*/  IMAD R2, R7, 0x400, R27 ;  /* 0x0000040007027824 */ /* 0x000fe200078e021b */
[----:B------:R-:W-:Y:S04]  /*1de0*/  BSSY.RECONVERGENT B1, `(.L_x_171) ;  /* 0x0000010000017945 */ /* 0x000fe80003800200 */
[----:B------:R-:W0:Y:S04]  /*1df0*/  LDS R13, [R2] ;  /* 0x00000000020d7984 */ /* 0x000e280000000800 */
[----:B------:R-:W1:Y:S04]  /*1e00*/  LDS R14, [R2+0x400] ;  /* 0x00040000020e7984 */ /* 0x000e680000000800 */
[----:B------:R-:W2:Y:S04]  /*1e10*/  LDS R6, [R2+0x800] ;  /* 0x0008000002067984 */ /* 0x000ea80000000800 */
[----:B------:R-:W3:Y:S01]  /*1e20*/  LDS R12, [R2+0xc00] ;  /* 0x000c0000020c7984 */ /* 0x000ee20000000800 */
[----:B0-----:R-:W-:-:S02]  /*1e30*/  ISETP.NE.AND P0, PT, R13, RZ, PT ;  /* 0x000000ff0d00720c */ /* 0x001fc40003f05270 */
[----:B-1----:R-:W-:Y:S02]  /*1e40*/  ISETP.NE.AND P1, PT, R14, RZ, PT ;  /* 0x000000ff0e00720c */ /* 0x002fe40003f25270 */
[----:B--2---:R-:W-:Y:S02]  /*1e50*/  ISETP.NE.AND P2, PT, R6, RZ, PT ;  /* 0x000000ff0600720c */ /* 0x004fe40003f45270 */
[----:B---3--:R-:W-:-:S07]  /*1e60*/  ISETP.NE.AND P3, PT, R12, RZ, PT ;  /* 0x000000ff0c00720c */ /* 0x008fce0003f65270 */
[----:B------:R-:W-:Y:S06]  /*1e70*/  @!P0 BRA `(.L_x_172) ;  /* 0x0000000000188947 */ /* 0x000fec0003800000 */
[----:B------:R-:W0:Y:S01]  /*1e80*/  LDC.64 R4, c[0x0][0x380] ;  /* 0x0000e000ff047b82 */ /* 0x000e220000000a00 */
[----:B------:R-:W-:Y:S02]  /*1e90*/  IMAD R3, R7, 0x100, R18 ;  /* 0x0000010007037824 */ /* 0x000fe400078e0212 */
[----:B------:R-:W-:Y:S02]  /*1ea0*/  IMAD.MOV.U32 R2, RZ, RZ, R13 ;  /* 0x000000ffff027224 */ /* 0x000fe400078e000d */
[----:B0-----:R-:W-:-:S04]  /*1eb0*/  IMAD.WIDE.U32 R4, R3, 0x8, R4 ;  /* 0x0000000803047825 */ /* 0x001fc800078e0004 */
[----:B------:R-:W-:-:S05]  /*1ec0*/  IMAD.MOV.U32 R3, RZ, RZ, RZ ;  /* 0x000000ffff037224 */ /* 0x000fca00078e00ff */
[----:B------:R0:W-:Y:S02]  /*1ed0*/  REDG.E.ADD.64.STRONG.GPU desc[UR18][R4.64], R2 ;  /* 0x000000020400798e */ /* 0x0001e4000c12e512 */
.L_x_172:
[----:B------:R-:W-:Y:S05]  /*1ee0*/  BSYNC.RECONVERGENT B1 ;  /* 0x0000000000017941 */ /* 0x000fea0003800200 */
.L_x_171:
[----:B------:R-:W-:Y:S04]  /*1ef0*/  BSSY.RECONVERGENT B1, `(.L_x_173) ;  /* 0x0000008000017945 */ /* 0x000fe80003800200 */
[----:B------:R-:W-:Y:S05]  /*1f00*/  @!P1 BRA `(.L_x_174) ;  /* 0x0000000000189947 */ /* 0x000fea0003800000 */
[----:B0-----:R-:W0:Y:S01]  /*1f10*/  LDC.64 R2, c[0x0][0x380] ;  /* 0x0000e000ff027b82 */ /* 0x001e220000000a00 */
[----:B------:R-:W-:Y:S02]  /*1f20*/  IMAD R5, R7, 0x100, R18 ;  /* 0x0000010007057824 */ /* 0x000fe400078e0212 */
[----:B------:R-:W-:Y:S02]  /*1f30*/  HFMA2 R15, -RZ, RZ, 0, 0 ;  /* 0x00000000ff0f7431 */ /* 0x000fe400000001ff */
[----:B------:R-:W-:-:S04]  /*1f40*/  VIADD R5, R5, 0x100 ;  /* 0x0000010005057836 */ /* 0x000fc80000000000 */
[----:B0-----:R-:W-:-:S05]  /*1f50*/  IMAD.WIDE.U32 R2, R5, 0x8, R2 ;  /* 0x0000000805027825 */ /* 0x001fca00078e0002 */
[----:B------:R1:W-:Y:S02]  /*1f60*/  REDG.E.ADD.64.STRONG.GPU desc[UR18][R2.64], R14 ;  /* 0x0000000e0200798e */ /* 0x0003e4000c12e512 */
.L_x_174:
[----:B------:R-:W-:Y:S05]  /*1f70*/  BSYNC.RECONVERGENT B1 ;  /* 0x0000000000017941 */ /* 0x000fea0003800200 */
.L_x_173:
[----:B------:R-:W-:Y:S04]  /*1f80*/  BSSY.RECONVERGENT B1, `(.L_x_175) ;  /* 0x0000009000017945 */ /* 0x000fe80003800200 */
[----:B------:R-:W-:Y:S05]  /*1f90*/  @!P2 BRA `(.L_x_176) ;  /* 0x00000000001ca947 */ /* 0x000fea0003800000 */
[----:B01----:R-:W0:Y:S01]  /*1fa0*/  LDC.64 R2, c[0x0][0x380] ;  /* 0x0000e000ff027b82 */ /* 0x003e220000000a00 */
[----:B------:R-:W-:Y:S02]  /*1fb0*/  IMAD R5, R7, 0x100, R18 ;  /* 0x0000010007057824 */ /* 0x000fe400078e0212 */
[----:B------:R-:W-:Y:S02]  /*1fc0*/  IMAD.MOV.U32 R4, RZ, RZ, R6 ;  /* 0x000000ffff047224 */ /* 0x000fe400078e0006 */
[----:B------:R-:W-:-:S04]  /*1fd0*/  VIADD R5, R5, 0x200 ;  /* 0x0000020005057836 */ /* 0x000fc80000000000 */
[----:B0-----:R-:W-:-:S04]  /*1fe0*/  IMAD.WIDE.U32 R2, R5, 0x8, R2 ;  /* 0x0000000805027825 */ /* 0x001fc800078e0002 */
[----:B------:R-:W-:-:S05]  /*1ff0*/  IMAD.MOV.U32 R5, RZ, RZ, RZ ;  /* 0x000000ffff057224 */ /* 0x000fca00078e00ff */
[----:B------:R2:W-:Y:S02]  /*2000*/  REDG.E.ADD.64.STRONG.GPU desc[UR18][R2.64], R4 ;  /* 0x000000040200798e */ /* 0x0005e4000c12e512 */
.L_x_176:
[----:B------:R-:W-:Y:S05]  /*2010*/  BSYNC.RECONVERGENT B1 ;  /* 0x0000000000017941 */ /* 0x000fea0003800200 */
.L_x_175:
[----:B------:R-:W-:Y:S04]  /*2020*/  BSSY.RECONVERGENT B1, `(.L_x_177) ;  /* 0x0000008000017945 */ /* 0x000fe80003800200 */
[----:B------:R-:W-:Y:S05]  /*2030*/  @!P3 BRA `(.L_x_178) ;  /* 0x000000000018b947 */ /* 0x000fea0003800000 */
[----:B012---:R-:W0:Y:S01]  /*2040*/  LDC.64 R2, c[0x0][0x380] ;  /* 0x0000e000ff027b82 */ /* 0x007e220000000a00 */
[----:B------:R-:W-:Y:S01]  /*2050*/  IMAD R5, R7, 0x100, R18 ;  /* 0x0000010007057824 */ /* 0x000fe200078e0212 */
[----:B------:R-:W-:-:S03]  /*2060*/  MOV R13, RZ ;  /* 0x000000ff000d7202 */ /* 0x000fc60000000f00 */
[----:B------:R-:W-:-:S04]  /*2070*/  VIADD R5, R5, 0x300 ;  /* 0x0000030005057836 */ /* 0x000fc80000000000 */
[----:B0-----:R-:W-:-:S05]  /*2080*/  IMAD.WIDE.U32 R2, R5, 0x8, R2 ;  /* 0x0000000805027825 */ /* 0x001fca00078e0002 */
[----:B------:R3:W-:Y:S02]  /*2090*/  REDG.E.ADD.64.STRONG.GPU desc[UR18][R2.64], R12 ;  /* 0x0000000c0200798e */ /* 0x0007e4000c12e512 */
.L_x_178:
[----:B------:R-:W-:Y:S05]  /*20a0*/  BSYNC.RECONVERGENT B1 ;  /* 0x0000000000017941 */ /* 0x000fea0003800200 */
.L_x_177:
[----:B------:R-:W-:-:S07]  /*20b0*/  VIADD R7, R7, 0x4 ;  /* 0x0000000407077836 */ /* 0x000fce0000000000 */
.L_x_170:
[----:B------:R-:W-:Y:S01]  /*20c0*/  UISETP.NE.AND UP0, UPT, UR9, URZ, UPT ;  /* 0x000000ff0900728c */ /* 0x000fe2000bf05270 */
[----:B------:R-:W-:Y:S08]  /*20d0*/  BSSY.RECONVERGENT B1, `(.L_x_169) ;  /* 0x0000028000017945 */ /* 0x000ff00003800200 */
[----:B------:R-:W-:Y:S05]  /*20e0*/  BRA.U !UP0, `(.L_x_179) ;  /* 0x0000000108987547 */ /* 0x000fea000b800000 */
[----:B------:R-:W-:-:S13]  /*20f0*/  ISETP.NE.AND P0, PT, R0, RZ, PT ;  /* 0x000000ff0000720c */ /* 0x000fda0003f05270 */
[----:B------:R-:W-:Y:S05]  /*2100*/  @!P0 BRA `(.L_x_180) ;  /* 0x0000000000608947 */ /* 0x000fea0003800000 */
[----:B0123--:R-:W-:Y:S01]  /*2110*/  IMAD R2, R7, 0x400, R27 ;  /* 0x0000040007027824 */ /* 0x00ffe200078e021b */
[----:B------:R-:W-:Y:S04]  /*2120*/  BSSY.RECONVERGENT B2, `(.L_x_181) ;  /* 0x000000b000027945 */ /* 0x000fe80003800200 */
[----:B------:R-:W0:Y:S04]  /*2130*/  LDS R4, [R2] ;  /* 0x0000000002047984 */ /* 0x000e280000000800 */
[----:B------:R-:W1:Y:S01]  /*2140*/  LDS R6, [R2+0x400] ;  /* 0x0004000002067984 */ /* 0x000e620000000800 */
[----:B0-----:R-:W-:-:S02]  /*2150*/  ISETP.NE.AND P0, PT, R4, RZ, PT ;  /* 0x000000ff0400720c */ /* 0x001fc40003f05270 */
[----:B-1----:R-:W-:-:S11]  /*2160*/  ISETP.NE.AND P1, PT, R6, RZ, PT ;  /* 0x000000ff0600720c */ /* 0x002fd60003f25270 */
[----:B------:R-:W-:Y:S05]  /*2170*/  @!P0 BRA `(.L_x_182) ;  /* 0x0000000000148947 */ /* 0x000fea0003800000 */
[----:B------:R-:W0:Y:S01]  /*2180*/  LDC.64 R2, c[0x0][0x380] ;  /* 0x0000e000ff027b82 */ /* 0x000e220000000a00 */
[----:B------:R-:W-:-:S04]  /*2190*/  IMAD R5, R7, 0x100, R18 ;  /* 0x0000010007057824 */ /* 0x000fc800078e0212 */
[----:B0-----:R-:W-:-:S04]  /*21a0*/  IMAD.WIDE.U32 R2, R5, 0x8, R2 ;  /* 0x0000000805027825 */ /* 0x001fc800078e0002 */
[----:B------:R-:W-:-:S05]  /*21b0*/  IMAD.MOV.U32 R5, RZ, RZ, RZ ;  /* 0x000000ffff057224 */ /* 0x000fca00078e00ff */
[----:B------:R0:W-:Y:S02]  /*21c0*/  REDG.E.ADD.64.STRONG.GPU desc[UR18][R2.64], R4 ;  /* 0x000000040200798e */ /* 0x0001e4000c12e512 */
.L_x_182:
[----:B------:R-:W-:Y:S05]  /*21d0*/  BSYNC.RECONVERGENT B2 ;  /* 0x0000000000027941 */ /* 0x000fea0003800200 */
.L_x_181:
[----:B------:R-:W-:Y:S04]  /*21e0*/  BSSY.RECONVERGENT B2, `(.L_x_183) ;  /* 0x0000009000027945 */ /* 0x000fe80003800200 */
[----:B------:R-:W-:Y:S05]  /*21f0*/  @!P1 BRA `(.L_x_184) ;  /* 0x00000000001c9947 */ /* 0x000fea0003800000 */
[----:B0-----:R-:W0:Y:S01]  /*2200*/  LDC.64 R2, c[0x0][0x380] ;  /* 0x0000e000ff027b82 */ /* 0x001e220000000a00 */
[----:B------:R-:W-:-:S05]  /*2210*/  IMAD R4, R7, 0x100, R18 ;  /* 0x0000010007047824 */ /* 0x000fca00078e0212 */
[----:B------:R-:W-:Y:S01]  /*2220*/  IADD3 R5, PT, PT, R4, 0x100, RZ ;  /* 0x0000010004057810 */ /* 0x000fe20007ffe0ff */
[----:B------:R-:W-:-:S04]  /*2230*/  IMAD.MOV.U32 R4, RZ, RZ, R6 ;  /* 0x000000ffff047224 */ /* 0x000fc800078e0006 */
[----:B0-----:R-:W-:-:S04]  /*2240*/  IMAD.WIDE.U32 R2, R5, 0x8, R2 ;  /* 0x0000000805027825 */ /* 0x001fc800078e0002 */
[----:B------:R-:W-:-:S05]  /*2250*/  IMAD.MOV.U32 R5, RZ, RZ, RZ ;  /* 0x000000ffff057224 */ /* 0x000fca00078e00ff */
[----:B------:R1:W-:Y:S02]  /*2260*/  REDG.E.ADD.64.STRONG.GPU desc[UR18][R2.64], R4 ;  /* 0x000000040200798e */ /* 0x0003e4000c12e512 */
.L_x_184:
[----:B------:R-:W-:Y:S05]  /*2270*/  BSYNC.RECONVERGENT B2 ;  /* 0x0000000000027941 */ /* 0x000fea0003800200 */
.L_x_183:
[----:B------:R-:W-:-:S07]  /*2280*/  VIADD R7, R7, 0x2 ;  /* 0x0000000207077836 */ /* 0x000fce0000000000 */
.L_x_180:
[----:B------:R-:W-:-:S13]  /*2290*/  ISETP.NE.AND P0, PT, R11, RZ, PT ;  /* 0x000000ff0b00720c */ /* 0x000fda0003f05270 */
[----:B------:R-:W-:Y:S05]  /*22a0*/  @!P0 BRA `(.L_x_179) ;  /* 0x0000000000288947 */ /* 0x000fea0003800000 */
[----:B0123--:R-:W-:-:S05]  /*22b0*/  IMAD R2, R7, 0x400, R27 ;  /* 0x0000040007027824 */ /* 0x00ffca00078e021b */
[----:B------:R-:W0:Y:S02]  /*22c0*/  LDS R6, [R2] ;  /* 0x0000000002067984 */ /* 0x000e240000000800 */
[----:B0-----:R-:W-:-:S13]  /*22d0*/  ISETP.NE.AND P0, PT, R6, RZ, PT ;  /* 0x000000ff0600720c */ /* 0x001fda0003f05270 */
[----:B------:R-:W-:Y:S05]  /*22e0*/  @!P0 BRA `(.L_x_179) ;  /* 0x0000000000188947 */ /* 0x000fea0003800000 */
[----:B------:R-:W0:Y:S01]  /*22f0*/  LDC.64 R2, c[0x0][0x380] ;  /* 0x0000e000ff027b82 */ /* 0x000e220000000a00 */
[----:B------:R-:W-:-:S04]  /*2300*/  IMAD R5, R7, 0x100, R18 ;  /* 0x0000010007057824 */ /* 0x000fc800078e0212 */
[----:B0-----:R-:W-:Y:S01]  /*2310*/  IMAD.WIDE.U32 R4, R5, 0x8, R2 ;  /* 0x0000000805047825 */ /* 0x001fe200078e0002 */
[----:B------:R-:W-:-:S03]  /*2320*/  MOV R2, R6 ;  /* 0x0000000600027202 */ /* 0x000fc60000000f00 */
[----:B------:R-:W-:-:S05]  /*2330*/  IMAD.MOV.U32 R3, RZ, RZ, RZ ;  /* 0x000000ffff037224 */ /* 0x000fca00078e00ff */
[----:B------:R4:W-:Y:S02]  /*2340*/  REDG.E.ADD.64.STRONG.GPU desc[UR18][R4.64], R2 ;  /* 0x000000020400798e */ /* 0x0009e4000c12e512 */
.L_x_179:
[----:B------:R-:W-:Y:S05]  /*2350*/  BSYNC.RECONVERGENT B1 ;  /* 0x0000000000017941 */ /* 0x000fea0003800200 */
.L_x_169:
[----:B------:R-:W-:-:S13]  /*2360*/  ISETP.GT.U32.AND P0, PT, R18, 0x7f, PT ;  /* 0x0000007f1200780c */ /* 0x000fda0003f04070 */
[----:B------:R-:W-:Y:S05]  /*2370*/  @P0 BRA `(.L_x_150) ;  /* 0x00000008008c0947 */ /* 0x000fea0003800000 */
[----:B------:R-:W-:Y:S01]  /*2380*/  ISETP.GE.U32.AND P0, PT, R8, 0x7, PT ;  /* 0x000000070800780c */ /* 0x000fe20003f06070 */
[----:B------:R-:W-:-:S12]  /*2390*/  IMAD.MOV.U32 R7, RZ, RZ, RZ ;  /* 0x000000ffff077224 */ /* 0x000fd800078e00ff */
[----:B------:R-:W-:Y:S05]  /*23a0*/  @!P0 BRA `(.L_x_185) ;  /* 0x0000000400148947 */ /* 0x000fea0003800000 */
[----:B01234-:R-:W0:Y:S01]  /*23b0*/  LDC.64 R2, c[0x0][0x380] ;  /* 0x0000e000ff027b82 */ /* 0x01fe220000000a00 */
[----:B------:R-:W-:-:S07]  /*23c0*/  IMAD.MOV.U32 R8, RZ, RZ, RZ ;  /* 0x000000ffff087224 */ /* 0x000fce00078e00ff */
.L_x_202:
[C---:B------:R-:W-:Y:S01]  /*23d0*/  IMAD R29, R8.reuse, 0x400, R27 ;  /* 0x00000400081d7824 */ /* 0x040fe200078e021b */
[----:B------:R-:W-:Y:S01]  /*23e0*/  BSSY.RECONVERGENT B1, `(.L_x_186) ;  /* 0x000000c000017945 */ /* 0x000fe20003800200 */
[----:B01234-:R-:W-:-:S03]  /*23f0*/  IMAD R5, R8, 0x100, R18 ;  /* 0x0000010008057824 */ /* 0x01ffc600078e0212 */
[----:B------:R-:W1:Y:S01]  /*2400*/  LDS R6, [R29+0x200] ;  /* 0x000200001d067984 */ /* 0x000e620000000800 */
[----:B0-----:R-:W-:-:S03]  /*2410*/  IMAD.WIDE.U32 R4, R5, 0x8, R2 ;  /* 0x0000000805047825 */ /* 0x001fc600078e0002 */
[----:B------:R-:W0:Y:S04]  /*2420*/  LDS R12, [R29+0x600] ;  /* 0x000600001d0c7984 */ /* 0x000e280000000800 */
[----:B------:R2:W3:Y:S04]  /*2430*/  LDS R17, [R29+0xa00] ;  /* 0x000a00001d117984 */ /* 0x0004e80000000800 */
[----:B------:R2:W4:Y:S01]  /*2440*/  LDS R13, [R29+0xe00] ;  /* 0x000e00001d0d7984 */ /* 0x0005220000000800 */
[----:B-1----:R-:W-:Y:S02]  /*2450*/  ISETP.NE.AND P0, PT, R6, RZ, PT ;  /* 0x000000ff0600720c */ /* 0x002fe40003f05270 */
[----:B0-----:R-:W-:-:S11]  /*2460*/  ISETP.NE.AND P1, PT, R12, RZ, PT ;  /* 0x000000ff0c00720c */ /* 0x001fd60003f25270 */
[----:B--234-:R-:W-:Y:S05]  /*2470*/  @!P0 BRA `(.L_x_187) ;  /* 0x0000000000088947 */ /* 0x01cfea0003800000 */
[----:B------:R-:W-:-:S05]  /*2480*/  HFMA2 R7, -RZ, RZ, 0, 0 ;  /* 0x00000000ff077431 */ /* 0x000fca00000001ff */
[----:B------:R0:W-:Y:S02]  /*2490*/  REDG.E.ADD.64.STRONG.GPU desc[UR18][R4.64+0x400], R6 ;  /* 0x000400060400798e */ /* 0x0001e4000c12e512 */
.L_x_187:
[----:B------:R-:W-:Y:S05]  /*24a0*/  BSYNC.RECONVERGENT B1 ;  /* 0x0000000000017941 */ /* 0x000fea0003800200 */
.L_x_186:
[----:B------:R-:W-:Y:S04]  /*24b0*/  BSSY.RECONVERGENT B1, `(.L_x_188) ;  /* 0x0000005000017945 */ /* 0x000fe80003800200 */
[----:B------:R-:W-:Y:S05]  /*24c0*/  @!P1 BRA `(.L_x_189) ;  /* 0x00000000000c9947 */ /* 0x000fea0003800000 */
[----:B0-----:R-:W-:Y:S02]  /*24d0*/  IMAD.MOV.U32 R6, RZ, RZ, R12 ;  /* 0x000000ffff067224 */ /* 0x001fe400078e000c */
[----:B------:R-:W-:-:S05]  /*24e0*/  IMAD.MOV.U32 R7, RZ, RZ, RZ ;  /* 0x000000ffff077224 */ /* 0x000fca00078e00ff */
[----:B------:R1:W-:Y:S02]  /*24f0*/  REDG.E.ADD.64.STRONG.GPU desc[UR18][R4.64+0xc00], R6 ;  /* 0x000c00060400798e */ /* 0x0003e4000c12e512 */
.L_x_189:
[----:B------:R-:W-:Y:S05]  /*2500*/  BSYNC.RECONVERGENT B1 ;  /* 0x0000000000017941 */ /* 0x000fea0003800200 */
.L_x_188:
[----:B------:R-:W2:Y:S01]  /*2510*/  LDS R15, [R29+0x1200] ;  /* 0x001200001d0f7984 */ /* 0x000ea20000000800 */
[----:B------:R-:W-:Y:S01]  /*2520*/  ISETP.NE.AND P6, PT, R17, RZ, PT ;  /* 0x000000ff1100720c */ /* 0x000fe20003fc5270 */
[----:B------:R-:W-:Y:S01]  /*2530*/  VIADD R8, R8, 0x8 ;  /* 0x0000000808087836 */ /* 0x000fe20000000000 */
[----:B------:R-:W-:Y:S01]  /*2540*/  BSSY.RECONVERGENT B1, `(.L_x_190) ;  /* 0x000000e000017945 */ /* 0x000fe20003800200 */
[----:B------:R-:W3:Y:S01]  /*2550*/  LDS R12, [R29+0x1600] ;  /* 0x001600001d0c7984 */ /* 0x000ee20000000800 */
[----:B------:R-:W-:Y:S02]  /*2560*/  ISETP.NE.AND P1, PT, R13, RZ, PT ;  /* 0x000000ff0d00720c */ /* 0x000fe40003f25270 */
[----:B------:R-:W-:Y:S01]  /*2570*/  ISETP.NE.AND P0, PT, R8, R9, PT ;  /* 0x000000090800720c */ /* 0x000fe20003f05270 */
[----:B------:R-:W4:Y:S04]  /*2580*/  LDS R14, [R29+0x1a00] ;  /* 0x001a00001d0e7984 */ /* 0x000f280000000800 */
[----:B------:R-:W5:Y:S01]  /*2590*/  LDS R16, [R29+0x1e00] ;  /* 0x001e00001d107984 */ /* 0x000f620000000800 */
[----:B--2---:R-:W-:-:S02]  /*25a0*/  ISETP.NE.AND P2, PT, R15, RZ, PT ;  /* 0x000000ff0f00720c */ /* 0x004fc40003f45270 */
[----:B---3--:R-:W-:Y:S02]  /*25b0*/  ISETP.NE.AND P3, PT, R12, RZ, PT ;  /* 0x000000ff0c00720c */ /* 0x008fe40003f65270 */
[----:B----4-:R-:W-:Y:S02]  /*25c0*/  ISETP.NE.AND P4, PT, R14, RZ, PT ;  /* 0x000000ff0e00720c */ /* 0x010fe40003f85270 */
[----:B-----5:R-:W-:Y:S01]  /*25d0*/  ISETP.NE.AND P5, PT, R16, RZ, PT ;  /* 0x000000ff1000720c */ /* 0x020fe20003fa5270 */
[----:B------:R-:W-:-:S12]  /*25e0*/  @!P6 BRA `(.L_x_191) ;  /* 0x00000000000ce947 */ /* 0x000fd80003800000 */
[----:B01----:R-:W-:Y:S02]  /*25f0*/  IMAD.MOV.U32 R6, RZ, RZ, R17 ;  /* 0x000000ffff067224 */ /* 0x003fe400078e0011 */
[----:B------:R-:W-:-:S05]  /*2600*/  IMAD.MOV.U32 R7, RZ, RZ, RZ ;  /* 0x000000ffff077224 */ /* 0x000fca00078e00ff */
[----:B------:R2:W-:Y:S02]  /*2610*/  REDG.E.ADD.64.STRONG.GPU desc[UR18][R4.64+0x1400], R6 ;  /* 0x001400060400798e */ /* 0x0005e4000c12e512 */
.L_x_191:
[----:B------:R-:W-:Y:S05]  /*2620*/  BSYNC.RECONVERGENT B1 ;  /* 0x0000000000017941 */ /* 0x000fea0003800200 */
.L_x_190:
[----:B------:R-:W-:Y:S04]  /*2630*/  BSSY.RECONVERGENT B1, `(.L_x_192) ;  /* 0x0000005000017945 */ /* 0x000fe80003800200 */
[----:B------:R-:W-:Y:S05]  /*2640*/  @!P1 BRA `(.L_x_193) ;  /* 0x00000000000c9947 */ /* 0x000fea0003800000 */
[----:B012---:R-:W-:Y:S01]  /*2650*/  MOV R6, R13 ;  /* 0x0000000d00067202 */ /* 0x007fe20000000f00 */
[----:B------:R-:W-:-:S05]  /*2660*/  IMAD.MOV.U32 R7, RZ, RZ, RZ ;  /* 0x000000ffff077224 */ /* 0x000fca00078e00ff */
[----:B------:R3:W-:Y:S02]  /*2670*/  REDG.E.ADD.64.STRONG.GPU desc[UR18][R4.64+0x1c00], R6 ;  /* 0x001c00060400798e */ /* 0x0007e4000c12e512 */
.L_x_193:
[----:B------:R-:W-:Y:S05]  /*2680*/  BSYNC.RECONVERGENT B1 ;  /* 0x0000000000017941 */ /* 0x000fea0003800200 */
.L_x_192:
[----:B------:R-:W-:Y:S04]  /*2690*/  BSSY.RECONVERGENT B1, `(.L_x_194) ;  /* 0x0000005000017945 */ /* 0x000fe80003800200 */
[----:B------:R-:W-:Y:S05]  /*26a0*/  @!P2 BRA `(.L_x_195) ;  /* 0x00000000000ca947 */ /* 0x000fea0003800000 */
[----:B0123--:R-:W-:Y:S02]  /*26b0*/  IMAD.MOV.U32 R6, RZ, RZ, R15 ;  /* 0x000000ffff067224 */ /* 0x00ffe400078e000f */
[----:B------:R-:W-:-:S05]  /*26c0*/  IMAD.MOV.U32 R7, RZ, RZ, RZ ;  /* 0x000000ffff077224 */ /* 0x000fca00078e00ff */
[----:B------:R4:W-:Y:S02]  /*26d0*/  REDG.E.ADD.64.STRONG.GPU desc[UR18][R4.64+0x2400], R6 ;  /* 0x002400060400798e */ /* 0x0009e4000c12e512 */
.L_x_195:
[----:B------:R-:W-:Y:S05]  /*26e0*/  BSYNC.RECONVERGENT B1 ;  /* 0x0000000000017941 */ /* 0x000fea0003800200 */
.L_x_194:
[----:B------:R-:W-:Y:S04]  /*26f0*/  BSSY.RECONVERGENT B1, `(.L_x_196) ;  /* 0x0000004000017945 */ /* 0x000fe80003800200 */
[----:B------:R-:W-:Y:S05]  /*2700*/  @!P3 BRA `(.L_x_197) ;  /* 0x000000000008b947 */ /* 0x000fea0003800000 */
[----:B------:R-:W-:-:S05]  /*2710*/  IMAD.MOV.U32 R13, RZ, RZ, RZ ;  /* 0x000000ffff0d7224 */ /* 0x000fca00078e00ff */
[----:B------:R0:W-:Y:S02]  /*2720*/  REDG.E.ADD.64.STRONG.GPU desc[UR18][R4.64+0x2c00], R12 ;  /* 0x002c000c0400798e */ /* 0x0001e4000c12e512 */
.L_x_197:
[----:B------:R-:W-:Y:S05]  /*2730*/  BSYNC.RECONVERGENT B1 ;  /* 0x0000000000017941 */ /* 0x000fea0003800200 */
.L_x_196:
[----:B------:R-:W-:Y:S04]  /*2740*/  BSSY.RECONVERGENT B1, `(.L_x_198) ;  /* 0x0000004000017945 */ /* 0x000fe80003800200 */
[----:B------:R-:W-:Y:S05]  /*2750*/  @!P4 BRA `(.L_x_199) ;  /* 0x000000000008c947 */ /* 0x000fea0003800000 */
[----:B------:R-:W-:-:S05]  /*2760*/  IMAD.MOV.U32 R15, RZ, RZ, RZ ;  /* 0x000000ffff0f7224 */ /* 0x000fca00078e00ff */
[----:B------:R0:W-:Y:S02]  /*2770*/  REDG.E.ADD.64.STRONG.GPU desc[UR18][R4.64+0x3400], R14 ;  /* 0x0034000e0400798e */ /* 0x0001e4000c12e512 */
.L_x_199:
[----:B------:R-:W-:Y:S05]  /*2780*/  BSYNC.RECONVERGENT B1 ;  /* 0x0000000000017941 */ /* 0x000fea0003800200 */
.L_x_198:
[----:B------:R-:W-:Y:S04]  /*2790*/  BSSY.RECONVERGENT B1, `(.L_x_200) ;  /* 0x0000004000017945 */ /* 0x000fe80003800200 */
[----:B------:R-:W-:Y:S05]  /*27a0*/  @!P5 BRA `(.L_x_201) ;  /* 0x000000000008d947 */ /* 0x000fea0003800000 */
[----:B------:R-:W-:-:S05]  /*27b0*/  HFMA2 R17, -RZ, RZ, 0, 0 ;  /* 0x00000000ff117431 */ /* 0x000fca00000001ff */
[----:B------:R0:W-:Y:S02]  /*27c0*/  REDG.E.ADD.64.STRONG.GPU desc[UR18][R4.64+0x3c00], R16 ;  /* 0x003c00100400798e */ /* 0x0001e4000c12e512 */
.L_x_201:
[----:B------:R-:W-:Y:S05]  /*27d0*/  BSYNC.RECONVERGENT B1 ;  /* 0x0000000000017941 */ /* 0x000fea0003800200 */
.L_x_200:
[----:B------:R-:W-:Y:S05]  /*27e0*/  @P0 BRA `(.L_x_202) ;  /* 0xfffffff800f80947 */ /* 0x000fea000383ffff */
[----:B01234-:R-:W-:-:S07]  /*27f0*/  IMAD.MOV.U32 R7, RZ, RZ, R9 ;  /* 0x000000ffff077224 */ /* 0x01ffce00078e0009 */
.L_x_185:
[----:B------:R-:W-:-:S09]  /*2800*/  UISETP.NE.AND UP0, UPT, UR20, URZ, UPT ;  /* 0x000000ff1400728c */ /* 0x000fd2000bf05270 */
[----:B------:R-:W-:Y:S05]  /*2810*/  BRA.U !UP0, `(.L_x_150) ;  /* 0x0000000508647547 */ /* 0x000fea000b800000 */
[----:B------:R-:W-:-:S13]  /*2820*/  ISETP.GE.U32.AND P0, PT, R10, 0x3, PT ;  /* 0x000000030a00780c */ /* 0x000fda0003f06070 */
[----:B------:R-:W-:Y:S05]  /*2830*/  @!P0 BRA `(.L_x_203) ;  /* 0x0000000000c08947 */ /* 0x000fea0003800000 */
[----:B01234-:R-:W-:Y:S01]  /*2840*/  IMAD R2, R7, 0x400, R27 ;  /* 0x0000040007027824 */ /* 0x01ffe200078e021b */
[----:B------:R-:W-:Y:S04]  /*2850*/  BSSY.RECONVERGENT B1, `(.L_x_204) ;  /* 0x0000010000017945 */ /* 0x000fe80003800200 */
[----:B------:R-:W0:Y:S04]  /*2860*/  LDS R10, [R2+0x200] ;  /* 0x00020000020a7984 */ /* 0x000e280000000800 */
        /* <DEDUP_REMOVED lines=14> */
.L_x_205:
[----:B------:R-:W-:Y:S05]  /*2950*/  BSYNC.RECONVERGENT B1 ;  /* 0x0000000000017941 */ /* 0x000fea0003800200 */
.L_x_204:
[----:B------:R-:W-:Y:S04]  /*2960*/  BSSY.RECONVERGENT B1, `(.L_x_206) ;  /* 0x0000009000017945 */ /* 0x000fe80003800200 */
[----:B------:R-:W-:Y:S05]  /*2970*/  @!P1 BRA `(.L_x_207) ;  /* 0x00000000001c9947 */ /* 0x000fea0003800000 */
[----:B0-----:R-:W0:Y:S01]  /*2980*/  LDC.64 R4, c[0x0][0x380] ;  /* 0x0000e000ff047b82 */ /* 0x001e220000000a00 */
[----:B------:R-:W-:Y:S01]  /*2990*/  LEA R3, R7, R18, 0x8 ;  /* 0x0000001207037211 */ /* 0x000fe200078e40ff */
[----:B------:R-:W-:-:S04]  /*29a0*/  IMAD.MOV.U32 R2, RZ, RZ, R9 ;  /* 0x000000ffff027224 */ /* 0x000fc800078e0009 */
[----:B------:R-:W-:-:S04]  /*29b0*/  VIADD R3, R3, 0x100 ;  /* 0x0000010003037836 */ /* 0x000fc80000000000 */
[----:B0-----:R-:W-:-:S04]  /*29c0*/  IMAD.WIDE.U32 R4, R3, 0x8, R4 ;  /* 0x0000000803047825 */ /* 0x001fc800078e0004 */
[----:B------:R-:W-:-:S05]  /*29d0*/  IMAD.MOV.U32 R3, RZ, RZ, RZ ;  /* 0x000000ffff037224 */ /* 0x000fca00078e00ff */
[----:B------:R1:W-:Y:S02]  /*29e0*/  REDG.E.ADD.64.STRONG.GPU desc[UR18][R4.64+0x400], R2 ;  /* 0x000400020400798e */ /* 0x0003e4000c12e512 */
.L_x_207:
[----:B------:R-:W-:Y:S05]  /*29f0*/  BSYNC.RECONVERGENT B1 ;  /* 0x0000000000017941 */ /* 0x000fea0003800200 */
.L_x_206:
[----:B------:R-:W-:Y:S04]  /*2a00*/  BSSY.RECONVERGENT B1, `(.L_x_208) ;  /* 0x0000009000017945 */ /* 0x000fe80003800200 */
[----:B------:R-:W-:Y:S05]  /*2a10*/  @!P2 BRA `(.L_x_209) ;  /* 0x00000000001ca947 */ /* 0x000fea0003800000 */
[----:B01----:R-:W0:Y:S01]  /*2a20*/  LDC.64 R2, c[0x0][0x380] ;  /* 0x0000e000ff027b82 */ /* 0x003e220000000a00 */
[----:B------:R-:W-:Y:S01]  /*2a30*/  IMAD R5, R7, 0x100, R18 ;  /* 0x0000010007057824 */ /* 0x000fe200078e0212 */
[----:B------:R-:W-:-:S03]  /*2a40*/  MOV R4, R6 ;  /* 0x0000000600047202 */ /* 0x000fc60000000f00 */
[----:B------:R-:W-:-:S04]  /*2a50*/  VIADD R5, R5, 0x200 ;  /* 0x0000020005057836 */ /* 0x000fc80000000000 */
[----:B0-----:R-:W-:-:S04]  /*2a60*/  IMAD.WIDE.U32 R2, R5, 0x8, R2 ;  /* 0x0000000805027825 */ /* 0x001fc800078e0002 */
[----:B------:R-:W-:-:S05]  /*2a70*/  IMAD.MOV.U32 R5, RZ, RZ, RZ ;  /* 0x000000ffff057224 */ /* 0x000fca00078e00ff */
[----:B------:R2:W-:Y:S02]  /*2a80*/  REDG.E.ADD.64.STRONG.GPU desc[UR18][R2.64+0x400], R4 ;  /* 0x000400040200798e */ /* 0x0005e4000c12e512 */
.L_x_209:
[----:B------:R-:W-:Y:S05]  /*2a90*/  BSYNC.RECONVERGENT B1 ;  /* 0x0000000000017941 */ /* 0x000fea0003800200 */
.L_x_208:
[----:B------:R-:W-:Y:S04]  /*2aa0*/  BSSY.RECONVERGENT B1, `(.L_x_210) ;  /* 0x0000008000017945 */ /* 0x000fe80003800200 */
[----:B------:R-:W-:Y:S05]  /*2ab0*/  @!P3 BRA `(.L_x_211) ;  /* 0x000000000018b947 */ /* 0x000fea0003800000 */
[----:B012---:R-:W0:Y:S01]  /*2ac0*/  LDC.64 R2, c[0x0][0x380] ;  /* 0x0000e000ff027b82 */ /* 0x007e220000000a00 */
[----:B------:R-:W-:Y:S02]  /*2ad0*/  IMAD R5, R7, 0x100, R18 ;  /* 0x0000010007057824 */ /* 0x000fe400078e0212 */
[----:B------:R-:W-:Y:S02]  /*2ae0*/  IMAD.MOV.U32 R9, RZ, RZ, RZ ;  /* 0x000000ffff097224 */ /* 0x000fe400078e00ff */
[----:B------:R-:W-:-:S04]  /*2af0*/  VIADD R5, R5, 0x300 ;  /* 0x0000030005057836 */ /* 0x000fc80000000000 */
[----:B0-----:R-:W-:-:S05]  /*2b00*/  IMAD.WIDE.U32 R2, R5, 0x8, R2 ;  /* 0x0000000805027825 */ /* 0x001fca00078e0002 */
[----:B------:R3:W-:Y:S02]  /*2b10*/  REDG.E.ADD.64.STRONG.GPU desc[UR18][R2.64+0x400], R8 ;  /* 0x000400080200798e */ /* 0x0007e4000c12e512 */
.L_x_211:
[----:B------:R-:W-:Y:S05]  /*2b20*/  BSYNC.RECONVERGENT B1 ;  /* 0x0000000000017941 */ /* 0x000fea0003800200 */
.L_x_210:
[----:B------:R-:W-:-:S07]  /*2b30*/  VIADD R7, R7, 0x4 ;  /* 0x0000000407077836 */ /* 0x000fce0000000000 */
.L_x_203:
[----:B------:R-:W-:-:S09]  /*2b40*/  UISETP.NE.AND UP0, UPT, UR9, URZ, UPT ;  /* 0x000000ff0900728c */ /* 0x000fd2000bf05270 */
[----:B------:R-:W-:Y:S05]  /*2b50*/  BRA.U !UP0, `(.L_x_150) ;  /* 0x0000000108947547 */ /* 0x000fea000b800000 */
[----:B------:R-:W-:-:S13]  /*2b60*/  ISETP.NE.AND P0, PT, R0, RZ, PT ;  /* 0x000000ff0000720c */ /* 0x000fda0003f05270 */
[----:B------:R-:W-:Y:S05]  /*2b70*/  @!P0 BRA `(.L_x_212) ;  /* 0x0000000000608947 */ /* 0x000fea0003800000 */
[----:B01234-:R-:W-:Y:S01]  /*2b80*/  LEA R2, R7, R27, 0xa ;  /* 0x0000001b07027211 */ /* 0x01ffe200078e50ff */
[----:B------:R-:W-:Y:S04]  /*2b90*/  BSSY.RECONVERGENT B1, `(.L_x_213) ;  /* 0x000000b000017945 */ /* 0x000fe80003800200 */
[----:B------:R-:W0:Y:S04]  /*2ba0*/  LDS R4, [R2+0x200] ;  /* 0x0002000002047984 */ /* 0x000e280000000800 */
        /* <DEDUP_REMOVED lines=9> */
.L_x_214:
[----:B------:R-:W-:Y:S05]  /*2c40*/  BSYNC.RECONVERGENT B1 ;  /* 0x0000000000017941 */ /* 0x000fea0003800200 */
.L_x_213:
[----:B------:R-:W-:Y:S04]  /*2c50*/  BSSY.RECONVERGENT B1, `(.L_x_215) ;  /* 0x0000009000017945 */ /* 0x000fe80003800200 */
[----:B------:R-:W-:Y:S05]  /*2c60*/  @!P1 BRA `(.L_x_216) ;  /* 0x00000000001c9947 */ /* 0x000fea0003800000 */
[----:B0-----:R-:W0:Y:S01]  /*2c70*/  LDC.64 R2, c[0x0][0x380] ;  /* 0x0000e000ff027b82 */ /* 0x001e220000000a00 */
[----:B------:R-:W-:-:S04]  /*2c80*/  IMAD R4, R7, 0x100, R18 ;  /* 0x0000010007047824 */ /* 0x000fc800078e0212 */
[----:B------:R-:W-:Y:S02]  /*2c90*/  VIADD R5, R4, 0x100 ;  /* 0x0000010004057836 */ /* 0x000fe40000000000 */
[----:B------:R-:W-:Y:S02]  /*2ca0*/  IMAD.MOV.U32 R4, RZ, RZ, R0 ;  /* 0x000000ffff047224 */ /* 0x000fe400078e0000 */
[----:B0-----:R-:W-:-:S04]  /*2cb0*/  IMAD.WIDE.U32 R2, R5, 0x8, R2 ;  /* 0x0000000805027825 */ /* 0x001fc800078e0002 */
[----:B------:R-:W-:-:S05]  /*2cc0*/  HFMA2 R5, -RZ, RZ, 0, 0 ;  /* 0x00000000ff057431 */ /* 0x000fca00000001ff */
[----:B------:R1:W-:Y:S02]  /*2cd0*/  REDG.E.ADD.64.STRONG.GPU desc[UR18][R2.64+0x400], R4 ;  /* 0x000400040200798e */ /* 0x0003e4000c12e512 */
.L_x_216:
[----:B------:R-:W-:Y:S05]  /*2ce0*/  BSYNC.RECONVERGENT B1 ;  /* 0x0000000000017941 */ /* 0x000fea0003800200 */
.L_x_215:
[----:B------:R-:W-:-:S07]  /*2cf0*/  VIADD R7, R7, 0x2 ;  /* 0x0000000207077836 */ /* 0x000fce0000000000 */
.L_x_212:
[----:B------:R-:W-:-:S13]  /*2d00*/  ISETP.NE.AND P0, PT, R11, RZ, PT ;  /* 0x000000ff0b00720c */ /* 0x000fda0003f05270 */
[----:B------:R-:W-:Y:S05]  /*2d10*/  @!P0 BRA `(.L_x_150) ;  /* 0x0000000000248947 */ /* 0x000fea0003800000 */
[----:B------:R-:W-:-:S05]  /*2d20*/  IMAD R0, R7, 0x400, R27 ;  /* 0x0000040007007824 */ /* 0x000fca00078e021b */
[----:B012-4-:R-:W0:Y:S02]  /*2d30*/  LDS R4, [R0+0x200] ;  /* 0x0002000000047984 */ /* 0x017e240000000800 */
[----:B0-----:R-:W-:-:S13]  /*2d40*/  ISETP.NE.AND P0, PT, R4, RZ, PT ;  /* 0x000000ff0400720c */ /* 0x001fda0003f05270 */
[----:B------:R-:W-:Y:S05]  /*2d50*/  @!P0 BRA `(.L_x_150) ;  /* 0x0000000000148947 */ /* 0x000fea0003800000 */
[----:B---3--:R-:W0:Y:S01]  /*2d60*/  LDC.64 R2, c[0x0][0x380] ;  /* 0x0000e000ff027b82 */ /* 0x008e220000000a00 */
[----:B------:R-:W-:Y:S02]  /*2d70*/  IMAD R7, R7, 0x100, R18 ;  /* 0x0000010007077824 */ /* 0x000fe400078e0212 */
[----:B------:R-:W-:Y:S02]  /*2d80*/  IMAD.MOV.U32 R5, RZ, RZ, RZ ;  /* 0x000000ffff057224 */ /* 0x000fe400078e00ff */
[----:B0-----:R-:W-:-:S05]  /*2d90*/  IMAD.WIDE.U32 R2, R7, 0x8, R2 ;  /* 0x0000000807027825 */ /* 0x001fca00078e0002 */
[----:B------:R0:W-:Y:S02]  /*2da0*/  REDG.E.ADD.64.STRONG.GPU desc[UR18][R2.64+0x400], R4 ;  /* 0x000400040200798e */ /* 0x0001e4000c12e512 */
.L_x_150:
[----:B------:R-:W-:Y:S05]  /*2db0*/  BSYNC.RECONVERGENT B0 ;  /* 0x0000000000007941 */ /* 0x000fea0003800200 */
.L_x_149:
[----:B------:R-:W1:Y:S01]  /*2dc0*/  LDCU.64 UR4, c[0x0][0x390] ;  /* 0x00007200ff0477ac */ /* 0x000e620008000a00 */
[----:B------:R-:W-:-:S04]  /*2dd0*/  UIADD3 UR6, UP1, UPT, UR6, 0x1, URZ ;  /* 0x0000000106067890 */ /* 0x000fc8000ff3e0ff */
[----:B------:R-:W-:Y:S02]  /*2de0*/  UIADD3.X UR7, UPT, UPT, URZ, UR7, URZ, UP1, !UPT ;  /* 0x00000007ff077290 */ /* 0x000fe40008ffe4ff */
[----:B-1----:R-:W-:-:S04]  /*2df0*/  UIADD3 UR10, UP0, UPT, UR4, -0x1, URZ ;  /* 0xffffffff040a7890 */ /* 0x002fc8000ff1e0ff */
[----:B------:R-:W-:-:S04]  /*2e00*/  UIADD3.X UR11, UPT, UPT, UR5, -0x1, URZ, UP0, !UPT ;  /* 0xffffffff050b7890 */ /* 0x000fc800087fe4ff */
[----:B------:R-:W-:-:S04]  /*2e10*/  USHF.R.U64 UR10, UR10, 0x1e, UR11 ;  /* 0x0000001e0a0a7899 */ /* 0x000fc8000800120b */
[----:B------:R-:W-:-:S04]  /*2e20*/  UIADD3 UR10, UP0, UPT, UR10, 0x1, URZ ;  /* 0x000000010a0a7890 */ /* 0x000fc8000ff1e0ff */
[----:B------:R-:W-:Y:S02]  /*2e30*/  ULEA.HI.X UR11, UR11, URZ, URZ, 0x2, UP0 ;  /* 0x000000ff0b0b7291 */ /* 0x000fe400080f14ff */
[----:B------:R-:W-:-:S04]  /*2e40*/  UISETP.LT.U32.AND UP0, UPT, UR10, UR4, UPT ;  /* 0x000000040a00728c */ /* 0x000fc8000bf01070 */
[----:B------:R-:W-:-:S04]  /*2e50*/  UISETP.LT.U32.AND.EX UP0, UPT, UR11, UR5, UPT, UP0 ;  /* 0x000000050b00728c */ /* 0x000fc8000bf01100 */
[----:B------:R-:W-:Y:S02]  /*2e60*/  USEL UR4, UR10, UR4, UP0 ;  /* 0x000000040a047287 */ /* 0x000fe40008000000 */
[----:B------:R-:W-:Y:S02]  /*2e70*/  USEL UR5, UR11, UR5, UP0 ;  /* 0x000000050b057287 */ /* 0x000fe40008000000 */
[----:B------:R-:W-:-:S04]  /*2e80*/  UISETP.NE.U32.AND UP0, UPT, UR6, UR4, UPT ;  /* 0x000000040600728c */ /* 0x000fc8000bf05070 */
[----:B------:R-:W-:Y:S01]  /*2e90*/  UISETP.NE.AND.EX UP0, UPT, UR7, UR5, UPT, UP0 ;  /* 0x000000050700728c */ /* 0x000fe2000bf05300 */
[----:B------:R-:W-:Y:S08]  /*2ea0*/  BAR.SYNC.DEFER_BLOCKING 0x0 ;  /* 0x0000000000007b1d */ /* 0x000ff00000010000 */
[----:B------:R-:W-:Y:S05]  /*2eb0*/  BRA.U UP0, `(.L_x_217) ;  /* 0xffffffd100dc7547 */ /* 0x000fea000b83ffff */
[----:B------:R-:W-:Y:S05]  /*2ec0*/  EXIT ;  /* 0x000000000000794d */ /* 0x000fea0003800000 */
.L_x_218:
        /* <DEDUP_REMOVED lines=11> */
.L_x_457:


//--------------------- .text._ZN3cub18CUB_300001_SM_10006detail10radix_sort31DeviceRadixSortSingleTileKernelINS1_5radix10policy_hubIjjyE10Policy1000ELNS0_9SortOrderE0EjjyNS1_21identity_decomposer_tEEEvPKT1_PSA_PKT2_PSE_T3_iiT4_ --------------------------
	.section	.text._ZN3cub18CUB_300001_SM_10006detail10radix_sort31DeviceRadixSortSingleTileKernelINS1_5radix10policy_hubIjjyE10Policy1000ELNS0_9SortOrderE0EjjyNS1_21identity_decomposer_tEEEvPKT1_PSA_PKT2_PSE_T3_iiT4_,"ax",@progbits
	.align	128
        .global         _ZN3cub18CUB_300001_SM_10006detail10radix_sort31DeviceRadixSortSingleTileKernelINS1_5radix10policy_hubIjjyE10Policy1000ELNS0_9SortOrderE0EjjyNS1_21identity_decomposer_tEEEvPKT1_PSA_PKT2_PSE_T3_iiT4_
        .type           _ZN3cub18CUB_300001_SM_10006detail10radix_sort31DeviceRadixSortSingleTileKernelINS1_5radix10policy_hubIjjyE10Policy1000ELNS0_9SortOrderE0EjjyNS1_21identity_decomposer_tEEEvPKT1_PSA_PKT2_PSE_T3_iiT4_,@function
        .size           _ZN3cub18CUB_300001_SM_10006detail10radix_sort31DeviceRadixSortSingleTileKernelINS1_5radix10policy_hubIjjyE10Policy1000ELNS0_9SortOrderE0EjjyNS1_21identity_decomposer_tEEEvPKT1_PSA_PKT2_PSE_T3_iiT4_,(.L_x_458 - _ZN3cub18CUB_300001_SM_10006detail10radix_sort31DeviceRadixSortSingleTileKernelINS1_5radix10policy_hubIjjyE10Policy1000ELNS0_9SortOrderE0EjjyNS1_21identity_decomposer_tEEEvPKT1_PSA_PKT2_PSE_T3_iiT4_)
        .other          _ZN3cub18CUB_300001_SM_10006detail10radix_sort31DeviceRadixSortSingleTileKernelINS1_5radix10policy_hubIjjyE10Policy1000ELNS0_9SortOrderE0EjjyNS1_21identity_decomposer_tEEEvPKT1_PSA_PKT2_PSE_T3_iiT4_,@"STO_CUDA_ENTRY STV_DEFAULT"
_ZN3cub18CUB_300001_SM_10006detail10radix_sort31DeviceRadixSortSingleTileKernelINS1_5radix10policy_hubIjjyE10Policy1000ELNS0_9SortOrderE0EjjyNS1_21identity_decomposer_tEEEvPKT1_PSA_PKT2_PSE_T3_iiT4_:
.text._ZN3cub18CUB_300001_SM_10006detail10radix_sort31DeviceRadixSortSingleTileKernelINS1_5radix10policy_hubIjjyE10Policy1000ELNS0_9SortOrderE0EjjyNS1_21identity_decomposer_tEEEvPKT1_PSA_PKT2_PSE_T3_iiT4_:
[----:B------:R-:W-:Y:S01]  /*0000*/  LDC R1, c[0x0][0x37c] ;  /* 0x0000df00ff017b82 */ /* 0x000fe20000000800 */
[----:B------:R-:W0:Y:S01]  /*0010*/  S2R R0, SR_TID.X ;  /* 0x0000000000007919 */ /* 0x000e220000002100 */
[----:B------:R-:W1:Y:S01]  /*0020*/  LDCU UR4, c[0x0][0x3a0] ;  /* 0x00007400ff0477ac */ /* 0x000e620008000800 */
[----:B------:R-:W-:-:S05]  /*0030*/  IMAD.MOV.U32 R16, RZ, RZ, -0x1 ;  /* 0xffffffffff107424 */ /* 0x000fca00078e00ff */
[----:B------:R-:W2:Y:S01]  /*0040*/  LDC.64 R6, c[0x0][0x390] ;  /* 0x0000e400ff067b82 */ /* 0x000ea20000000a00 */
[----:B------:R-:W-:Y:S01]  /*0050*/  IMAD.MOV.U32 R17, RZ, RZ, -0x1 ;  /* 0xffffffffff117424 */ /* 0x000fe200078e00ff */
[----:B------:R-:W3:Y:S01]  /*0060*/  LDCU.64 UR10, c[0x0][0x358] ;  /* 0x00006b00ff0a77ac */ /* 0x000ee20008000a00 */
[----:B------:R-:W-:Y:S02]  /*0070*/  IMAD.MOV.U32 R18, RZ, RZ, -0x1 ;  /* 0xffffffffff127424 */ /* 0x000fe400078e00ff */
[----:B------:R-:W-:Y:S01]  /*0080*/  IMAD.MOV.U32 R19, RZ, RZ, -0x1 ;  /* 0xffffffffff137424 */ /* 0x000fe200078e00ff */
[----:B------:R-:W4:Y:S01]  /*0090*/  LDCU.64 UR6, c[0x0][0x3a8] ;  /* 0x00007500ff0677ac */ /* 0x000f220008000a00 */
[----:B------:R-:W-:Y:S02]  /*00a0*/  IMAD.MOV.U32 R20, RZ, RZ, -0x1 ;  /* 0xffffffffff147424 */ /* 0x000fe400078e00ff */
[----:B------:R-:W-:Y:S02]  /*00b0*/  IMAD.MOV.U32 R21, RZ, RZ, -0x1 ;  /* 0xffffffffff157424 */ /* 0x000fe400078e00ff */
[----:B------:R-:W-:-:S02]  /*00c0*/  IMAD.MOV.U32 R22, RZ, RZ, -0x1 ;  /* 0xffffffffff167424 */ /* 0x000fc400078e00ff */
[----:B------:R-:W-:Y:S02]  /*00d0*/  IMAD.MOV.U32 R12, RZ, RZ, -0x1 ;  /* 0xffffffffff0c7424 */ /* 0x000fe400078e00ff */
[----:B------:R-:W-:Y:S02]  /*00e0*/  IMAD.MOV.U32 R13, RZ, RZ, -0x1 ;  /* 0xffffffffff0d7424 */ /* 0x000fe400078e00ff */
[----:B------:R-:W-:Y:S02]  /*00f0*/  IMAD.MOV.U32 R14, RZ, RZ, -0x1 ;  /* 0xffffffffff0e7424 */ /* 0x000fe400078e00ff */
[----:B------:R-:W-:Y:S02]  /*0100*/  IMAD.MOV.U32 R15, RZ, RZ, -0x1 ;  /* 0xffffffffff0f7424 */ /* 0x000fe400078e00ff */
[----:B------:R-:W-:Y:S02]  /*0110*/  IMAD.MOV.U32 R23, RZ, RZ, -0x1 ;  /* 0xffffffffff177424 */ /* 0x000fe400078e00ff */
[----:B------:R-:W-:-:S02]  /*0120*/  IMAD.MOV.U32 R24, RZ, RZ, -0x1 ;  /* 0xffffffffff187424 */ /* 0x000fc400078e00ff */
[----:B------:R-:W-:Y:S02]  /*0130*/  IMAD.MOV.U32 R25, RZ, RZ, -0x1 ;  /* 0xffffffffff197424 */ /* 0x000fe400078e00ff */
[----:B------:R-:W-:Y:S02]  /*0140*/  IMAD.MOV.U32 R26, RZ, RZ, -0x1 ;  /* 0xffffffffff1a7424 */ /* 0x000fe400078e00ff */
[----:B------:R-:W-:Y:S02]  /*0150*/  IMAD.MOV.U32 R27, RZ, RZ, -0x1 ;  /* 0xffffffffff1b7424 */ /* 0x000fe400078e00ff */
[----:B------:R-:W-:Y:S01]  /*0160*/  IMAD.MOV.U32 R28, RZ, RZ, -0x1 ;  /* 0xffffffffff1c7424 */ /* 0x000fe200078e00ff */
[----:B------:R-:W4:Y:S01]  /*0170*/  S2UR UR5, SR_CgaCtaId ;  /* 0x00000000000579c3 */ /* 0x000f220000008800 */
[----:B0-----:R-:W-:Y:S01]  /*0180*/  IMAD R9, R0, 0x13, RZ ;  /* 0x0000001300097824 */ /* 0x001fe200078e02ff */
[----:B------:R-:W0:Y:S03]  /*0190*/  LDCU UR9, c[0x0][0x3ac] ;  /* 0x00007580ff0977ac */ /* 0x000e260008000800 */
[C---:B------:R-:W-:Y:S01]  /*01a0*/  VIADD R4, R9.reuse, 0x3 ;  /* 0x0000000309047836 */ /* 0x040fe20000000000 */
[C---:B-1----:R-:W-:Y:S01]  /*01b0*/  ISETP.GE.AND P6, PT, R9.reuse, UR4, PT ;  /* 0x0000000409007c0c */ /* 0x042fe2000bfc6270 */
[----:B------:R-:W-:-:S02]  /*01c0*/  VIADD R5, R9, 0x6 ;  /* 0x0000000609057836 */ /* 0x000fc40000000000 */
[C---:B------:R-:W-:Y:S01]  /*01d0*/  VIADD R51, R9.reuse, 0x7 ;  /* 0x0000000709337836 */ /* 0x040fe20000000000 */
[----:B------:R-:W-:Y:S01]  /*01e0*/  ISETP.GE.AND P3, PT, R4, UR4, PT ;  /* 0x0000000404007c0c */ /* 0x000fe2000bf66270 */
[----:B------:R-:W-:Y:S01]  /*01f0*/  VIADD R52, R9, 0x8 ;  /* 0x0000000809347836 */ /* 0x000fe20000000000 */
[----:B------:R-:W-:Y:S01]  /*0200*/  ISETP.GE.AND P0, PT, R5, UR4, PT ;  /* 0x0000000405007c0c */ /* 0x000fe2000bf06270 */
[C---:B------:R-:W-:Y:S01]  /*0210*/  VIADD R53, R9.reuse, 0x9 ;  /* 0x0000000909357836 */ /* 0x040fe20000000000 */
[----:B------:R-:W1:Y:S01]  /*0220*/  LDC.64 R4, c[0x0][0x380] ;  /* 0x0000e000ff047b82 */ /* 0x000e620000000a00 */
[C---:B------:R-:W-:Y:S01]  /*0230*/  VIADD R54, R9.reuse, 0xa ;  /* 0x0000000a09367836 */ /* 0x040fe20000000000 */
[----:B------:R-:W-:Y:S01]  /*0240*/  P2R R50, PR, RZ, 0x1 ;  /* 0x00000001ff327803 */ /* 0x000fe20000000000 */
[C---:B------:R-:W-:Y:S01]  /*0250*/  VIADD R55, R9.reuse, 0xb ;  /* 0x0000000b09377836 */ /* 0x040fe20000000000 */
[----:B------:R-:W-:Y:S01]  /*0260*/  P2R R11, PR, RZ, 0x8 ;  /* 0x00000008ff0b7803 */ /* 0x000fe20000000000 */
[----:B------:R-:W-:-:S02]  /*0270*/  VIADD R56, R9, 0xc ;  /* 0x0000000c09387836 */ /* 0x000fc40000000000 */
[C---:B------:R-:W-:Y:S02]  /*0280*/  VIADD R2, R9.reuse, 0x1 ;  /* 0x0000000109027836 */ /* 0x040fe40000000000 */
[C---:B------:R-:W-:Y:S02]  /*0290*/  VIADD R3, R9.reuse, 0x2 ;  /* 0x0000000209037836 */ /* 0x040fe40000000000 */
[C---:B------:R-:W-:Y:S01]  /*02a0*/  VIADD R57, R9.reuse, 0xd ;  /* 0x0000000d09397836 */ /* 0x040fe20000000000 */
[----:B------:R-:W-:Y:S01]  /*02b0*/  ISETP.GE.AND P5, PT, R2, UR4, PT ;  /* 0x0000000402007c0c */ /* 0x000fe2000bfa6270 */
[----:B------:R-:W-:Y:S01]  /*02c0*/  VIADD R2, R9, 0x4 ;  /* 0x0000000409027836 */ /* 0x000fe20000000000 */
[----:B------:R-:W-:Y:S01]  /*02d0*/  ISETP.GE.AND P4, PT, R3, UR4, PT ;  /* 0x0000000403007c0c */ /* 0x000fe2000bf86270 */
[C---:B------:R-:W-:Y:S01]  /*02e0*/  VIADD R3, R9.reuse, 0x5 ;  /* 0x0000000509037836 */ /* 0x040fe20000000000 */
[----:B------:R-:W-:Y:S01]  /*02f0*/  P2R R8, PR, RZ, 0x20 ;  /* 0x00000020ff087803 */ /* 0x000fe20000000000 */
[----:B------:R-:W-:Y:S01]  /*0300*/  VIADD R58, R9, 0xe ;  /* 0x0000000e093a7836 */ /* 0x000fe20000000000 */
[----:B------:R-:W-:Y:S01]  /*0310*/  ISETP.GE.AND P2, PT, R2, UR4, PT ;  /* 0x0000000402007c0c */ /* 0x000fe2000bf46270 */
[----:B------:R-:W-:Y:S01]  /*0320*/  IMAD.MOV.U32 R2, RZ, RZ, -0x1 ;  /* 0xffffffffff027424 */ /* 0x000fe200078e00ff */
[----:B------:R-:W-:Y:S01]  /*0330*/  ISETP.GE.AND P1, PT, R3, UR4, PT ;  /* 0x0000000403007c0c */ /* 0x000fe2000bf26270 */
[----:B------:R-:W-:Y:S01]  /*0340*/  IMAD.MOV.U32 R3, RZ, RZ, -0x1 ;  /* 0xffffffffff037424 */ /* 0x000fe200078e00ff */
[----:B------:R-:W-:Y:S01]  /*0350*/  P2R R10, PR, RZ, 0x10 ;  /* 0x00000010ff0a7803 */ /* 0x000fe20000000000 */
[C---:B------:R-:W-:Y:S01]  /*0360*/  VIADD R59, R9.reuse, 0xf ;  /* 0x0000000f093b7836 */ /* 0x040fe20000000000 */
[----:B------:R-:W-:Y:S01]  /*0370*/  P2R R49, PR, RZ, 0x2 ;  /* 0x00000002ff317803 */ /* 0x000fe20000000000 */
[----:B-1----:R-:W-:Y:S01]  /*0380*/  IMAD.WIDE.U32 R4, R9, 0x4, R4 ;  /* 0x0000000409047825 */ /* 0x002fe200078e0004 */
[----:B------:R-:W-:-:S03]  /*0390*/  P2R R48, PR, RZ, 0x4 ;  /* 0x00000004ff307803 */ /* 0x000fc60000000000 */
[----:B------:R-:W-:Y:S01]  /*03a0*/  VIADD R60, R9, 0x10 ;  /* 0x00000010093c7836 */ /* 0x000fe20000000000 */
[----:B---3--:R1:W5:Y:S01]  /*03b0*/  @!P0 LDG.E R16, desc[UR10][R4.64+0x18] ;  /* 0x0000180a04108981 */ /* 0x008362000c1e1900 */
[----:B------:R-:W-:Y:S01]  /*03c0*/  ISETP.GE.AND P0, PT, R51, UR4, PT ;  /* 0x0000000433007c0c */ /* 0x000fe2000bf06270 */
[C---:B------:R-:W-:Y:S02]  /*03d0*/  VIADD R61, R9.reuse, 0x11 ;  /* 0x00000011093d7836 */ /* 0x040fe40000000000 */
[C---:B------:R-:W-:Y:S01]  /*03e0*/  VIADD R62, R9.reuse, 0x12 ;  /* 0x00000012093e7836 */ /* 0x040fe20000000000 */
[----:B------:R-:W-:Y:S01]  /*03f0*/  P2R R51, PR, RZ, 0x1 ;  /* 0x00000001ff337803 */ /* 0x000fe20000000000 */
[----:B------:R1:W5:Y:S01]  /*0400*/  @!P6 LDG.E R2, desc[UR10][R4.64] ;  /* 0x0000000a0402e981 */ /* 0x000362000c1e1900 */
[----:B--2---:R-:W-:-:S03]  /*0410*/  IMAD.WIDE.U32 R6, R9, 0x4, R6 ;  /* 0x0000000409067825 */ /* 0x004fc600078e0006 */
[----:B------:R1:W5:Y:S04]  /*0420*/  @!P5 LDG.E R3, desc[UR10][R4.64+0x4] ;  /* 0x0000040a0403d981 */ /* 0x000368000c1e1900 */
[----:B------:R1:W5:Y:S01]  /*0430*/  @!P0 LDG.E R17, desc[UR10][R4.64+0x1c] ;  /* 0x00001c0a04118981 */ /* 0x000362000c1e1900 */
[----:B------:R-:W-:-:S03]  /*0440*/  ISETP.GE.AND P0, PT, R52, UR4, PT ;  /* 0x0000000434007c0c */ /* 0x000fc6000bf06270 */
[----:B------:R1:W5:Y:S01]  /*0450*/  @!P4 LDG.E R12, desc[UR10][R4.64+0x8] ;  /* 0x0000080a040cc981 */ /* 0x000362000c1e1900 */
[----:B------:R-:W-:-:S03]  /*0460*/  P2R R52, PR, RZ, 0x1 ;  /* 0x00000001ff347803 */ /* 0x000fc60000000000 */
[----:B------:R1:W5:Y:S04]  /*0470*/  @!P3 LDG.E R13, desc[UR10][R4.64+0xc] ;  /* 0x00000c0a040db981 */ /* 0x000368000c1e1900 */
[----:B------:R1:W5:Y:S04]  /*0480*/  @!P2 LDG.E R14, desc[UR10][R4.64+0x10] ;  /* 0x0000100a040ea981 */ /* 0x000368000c1e1900 */
[----:B------:R1:W5:Y:S01]  /*0490*/  @!P0 LDG.E R18, desc[UR10][R4.64+0x20] ;  /* 0x0000200a04128981 */ /* 0x000362000c1e1900 */
[----:B------:R-:W-:-:S03]  /*04a0*/  ISETP.GE.AND P0, PT, R53, UR4, PT ;  /* 0x0000000435007c0c */ /* 0x000fc6000bf06270 */
[----:B------:R1:W5:Y:S01]  /*04b0*/  @!P1 LDG.E R15, desc[UR10][R4.64+0x14] ;  /* 0x0000140a040f9981 */ /* 0x000362000c1e1900 */
[----:B------:R-:W-:-:S09]  /*04c0*/  P2R R53, PR, RZ, 0x1 ;  /* 0x00000001ff357803 */ /* 0x000fd20000000000 */
[----:B------:R1:W5:Y:S01]  /*04d0*/  @!P0 LDG.E R19, desc[UR10][R4.64+0x24] ;  /* 0x0000240a04138981 */ /* 0x000362000c1e1900 */
[----:B------:R-:W-:-:S04]  /*04e0*/  ISETP.GE.AND P0, PT, R54, UR4, PT ;  /* 0x0000000436007c0c */ /* 0x000fc8000bf06270 */
        /* <DEDUP_REMOVED lines=8> */
[----:B------:R-:W-:-:S04]  /*0570*/  ISETP.NE.AND P0, PT, R55, RZ, PT ;  /* 0x000000ff3700720c */ /* 0x000fc80003f05270 */
[----:B------:R-:W-:Y:S02]  /*0580*/  P2R R55, PR, RZ, 0x1 ;  /* 0x00000001ff377803 */ /* 0x000fe40000000000 */
        /* <DEDUP_REMOVED lines=8> */
[----:B------:R-:W-:Y:S02]  /*0610*/  ISETP.NE.AND P0, PT, R50, RZ, PT ;  /* 0x000000ff3200720c */ /* 0x000fe40003f05270 */
[----:B------:R-:W-:Y:S02]  /*0620*/  ISETP.GE.AND P1, PT, R57, UR4, PT ;  /* 0x0000000439007c0c */ /* 0x000fe4000bf26270 */
[----:B------:R-:W-:Y:S02]  /*0630*/  P2R R50, PR, RZ, 0x1 ;  /* 0x00000001ff327803 */ /* 0x000fe40000000000 */
[----:B------:R-:W-:Y:S02]  /*0640*/  ISETP.NE.AND P0, PT, R49, RZ, PT ;  /* 0x000000ff3100720c */ /* 0x000fe40003f05270 */
[----:B------:R-:W-:-:S02]  /*0650*/  ISETP.GE.AND P2, PT, R58, UR4, PT ;  /* 0x000000043a007c0c */ /* 0x000fc4000bf46270 */
[----:B------:R-:W-:Y:S02]  /*0660*/  ISETP.GE.AND P3, PT, R59, UR4, PT ;  /* 0x000000043b007c0c */ /* 0x000fe4000bf66270 */
[----:B------:R-:W-:Y:S02]  /*0670*/  ISETP.GE.AND P4, PT, R60, UR4, PT ;  /* 0x000000043c007c0c */ /* 0x000fe4000bf86270 */
[----:B------:R-:W-:Y:S01]  /*0680*/  ISETP.GE.AND P5, PT, R61, UR4, PT ;  /* 0x000000043d007c0c */ /* 0x000fe2000bfa6270 */
[----:B------:R1:W5:Y:S01]  /*0690*/  @!P1 LDG.E R23, desc[UR10][R4.64+0x34] ;  /* 0x0000340a04179981 */ /* 0x000362000c1e1900 */
[----:B------:R-:W-:Y:S02]  /*06a0*/  ISETP.GE.AND P6, PT, R62, UR4, PT ;  /* 0x000000043e007c0c */ /* 0x000fe4000bfc6270 */
[----:B------:R-:W-:Y:S02]  /*06b0*/  P2R R49, PR, RZ, 0x1 ;  /* 0x00000001ff317803 */ /* 0x000fe40000000000 */
[----:B------:R-:W-:Y:S01]  /*06c0*/  ISETP.NE.AND P0, PT, R48, RZ, PT ;  /* 0x000000ff3000720c */ /* 0x000fe20003f05270 */
[----:B------:R1:W5:Y:S03]  /*06d0*/  @!P2 LDG.E R24, desc[UR10][R4.64+0x38] ;  /* 0x0000380a0418a981 */ /* 0x000366000c1e1900 */
[----:B------:R-:W-:Y:S01]  /*06e0*/  P2R R48, PR, RZ, 0x1 ;  /* 0x00000001ff307803 */ /* 0x000fe20000000000 */
[----:B------:R1:W5:Y:S01]  /*06f0*/  @!P3 LDG.E R25, desc[UR10][R4.64+0x3c] ;  /* 0x00003c0a0419b981 */ /* 0x000362000c1e1900 */
[----:B------:R-:W-:-:S03]  /*0700*/  ISETP.NE.AND P0, PT, R11, RZ, PT ;  /* 0x000000ff0b00720c */ /* 0x000fc60003f05270 */
[----:B------:R1:W5:Y:S01]  /*0710*/  @!P4 LDG.E R26, desc[UR10][R4.64+0x40] ;  /* 0x0000400a041ac981 */ /* 0x000362000c1e1900 */
[----:B------:R-:W-:-:S03]  /*0720*/  P2R R11, PR, RZ, 0x1 ;  /* 0x00000001ff0b7803 */ /* 0x000fc60000000000 */
[----:B------:R1:W5:Y:S01]  /*0730*/  @!P5 LDG.E R27, desc[UR10][R4.64+0x44] ;  /* 0x0000440a041bd981 */ /* 0x000362000c1e1900 */
[----:B------:R-:W-:-:S03]  /*0740*/  ISETP.NE.AND P0, PT, R10, RZ, PT ;  /* 0x000000ff0a00720c */ /* 0x000fc60003f05270 */
[----:B------:R1:W5:Y:S01]  /*0750*/  @!P6 LDG.E R28, desc[UR10][R4.64+0x48] ;  /* 0x0000480a041ce981 */ /* 0x000362000c1e1900 */
[----:B------:R-:W-:Y:S01]  /*0760*/  BAR.SYNC.DEFER_BLOCKING 0x0 ;  /* 0x0000000000007b1d */ /* 0x000fe20000010000 */
[----:B------:R-:W-:Y:S02]  /*0770*/  P2R R10, PR, RZ, 0x1 ;  /* 0x00000001ff0a7803 */ /* 0x000fe40000000000 */
[----:B------:R-:W-:-:S04]  /*0780*/  ISETP.NE.AND P0, PT, R8, RZ, PT ;  /* 0x000000ff0800720c */ /* 0x000fc80003f05270 */
[----:B------:R-:W-:Y:S02]  /*0790*/  P2R R8, PR, RZ, 0x1 ;  /* 0x00000001ff087803 */ /* 0x000fe40000000000 */
[----:B------:R-:W-:-:S13]  /*07a0*/  ISETP.GE.AND P0, PT, R9, UR4, PT ;  /* 0x0000000409007c0c */ /* 0x000fda000bf06270 */
[----:B------:R1:W5:Y:S01]  /*07b0*/  @!P0 LDG.E R29, desc[UR10][R6.64] ;  /* 0x0000000a061d8981 */ /* 0x000362000c1e1900 */
[----:B------:R-:W-:-:S03]  /*07c0*/  ISETP.NE.AND P0, PT, R8, RZ, PT ;  /* 0x000000ff0800720c */ /* 0x000fc60003f05270 */
[----:B------:R1:W5:Y:S04]  /*07d0*/  @!P1 LDG.E R42, desc[UR10][R6.64+0x34] ;  /* 0x0000340a062a9981 */ /* 0x000368000c1e1900 */
[----:B------:R1:W5:Y:S04]  /*07e0*/  @!P2 LDG.E R43, desc[UR10][R6.64+0x38] ;  /* 0x0000380a062ba981 */ /* 0x000368000c1e1900 */
[----:B------:R1:W5:Y:S04]  /*07f0*/  @!P3 LDG.E R44, desc[UR10][R6.64+0x3c] ;  /* 0x00003c0a062cb981 */ /* 0x000368000c1e1900 */
[----:B------:R1:W5:Y:S01]  /*0800*/  @!P0 LDG.E R30, desc[UR10][R6.64+0x4] ;  /* 0x0000040a061e8981 */ /* 0x000362000c1e1900 */
[----:B------:R-:W-:-:S03]  /*0810*/  ISETP.NE.AND P0, PT, R10, RZ, PT ;  /* 0x000000ff0a00720c */ /* 0x000fc60003f05270 */
[----:B------:R1:W5:Y:S04]  /*0820*/  @!P4 LDG.E R45, desc[UR10][R6.64+0x40] ;  /* 0x0000400a062dc981 */ /* 0x000368000c1e1900 */
[----:B------:R1:W5:Y:S04]  /*0830*/  @!P5 LDG.E R46, desc[UR10][R6.64+0x44] ;  /* 0x0000440a062ed981 */ /* 0x000368000c1e1900 */
[----:B------:R1:W5:Y:S04]  /*0840*/  @!P6 LDG.E R47, desc[UR10][R6.64+0x48] ;  /* 0x0000480a062fe981 */ /* 0x000368000c1e1900 */
[----:B------:R1:W5:Y:S01]  /*0850*/  @!P0 LDG.E R31, desc[UR10][R6.64+0x8] ;  /* 0x0000080a061f8981 */ /* 0x000362000c1e1900 */
[----:B------:R-:W-:-:S13]  /*0860*/  ISETP.NE.AND P0, PT, R11, RZ, PT ;  /* 0x000000ff0b00720c */ /* 0x000fda0003f05270 */
        /* <DEDUP_REMOVED lines=17> */
[----:B------:R-:W-:Y:S01]  /*0980*/  ISETP.NE.AND P0, PT, R56, RZ, PT ;  /* 0x000000ff3800720c */ /* 0x000fe20003f05270 */
[----:B------:R-:W2:Y:S01]  /*0990*/  S2R R48, SR_LANEID ;  /* 0x0000000000307919 */ /* 0x000ea20000000000 */
[----:B------:R-:W-:Y:S02]  /*09a0*/  UMOV UR4, 0x400 ;  /* 0x0000040000047882 */ /* 0x000fe40000000000 */
[----:B----4-:R-:W-:-:S09]  /*09b0*/  ULEA UR4, UR5, UR4, 0x18 ;  /* 0x0000000405047291 */ /* 0x010fd2000f8ec0ff */
[----:B------:R1:W5:Y:S01]  /*09c0*/  @!P0 LDG.E R41, desc[UR10][R6.64+0x30] ;  /* 0x0000300a06298981 */ /* 0x000362000c1e1900 */
[----:B------:R-:W-:Y:S02]  /*09d0*/  LEA R49, R0, UR4, 0x2 ;  /* 0x0000000400317c11 */ /* 0x000fe4000f8e10ff */
[----:B------:R-:W-:-:S03]  /*09e0*/  SHF.R.U32.HI R124, RZ, 0x5, R0 ;  /* 0x00000005ff7c7819 */ /* 0x000fc60000011600 */
[----:B------:R-:W-:Y:S01]  /*09f0*/  IMAD R51, R0, 0x80, R49 ;  /* 0x0000008000337824 */ /* 0x000fe200078e0231 */
[----:B------:R-:W-:-:S03]  /*0a00*/  LEA R50, R124, UR4, 0x2 ;  /* 0x000000047c327c11 */ /* 0x000fc6000f8e10ff */
[----:B------:R-:W-:Y:S01]  /*0a10*/  IMAD R53, R0, -0x38, R51 ;  /* 0xffffffc800357824 */ /* 0x000fe200078e0233 */
[----:B------:R-:W-:Y:S02]  /*0a20*/  UIADD3 UR8, UPT, UPT, UR6, 0x6, URZ ;  /* 0x0000000606087890 */ /* 0x000fe4000fffe0ff */
[----:B------:R-:W-:Y:S01]  /*0a30*/  UIADD3 UR5, UPT, UPT, -UR6, UR7, URZ ;  /* 0x0000000706057290 */ /* 0x000fe2000fffe1ff */
[----:B01----:R-:W-:Y:S11]  /*0a40*/  BAR.SYNC.DEFER_BLOCKING 0x0 ;  /* 0x0000000000007b1d */ /* 0x003ff60000010000 */
.L_x_220:
[----:B------:R-:W-:Y:S01]  /*0a50*/  UISETP.LT.AND UP0, UPT, UR5, 0x6, UPT ;  /* 0x000000060500788c */ /* 0x000fe2000bf01270 */
[----:B------:R-:W-:Y:S01]  /*0a60*/  STS [R49], RZ ;  /* 0x000000ff31007388 */ /* 0x000fe20000000800 */
[----:B------:R-:W-:Y:S01]  /*0a70*/  UIADD3 UR6, UPT, UPT, UR8, -0x6, URZ ;  /* 0xfffffffa08067890 */ /* 0x000fe2000fffe0ff */
[----:B--2---:R-:W-:Y:S01]  /*0a80*/  ISETP.NE.AND P1, PT, R48, 0x1f, PT ;  /* 0x0000001f3000780c */ /* 0x004fe20003f25270 */
[----:B------:R-:W-:Y:S01]  /*0a90*/  USEL UR4, UR5, 0x6, UP0 ;  /* 0x0000000605047887 */ /* 0x000fe20008000000 */
[----:B------:R-:W-:Y:S01]  /*0aa0*/  STS [R49+0x400], RZ ;  /* 0x000400ff31007388 */ /* 0x000fe20000000800 */
[C---:B------:R-:W-:Y:S01]  /*0ab0*/  ISETP.NE.AND P2, PT, R124.reuse, 0x6, PT ;  /* 0x000000067c00780c */ /* 0x040fe20003f45270 */
[----:B------:R-:W-:Y:S01]  /*0ac0*/  UISETP.GE.AND UP0, UPT, UR8, UR9, UPT ;  /* 0x000000090800728c */ /* 0x000fe2000bf06270 */
[----:B0----5:R-:W-:Y:S01]  /*0ad0*/  SHF.R.U32.HI R4, RZ, UR6, R2 ;  /* 0x00000006ff047c19 */ /* 0x021fe20008011602 */
[----:B------:R-:W-:Y:S01]  /*0ae0*/  UBMSK UR4, URZ, UR4 ;  /* 0x00000004ff04729b */ /* 0x000fe20008000000 */
[----:B------:R-:W-:Y:S01]  /*0af0*/  STS [R49+0x800], RZ ;  /* 0x000800ff31007388 */ /* 0x000fe20000000800 */
[----:B------:R-:W-:-:S03]  /*0b00*/  ISETP.NE.AND P3, PT, R124, 0x7, PT ;  /* 0x000000077c00780c */ /* 0x000fc60003f65270 */
[----:B------:R-:W-:Y:S01]  /*0b10*/  STS [R49+0xc00], RZ ;  /* 0x000c00ff31007388 */ /* 0x000fe20000000800 */
[----:B------:R-:W-:-:S03]  /*0b20*/  LOP3.LUT R4, R4, UR4, RZ, 0xc0, !PT ;  /* 0x0000000404047c12 */ /* 0x000fc6000f8ec0ff */
[----:B------:R-:W-:Y:S02]  /*0b30*/  STS [R49+0x1000], RZ ;  /* 0x001000ff31007388 */ /* 0x000fe40000000800 */
[----:B------:R-:W-:Y:S01]  /*0b40*/  IMAD.SHL.U32 R5, R4, 0x400, RZ ;  /* 0x0000040004057824 */ /* 0x000fe200078e00ff */
[----:B------:R-:W-:Y:S01]  /*0b50*/  SHF.R.U32.HI R4, RZ, 0x4, R4 ;  /* 0x00000004ff047819 */ /* 0x000fe20000011604 */
[----:B------:R-:W-:Y:S03]  /*0b60*/  STS [R49+0x1400], RZ ;  /* 0x001400ff31007388 */ /* 0x000fe60000000800 */
[----:B------:R-:W-:Y:S01]  /*0b70*/  LOP3.LUT R54, R5, 0x7c00, RZ, 0xc0, !PT ;  /* 0x00007c0005367812 */ /* 0x000fe200078ec0ff */
[----:B------:R-:W-:Y:S01]  /*0b80*/  STS [R49+0x1800], RZ ;  /* 0x001800ff31007388 */ /* 0x000fe20000000800 */
[----:B------:R-:W-:-:S03]  /*0b90*/  LOP3.LUT R4, R4, 0xffffffe, RZ, 0xc0, !PT ;  /* 0x0ffffffe04047812 */ /* 0x000fc600078ec0ff */
[----:B------:R-:W-:Y:S01]  /*0ba0*/  STS [R49+0x1c00], RZ ;  /* 0x001c00ff31007388 */ /* 0x000fe20000000800 */
[----:B------:R-:W-:Y:S02]  /*0bb0*/  IADD3 R54, PT, PT, R4, R49, R54 ;  /* 0x0000003104367210 */ /* 0x000fe40007ffe036 */
[----:B------:R-:W-:Y:S01]  /*0bc0*/  SHF.R.U32.HI R4, RZ, UR6, R3 ;  /* 0x00000006ff047c19 */ /* 0x000fe20008011603 */
[----:B------:R-:W-:Y:S03]  /*0bd0*/  STS [R49+0x2000], RZ ;  /* 0x002000ff31007388 */ /* 0x000fe60000000800 */
[----:B------:R-:W-:Y:S01]  /*0be0*/  LOP3.LUT R4, R4, UR4, RZ, 0xc0, !PT ;  /* 0x0000000404047c12 */ /* 0x000fe2000f8ec0ff */
[----:B------:R-:W-:Y:S04]  /*0bf0*/  STS [R49+0x2400], RZ ;  /* 0x002400ff31007388 */ /* 0x000fe80000000800 */
[----:B------:R-:W-:Y:S01]  /*0c00*/  STS [R49+0x2800], RZ ;  /* 0x002800ff31007388 */ /* 0x000fe20000000800 */
[----:B------:R-:W-:Y:S01]  /*0c10*/  IMAD.SHL.U32 R5, R4, 0x400, RZ ;  /* 0x0000040004057824 */ /* 0x000fe200078e00ff */
[----:B------:R-:W-:-:S02]  /*0c20*/  SHF.R.U32.HI R4, RZ, 0x4, R4 ;  /* 0x00000004ff047819 */ /* 0x000fc40000011604 */
[----:B------:R-:W-:Y:S02]  /*0c30*/  STS [R49+0x2c00], RZ ;  /* 0x002c00ff31007388 */ /* 0x000fe40000000800 */
[----:B------:R-:W-:Y:S02]  /*0c40*/  LOP3.LUT R56, R5, 0x7c00, RZ, 0xc0, !PT ;  /* 0x00007c0005387812 */ /* 0x000fe400078ec0ff */
        /* <DEDUP_REMOVED lines=32> */
[----:B------:R-:W0:Y:S02]  /*0e50*/  LDS.U16 R52, [R54] ;  /* 0x0000000036347984 */ /* 0x000e240000000400 */
[----:B0-----:R-:W-:-:S05]  /*0e60*/  VIADD R5, R52, 0x1 ;  /* 0x0000000134057836 */ /* 0x001fca0000000000 */
[----:B------:R0:W-:Y:S04]  /*0e70*/  STS.U16 [R54], R5 ;  /* 0x0000000536007388 */ /* 0x0001e80000000400 */
[----:B------:R-:W1:Y:S01]  /*0e80*/  LDS.U16 R57, [R56] ;  /* 0x0000000038397984 */ /* 0x000e620000000400 */
[----:B0-----:R-:W-:Y:S01]  /*0e90*/  IMAD.SHL.U32 R5, R4, 0x400, RZ ;  /* 0x0000040004057824 */ /* 0x001fe200078e00ff */
[----:B------:R-:W-:-:S04]  /*0ea0*/  SHF.R.U32.HI R4, RZ, 0x4, R4 ;  /* 0x00000004ff047819 */ /* 0x000fc80000011604 */
[----:B------:R-:W-:Y:S02]  /*0eb0*/  LOP3.LUT R60, R5, 0x7c00, RZ, 0xc0, !PT ;  /* 0x00007c00053c7812 */ /* 0x000fe400078ec0ff */
[----:B------:R-:W-:-:S04]  /*0ec0*/  LOP3.LUT R4, R4, 0xffffffe, RZ, 0xc0, !PT ;  /* 0x0ffffffe04047812 */ /* 0x000fc800078ec0ff */
[----:B------:R-:W-:Y:S02]  /*0ed0*/  IADD3 R60, PT, PT, R4, R49, R60 ;  /* 0x00000031043c7210 */ /* 0x000fe40007ffe03c */
[----:B------:R-:W-:-:S04]  /*0ee0*/  SHF.R.U32.HI R4, RZ, UR6, R14 ;  /* 0x00000006ff047c19 */ /* 0x000fc8000801160e */
[----:B------:R-:W-:-:S05]  /*0ef0*/  LOP3.LUT R4, R4, UR4, RZ, 0xc0, !PT ;  /* 0x0000000404047c12 */ /* 0x000fca000f8ec0ff */
[----:B------:R-:W-:Y:S01]  /*0f00*/  IMAD.SHL.U32 R6, R4, 0x400, RZ ;  /* 0x0000040004067824 */ /* 0x000fe200078e00ff */
[----:B------:R-:W-:-:S04]  /*0f10*/  SHF.R.U32.HI R4, RZ, 0x4, R4 ;  /* 0x00000004ff047819 */ /* 0x000fc80000011604 */
[----:B------:R-:W-:Y:S02]  /*0f20*/  LOP3.LUT R6, R6, 0x7c00, RZ, 0xc0, !PT ;  /* 0x00007c0006067812 */ /* 0x000fe400078ec0ff */
[----:B------:R-:W-:-:S04]  /*0f30*/  LOP3.LUT R4, R4, 0xffffffe, RZ, 0xc0, !PT ;  /* 0x0ffffffe04047812 */ /* 0x000fc800078ec0ff */
[----:B------:R-:W-:Y:S01]  /*0f40*/  IADD3 R62, PT, PT, R4, R49, R6 ;  /* 0x00000031043e7210 */ /* 0x000fe20007ffe006 */
[----:B-1----:R-:W-:Y:S01]  /*0f50*/  VIADD R7, R57, 0x1 ;  /* 0x0000000139077836 */ /* 0x002fe20000000000 */
[----:B------:R-:W-:-:S04]  /*0f60*/  SHF.R.U32.HI R4, RZ, UR6, R15 ;  /* 0x00000006ff047c19 */ /* 0x000fc8000801160f */
[----:B------:R-:W-:Y:S01]  /*0f70*/  STS.U16 [R56], R7 ;  /* 0x0000000738007388 */ /* 0x000fe20000000400 */
[----:B------:R-:W-:-:S03]  /*0f80*/  LOP3.LUT R4, R4, UR4, RZ, 0xc0, !PT ;  /* 0x0000000404047c12 */ /* 0x000fc6000f8ec0ff */
        /* <DEDUP_REMOVED lines=129> */
[----:B------:R-:W-:Y:S01]  /*17a0*/  SHF.R.U32.HI R4, RZ, UR6, R28 ;  /* 0x00000006ff047c19 */ /* 0x000fe2000801161c */
[----:B------:R-:W0:Y:S03]  /*17b0*/  S2UR UR6, SR_CgaCtaId ;  /* 0x00000000000679c3 */ /* 0x000e260000008800 */
[----:B------:R-:W-:Y:S01]  /*17c0*/  LOP3.LUT R4, R4, UR4, RZ, 0xc0, !PT ;  /* 0x0000000404047c12 */ /* 0x000fe2000f8ec0ff */
[----:B------:R-:W-:-:S04]  /*17d0*/  UMOV UR4, 0x400 ;  /* 0x0000040000047882 */ /* 0x000fc80000000000 */
[----:B------:R-:W-:Y:S01]  /*17e0*/  IMAD.SHL.U32 R6, R4, 0x400, RZ ;  /* 0x0000040004067824 */ /* 0x000fe200078e00ff */
[----:B------:R-:W-:-:S04]  /*17f0*/  SHF.R.U32.HI R4, RZ, 0x4, R4 ;  /* 0x00000004ff047819 */ /* 0x000fc80000011604 */
[----:B------:R-:W-:Y:S02]  /*1800*/  LOP3.LUT R6, R6, 0x7c00, RZ, 0xc0, !PT ;  /* 0x00007c0006067812 */ /* 0x000fe400078ec0ff */
[----:B------:R-:W-:-:S04]  /*1810*/  LOP3.LUT R4, R4, 0xffffffe, RZ, 0xc0, !PT ;  /* 0x0ffffffe04047812 */ /* 0x000fc800078ec0ff */
[----:B------:R-:W-:Y:S01]  /*1820*/  IADD3 R90, PT, PT, R4, R49, R6 ;  /* 0x00000031045a7210 */ /* 0x000fe20007ffe006 */
[----:B-1----:R-:W-:Y:S01]  /*1830*/  VIADD R7, R85, 0x1 ;  /* 0x0000000155077836 */ /* 0x002fe20000000000 */
[----:B0-----:R-:W-:-:S04]  /*1840*/  ULEA UR4, UR6, UR4, 0x18 ;  /* 0x0000000406047291 */ /* 0x001fc8000f8ec0ff */
[----:B------:R-:W-:Y:S04]  /*1850*/  STS.U16 [R84], R7 ;  /* 0x0000000754007388 */ /* 0x000fe80000000400 */
[----:B------:R-:W0:Y:S02]  /*1860*/  LDS.U16 R87, [R86] ;  /* 0x0000000056577984 */ /* 0x000e240000000400 */
[----:B0-----:R-:W-:-:S05]  /*1870*/  VIADD R5, R87, 0x1 ;  /* 0x0000000157057836 */ /* 0x001fca0000000000 */
[----:B------:R-:W-:Y:S04]  /*1880*/  STS.U16 [R86], R5 ;  /* 0x0000000556007388 */ /* 0x000fe80000000400 */
[----:B------:R-:W0:Y:S02]  /*1890*/  LDS.U16 R89, [R88] ;  /* 0x0000000058597984 */ /* 0x000e240000000400 */
[----:B0-----:R-:W-:-:S05]  /*18a0*/  VIADD R7, R89, 0x1 ;  /* 0x0000000159077836 */ /* 0x001fca0000000000 */
[----:B------:R-:W-:Y:S04]  /*18b0*/  STS.U16 [R88], R7 ;  /* 0x0000000758007388 */ /* 0x000fe80000000400 */
[----:B------:R-:W0:Y:S02]  /*18c0*/  LDS.U16 R91, [R90] ;  /* 0x000000005a5b7984 */ /* 0x000e240000000400 */
[----:B0-----:R-:W-:-:S05]  /*18d0*/  VIADD R5, R91, 0x1 ;  /* 0x000000015b057836 */ /* 0x001fca0000000000 */
[----:B------:R-:W-:Y:S01]  /*18e0*/  STS.U16 [R90], R5 ;  /* 0x000000055a007388 */ /* 0x000fe20000000400 */
[----:B------:R-:W-:Y:S06]  /*18f0*/  BAR.SYNC.DEFER_BLOCKING 0x0 ;  /* 0x0000000000007b1d */ /* 0x000fec0000010000 */
[----:B------:R-:W-:Y:S04]  /*1900*/  LDS R92, [R51] ;  /* 0x00000000335c7984 */ /* 0x000fe80000000800 */
[----:B------:R-:W0:Y:S04]  /*1910*/  LDS R93, [R51+0x4] ;  /* 0x00000400335d7984 */ /* 0x000e280000000800 */
[----:B------:R-:W1:Y:S04]  /*1920*/  LDS R94, [R51+0x8] ;  /* 0x00000800335e7984 */ /* 0x000e680000000800 */
[----:B------:R-:W2:Y:S04]  /*1930*/  LDS R95, [R51+0xc] ;  /* 0x00000c00335f7984 */ /* 0x000ea80000000800 */
[----:B------:R-:W3:Y:S04]  /*1940*/  LDS R96, [R51+0x10] ;  /* 0x0000100033607984 */ /* 0x000ee80000000800 */
[----:B------:R-:W4:Y:S04]  /*1950*/  LDS R97, [R51+0x14] ;  /* 0x0000140033617984 */ /* 0x000f280000000800 */
[----:B------:R-:W4:Y:S04]  /*1960*/  LDS R98, [R51+0x18] ;  /* 0x0000180033627984 */ /* 0x000f280000000800 */
[----:B------:R-:W4:Y:S04]  /*1970*/  LDS R99, [R51+0x1c] ;  /* 0x00001c0033637984 */ /* 0x000f280000000800 */
[----:B------:R-:W4:Y:S04]  /*1980*/  LDS R100, [R51+0x20] ;  /* 0x0000200033647984 */ /* 0x000f280000000800 */
[----:B------:R-:W4:Y:S04]  /*1990*/  LDS R101, [R51+0x24] ;  /* 0x0000240033657984 */ /* 0x000f280000000800 */
[----:B------:R-:W4:Y:S04]  /*19a0*/  LDS R102, [R51+0x28] ;  /* 0x0000280033667984 */ /* 0x000f280000000800 */
[----:B------:R-:W4:Y:S01]  /*19b0*/  LDS R103, [R51+0x2c] ;  /* 0x00002c0033677984 */ /* 0x000f220000000800 */
[----:B0-----:R-:W-:-:S03]  /*19c0*/  IMAD.IADD R93, R92, 0x1, R93 ;  /* 0x000000015c5d7824 */ /* 0x001fc600078e025d */
[----:B------:R-:W0:Y:S01]  /*19d0*/  LDS R104, [R51+0x30] ;  /* 0x0000300033687984 */ /* 0x000e220000000800 */
[----:B-1----:R-:W-:-:S03]  /*19e0*/  IMAD.IADD R94, R94, 0x1, R93 ;  /* 0x000000015e5e7824 */ /* 0x002fc600078e025d */
[----:B------:R-:W1:Y:S01]  /*19f0*/  LDS R105, [R51+0x34] ;  /* 0x0000340033697984 */ /* 0x000e620000000800 */
[----:B--2---:R-:W-:-:S03]  /*1a00*/  IMAD.IADD R95, R95, 0x1, R94 ;  /* 0x000000015f5f7824 */ /* 0x004fc600078e025e */
[----:B------:R-:W2:Y:S01]  /*1a10*/  LDS R106, [R51+0x38] ;  /* 0x00003800336a7984 */ /* 0x000ea20000000800 */
[----:B---3--:R-:W-:-:S03]  /*1a20*/  IMAD.IADD R96, R96, 0x1, R95 ;  /* 0x0000000160607824 */ /* 0x008fc600078e025f */
[----:B------:R-:W3:Y:S01]  /*1a30*/  LDS R107, [R51+0x3c] ;  /* 0x00003c00336b7984 */ /* 0x000ee20000000800 */
[----:B----4-:R-:W-:-:S03]  /*1a40*/  IMAD.IADD R97, R97, 0x1, R96 ;  /* 0x0000000161617824 */ /* 0x010fc600078e0260 */
[----:B------:R-:W4:Y:S01]  /*1a50*/  LDS R108, [R51+0x40] ;  /* 0x00004000336c7984 */ /* 0x000f220000000800 */
[----:B------:R-:W-:-:S03]  /*1a60*/  IMAD.IADD R98, R98, 0x1, R97 ;  /* 0x0000000162627824 */ /* 0x000fc600078e0261 */
        /* <DEDUP_REMOVED lines=31> */
[----:B------:R-:W-:-:S04]  /*1c60*/  IMAD.IADD R114, R114, 0x1, R113 ;  /* 0x0000000172727824 */ /* 0x000fc800078e0271 */
[----:B0-----:R-:W-:-:S04]  /*1c70*/  IMAD.IADD R115, R115, 0x1, R114 ;  /* 0x0000000173737824 */ /* 0x001fc800078e0272 */
[----:B-1----:R-:W-:-:S04]  /*1c80*/  IMAD.IADD R116, R116, 0x1, R115 ;  /* 0x0000000174747824 */ /* 0x002fc800078e0273 */
[----:B--2---:R-:W-:-:S04]  /*1c90*/  IMAD.IADD R117, R117, 0x1, R116 ;  /* 0x0000000175757824 */ /* 0x004fc800078e0274 */
[----:B---3--:R-:W-:-:S04]  /*1ca0*/  IMAD.IADD R118, R118, 0x1, R117 ;  /* 0x0000000176767824 */ /* 0x008fc800078e0275 */
[----:B----4-:R-:W-:-:S04]  /*1cb0*/  IMAD.IADD R119, R119, 0x1, R118 ;  /* 0x0000000177777824 */ /* 0x010fc800078e0276 */
[----:B------:R-:W-:-:S04]  /*1cc0*/  IMAD.IADD R120, R120, 0x1, R119 ;  /* 0x0000000178787824 */ /* 0x000fc800078e0277 */
[----:B------:R-:W-:-:S04]  /*1cd0*/  IMAD.IADD R121, R121, 0x1, R120 ;  /* 0x0000000179797824 */ /* 0x000fc800078e0278 */
[----:B------:R-:W-:-:S04]  /*1ce0*/  IMAD.IADD R122, R122, 0x1, R121 ;  /* 0x000000017a7a7824 */ /* 0x000fc800078e0279 */
[----:B------:R-:W-:-:S04]  /*1cf0*/  IMAD.IADD R123, R123, 0x1, R122 ;  /* 0x000000017b7b7824 */ /* 0x000fc800078e027a */
[----:B------:R-:W-:-:S05]  /*1d00*/  IMAD.IADD R125, R4, 0x1, R123 ;  /* 0x00000001047d7824 */ /* 0x000fca00078e027b */
        /* <DEDUP_REMOVED lines=8> */
[----:B------:R-:W0:Y:S02]  /*1d90*/  SHFL.UP P0, R126, R127, 0x10, RZ ;  /* 0x060000007f7e7989 */ /* 0x000e2400000000ff */
[----:B0-----:R-:W-:Y:S01]  /*1da0*/  @P0 IMAD.IADD R126, R127, 0x1, R126 ;  /* 0x000000017f7e0824 */ /* 0x001fe200078e027e */
[----:B------:R-:W-:-:S03]  /*1db0*/  ISETP.NE.AND P0, PT, R124, 0x1, PT ;  /* 0x000000017c00780c */ /* 0x000fc60003f05270 */
[----:B------:R-:W-:Y:S01]  /*1dc0*/  IMAD.IADD R125, R126, 0x1, -R125 ;  /* 0x000000017e7d7824 */ /* 0x000fe200078e0a7d */
[----:B------:R-:W-:Y:S01]  /*1dd0*/  @!P1 STS [R50+0x8400], R126 ;  /* 0x0084007e32009388 */ /* 0x000fe20000000800 */
[----:B------:R-:W-:Y:S01]  /*1de0*/  BAR.SYNC.DEFER_BLOCKING 0x0 ;  /* 0x0000000000007b1d */ /* 0x000fe20000010000 */
[----:B------:R-:W-:-:S05]  /*1df0*/  ISETP.NE.AND P1, PT, R124, 0x4, PT ;  /* 0x000000047c00780c */ /* 0x000fca0003f25270 */
[----:B------:R-:W0:Y:S04]  /*1e00*/  LDS.128 R4, [UR4+0x8400] ;  /* 0x00840004ff047984 */ /* 0x000e280008000c00 */
[----:B------:R-:W1:Y:S01]  /*1e10*/  LDS.128 R8, [UR4+0x8410] ;  /* 0x00841004ff087984 */ /* 0x000e620008000c00 */
[C---:B0-----:R-:W-:Y:S01]  /*1e20*/  SEL R55, R4.reuse, R55, !P0 ;  /* 0x0000003704377207 */ /* 0x041fe20004000000 */
[----:B------:R-:W-:Y:S01]  /*1e30*/  IMAD.IADD R5, R4, 0x1, R5 ;  /* 0x0000000104057824 */ /* 0x000fe200078e0205 */
[----:B------:R-:W-:-:S03]  /*1e40*/  ISETP.NE.AND P0, PT, R124, 0x2, PT ;  /* 0x000000027c00780c */ /* 0x000fc60003f05270 */
[----:B------:R-:W-:Y:S01]  /*1e50*/  IMAD.IADD R6, R6, 0x1, R5 ;  /* 0x0000000106067824 */ /* 0x000fe200078e0205 */
[----:B------:R-:W-:Y:S02]  /*1e60*/  SEL R55, R5, R55, !P0 ;  /* 0x0000003705377207 */ /* 0x000fe40004000000 */
[----:B------:R-:W-:Y:S01]  /*1e70*/  ISETP.NE.AND P0, PT, R124, 0x3, PT ;  /* 0x000000037c00780c */ /* 0x000fe20003f05270 */
[----:B------:R-:W-:-:S03]  /*1e80*/  IMAD.IADD R7, R7, 0x1, R6 ;  /* 0x0000000107077824 */ /* 0x000fc600078e0206 */
[----:B------:R-:W-:Y:S01]  /*1e90*/  SEL R55, R6, R55, !P0 ;  /* 0x0000003706377207 */ /* 0x000fe20004000000 */
[C---:B-1----:R-:W-:Y:S01]  /*1ea0*/  IMAD.IADD R8, R7.reuse, 0x1, R8 ;  /* 0x0000000107087824 */ /* 0x042fe200078e0208 */
[----:B------:R-:W-:Y:S02]  /*1eb0*/  ISETP.NE.AND P0, PT, R124, 0x5, PT ;  /* 0x000000057c00780c */ /* 0x000fe40003f05270 */
[----:B------:R-:W-:Y:S01]  /*1ec0*/  SEL R55, R7, R55, !P1 ;  /* 0x0000003707377207 */ /* 0x000fe20004800000 */
[----:B------:R-:W-:Y:S01]  /*1ed0*/  IMAD.IADD R9, R9, 0x1, R8 ;  /* 0x0000000109097824 */ /* 0x000fe200078e0208 */
[----:B------:R-:W-:Y:S02]  /*1ee0*/  ISETP.NE.AND P1, PT, R48, RZ, PT ;  /* 0x000000ff3000720c */ /* 0x000fe40003f25270 */
[----:B------:R-:W-:Y:S01]  /*1ef0*/  SEL R55, R8, R55, !P0 ;  /* 0x0000003708377207 */ /* 0x000fe20004000000 */
[----:B------:R-:W-:Y:S01]  /*1f00*/  IMAD.IADD R10, R10, 0x1, R9 ;  /* 0x000000010a0a7824 */ /* 0x000fe200078e0209 */
[----:B------:R-:W-:-:S02]  /*1f10*/  ISETP.GT.U32.AND P0, PT, R0, 0x1f, PT ;  /* 0x0000001f0000780c */ /* 0x000fc40003f04070 */
[----:B------:R-:W-:Y:S01]  /*1f20*/  SEL R55, R9, R55, !P2 ;  /* 0x0000003709377207 */ /* 0x000fe20005000000 */
[----:B------:R-:W-:Y:S01]  /*1f30*/  IMAD.IADD R11, R11, 0x1, R10 ;  /* 0x000000010b0b7824 */ /* 0x000fe200078e020a */
[----:B------:R-:W-:Y:S02]  /*1f40*/  ISETP.GT.U32.OR P2, PT, R0, 0x1f, P1 ;  /* 0x0000001f0000780c */ /* 0x000fe40000f44470 */
[----:B------:R-:W-:Y:S02]  /*1f50*/  SEL R4, R125, RZ, P1 ;  /* 0x000000ff7d047207 */ /* 0x000fe40000800000 */
[----:B------:R-:W-:-:S05]  /*1f60*/  SEL R55, R10, R55, !P3 ;  /* 0x000000370a377207 */ /* 0x000fca0005800000 */
[----:B------:R-:W-:Y:S01]  /*1f70*/  @P0 IMAD.IADD R125, R55, 0x1, R4 ;  /* 0x00000001377d0824 */ /* 0x000fe200078e0204 */
[----:B------:R-:W-:-:S03]  /*1f80*/  ISETP.NE.AND P0, PT, R0, RZ, PT ;  /* 0x000000ff0000720c */ /* 0x000fc60003f05270 */
[----:B------:R-:W-:-:S05]  /*1f90*/  @!P2 IMAD.U32 R125, R11, 0x10000, RZ ;  /* 0x000100000b7da824 */ /* 0x000fca00078e00ff */
[----:B------:R-:W-:Y:S01]  /*1fa0*/  @!P2 STS [UR4+0x8428], R125 ;  /* 0x0084287dff00a988 */ /* 0x000fe20008000804 */
[----:B------:R-:W-:Y:S06]  /*1fb0*/  BAR.SYNC.DEFER_BLOCKING 0x0 ;  /* 0x0000000000007b1d */ /* 0x000fec0000010000 */
[----:B------:R-:W0:Y:S02]  /*1fc0*/  LDS R4, [UR4+0x8428] ;  /* 0x00842804ff047984 */ /* 0x000e240008000800 */
[----:B0-----:R-:W-:-:S05]  /*1fd0*/  SEL R4, R4, RZ, P0 ;  /* 0x000000ff04047207 */ /* 0x001fca0000000000 */
[----:B------:R-:W-:-:S04]  /*1fe0*/  IMAD.IADD R4, R4, 0x1, R125 ;  /* 0x0000000104047824 */ /* 0x000fc800078e027d */
[--C-:B------:R-:W-:Y:S01]  /*1ff0*/  IMAD.IADD R92, R92, 0x1, R4.reuse ;  /* 0x000000015c5c7824 */ /* 0x100fe200078e0204 */
[----:B------:R-:W-:Y:S01]  /*2000*/  STS [R51], R4 ;  /* 0x0000000433007388 */ /* 0x000fe20000000800 */
[--C-:B------:R-:W-:Y:S02]  /*2010*/  IMAD.IADD R6, R93, 0x1, R4.reuse ;  /* 0x000000015d067824 */ /* 0x100fe400078e0204 */
[--C-:B------:R-:W-:Y:S01]  /*2020*/  IMAD.IADD R94, R94, 0x1, R4.reuse ;  /* 0x000000015e5e7824 */ /* 0x100fe200078e0204 */
[----:B------:R-:W-:Y:S01]  /*2030*/  STS [R51+0x4], R92 ;  /* 0x0000045c33007388 */ /* 0x000fe20000000800 */
[--C-:B------:R-:W-:Y:S02]  /*2040*/  IMAD.IADD R8, R95, 0x1, R4.reuse ;  /* 0x000000015f087824 */ /* 0x100fe400078e0204 */
[--C-:B------:R-:W-:Y:S01]  /*2050*/  IMAD.IADD R96, R96, 0x1, R4.reuse ;  /* 0x0000000160607824 */ /* 0x100fe200078e0204 */
[----:B------:R-:W-:Y:S01]  /*2060*/  STS [R51+0x8], R6 ;  /* 0x0000080633007388 */ /* 0x000fe20000000800 */
[----:B------:R-:W-:-:S02]  /*2070*/  IMAD.IADD R10, R97, 0x1, R4 ;  /* 0x00000001610a7824 */ /* 0x000fc400078e0204 */
[--C-:B------:R-:W-:Y:S01]  /*2080*/  IMAD.IADD R98, R98, 0x1, R4.reuse ;  /* 0x0000000162627824 */ /* 0x100fe200078e0204 */
[----:B------:R-:W-:Y:S01]  /*2090*/  STS [R51+0xc], R94 ;  /* 0x00000c5e33007388 */ /* 0x000fe20000000800 */
        /* <DEDUP_REMOVED lines=36> */
[----:B------:R-:W-:-:S03]  /*22e0*/  IMAD.IADD R150, R123, 0x1, R4 ;  /* 0x000000017b967824 */ /* 0x000fc600078e0204 */
[----:B------:R-:W-:Y:S04]  /*22f0*/  STS [R51+0x40], R134 ;  /* 0x0000408633007388 */ /* 0x000fe80000000800 */
        /* <DEDUP_REMOVED lines=15> */
[----:B------:R-:W-:Y:S01]  /*23f0*/  STS [R51+0x80], R150 ;  /* 0x0000809633007388 */ /* 0x000fe20000000800 */
[----:B------:R-:W-:Y:S06]  /*2400*/  BAR.SYNC.DEFER_BLOCKING 0x0 ;  /* 0x0000000000007b1d */ /* 0x000fec0000010000 */
[----:B------:R-:W0:Y:S04]  /*2410*/  LDS.U16 R5, [R54] ;  /* 0x0000000036057984 */ /* 0x000e280000000400 */
[----:B------:R-:W1:Y:S04]  /*2420*/  LDS.U16 R56, [R56] ;  /* 0x0000000038387984 */ /* 0x000e680000000400 */
[----:B------:R-:W2:Y:S04]  /*2430*/  LDS.U16 R58, [R58] ;  /* 0x000000003a3a7984 */ /* 0x000ea80000000400 */
[----:B------:R-:W3:Y:S04]  /*2440*/  LDS.U16 R60, [R60] ;  /* 0x000000003c3c7984 */ /* 0x000ee80000000400 */
[----:B------:R-:W4:Y:S04]  /*2450*/  LDS.U16 R62, [R62] ;  /* 0x000000003e3e7984 */ /* 0x000f280000000400 */
[----:B------:R-:W4:Y:S04]  /*2460*/  LDS.U16 R64, [R64] ;  /* 0x0000000040407984 */ /* 0x000f280000000400 */
[----:B------:R-:W4:Y:S04]  /*2470*/  LDS.U16 R66, [R66] ;  /* 0x0000000042427984 */ /* 0x000f280000000400 */
[----:B------:R-:W4:Y:S04]  /*2480*/  LDS.U16 R68, [R68] ;  /* 0x0000000044447984 */ /* 0x000f280000000400 */
[----:B------:R-:W4:Y:S04]  /*2490*/  LDS.U16 R70, [R70] ;  /* 0x0000000046467984 */ /* 0x000f280000000400 */
[----:B------:R-:W4:Y:S04]  /*24a0*/  LDS.U16 R72, [R72] ;  /* 0x0000000048487984 */ /* 0x000f280000000400 */
[----:B------:R-:W4:Y:S01]  /*24b0*/  LDS.U16 R74, [R74] ;  /* 0x000000004a4a7984 */ /* 0x000f220000000400 */
[----:B0-----:R-:W-:-:S03]  /*24c0*/  IMAD.IADD R5, R52, 0x1, R5 ;  /* 0x0000000134057824 */ /* 0x001fc600078e0205 */
[----:B------:R-:W0:Y:S01]  /*24d0*/  LDS.U16 R76, [R76] ;  /* 0x000000004c4c7984 */ /* 0x000e220000000400 */
[----:B-1----:R-:W-:-:S03]  /*24e0*/  IMAD.IADD R56, R57, 0x1, R56 ;  /* 0x0000000139387824 */ /* 0x002fc600078e0238 */
[----:B------:R-:W1:Y:S01]  /*24f0*/  LDS.U16 R78, [R78] ;  /* 0x000000004e4e7984 */ /* 0x000e620000000400 */
[----:B--2---:R-:W-:-:S03]  /*2500*/  IMAD.IADD R58, R59, 0x1, R58 ;  /* 0x000000013b3a7824 */ /* 0x004fc600078e023a */
[----:B------:R-:W2:Y:S01]  /*2510*/  LDS.U16 R80, [R80] ;  /* 0x0000000050507984 */ /* 0x000ea20000000400 */
[----:B---3--:R-:W-:-:S03]  /*2520*/  IMAD.IADD R60, R61, 0x1, R60 ;  /* 0x000000013d3c7824 */ /* 0x008fc600078e023c */
[----:B------:R-:W3:Y:S01]  /*2530*/  LDS.U16 R82, [R82] ;  /* 0x0000000052527984 */ /* 0x000ee20000000400 */
[----:B----4-:R-:W-:-:S03]  /*2540*/  IMAD.IADD R62, R63, 0x1, R62 ;  /* 0x000000013f3e7824 */ /* 0x010fc600078e023e */
[----:B------:R-:W4:Y:S01]  /*2550*/  LDS.U16 R84, [R84] ;  /* 0x0000000054547984 */ /* 0x000f220000000400 */
[----:B------:R-:W-:-:S03]  /*2560*/  IMAD.IADD R64, R65, 0x1, R64 ;  /* 0x0000000141407824 */ /* 0x000fc600078e0240 */
[----:B------:R-:W4:Y:S01]  /*2570*/  LDS.U16 R86, [R86] ;  /* 0x0000000056567984 */ /* 0x000f220000000400 */
[----:B------:R-:W-:-:S03]  /*2580*/  IMAD.IADD R66, R67, 0x1, R66 ;  /* 0x0000000143427824 */ /* 0x000fc600078e0242 */
[----:B------:R-:W4:Y:S01]  /*2590*/  LDS.U16 R88, [R88] ;  /* 0x0000000058587984 */ /* 0x000f220000000400 */
[----:B------:R-:W-:-:S03]  /*25a0*/  IMAD.IADD R68, R69, 0x1, R68 ;  /* 0x0000000145447824 */ /* 0x000fc600078e0244 */
[----:B------:R-:W4:Y:S01]  /*25b0*/  LDS.U16 R90, [R90] ;  /* 0x000000005a5a7984 */ /* 0x000f220000000400 */
[----:B------:R-:W-:Y:S02]  /*25c0*/  IMAD.IADD R70, R71, 0x1, R70 ;  /* 0x0000000147467824 */ /* 0x000fe400078e0246 */
[----:B------:R-:W-:Y:S02]  /*25d0*/  IMAD.IADD R72, R73, 0x1, R72 ;  /* 0x0000000149487824 */ /* 0x000fe400078e0248 */
[----:B------:R-:W-:Y:S02]  /*25e0*/  IMAD.IADD R74, R75, 0x1, R74 ;  /* 0x000000014b4a7824 */ /* 0x000fe400078e024a */
[----:B0-----:R-:W-:Y:S02]  /*25f0*/  IMAD.IADD R76, R77, 0x1, R76 ;  /* 0x000000014d4c7824 */ /* 0x001fe400078e024c */
[----:B-1----:R-:W-:Y:S02]  /*2600*/  IMAD.IADD R78, R79, 0x1, R78 ;  /* 0x000000014f4e7824 */ /* 0x002fe400078e024e */
[----:B--2---:R-:W-:-:S02]  /*2610*/  IMAD.IADD R80, R81, 0x1, R80 ;  /* 0x0000000151507824 */ /* 0x004fc400078e0250 */
[----:B---3--:R-:W-:Y:S02]  /*2620*/  IMAD.IADD R82, R83, 0x1, R82 ;  /* 0x0000000153527824 */ /* 0x008fe400078e0252 */
[----:B----4-:R-:W-:Y:S02]  /*2630*/  IMAD.IADD R84, R85, 0x1, R84 ;  /* 0x0000000155547824 */ /* 0x010fe400078e0254 */
[----:B------:R-:W-:Y:S02]  /*2640*/  IMAD.IADD R86, R87, 0x1, R86 ;  /* 0x0000000157567824 */ /* 0x000fe400078e0256 */
[----:B------:R-:W-:Y:S02]  /*2650*/  IMAD.IADD R88, R89, 0x1, R88 ;  /* 0x0000000159587824 */ /* 0x000fe400078e0258 */
[----:B------:R-:W-:Y:S01]  /*2660*/  IMAD.IADD R90, R91, 0x1, R90 ;  /* 0x000000015b5a7824 */ /* 0x000fe200078e025a */
[----:B------:R-:W-:Y:S06]  /*2670*/  BAR.SYNC.DEFER_BLOCKING 0x0 ;  /* 0x0000000000007b1d */ /* 0x000fec0000010000 */
[----:B------:R-:W-:Y:S05]  /*2680*/  BRA.U UP0, `(.L_x_219) ;  /* 0x0000000500987547 */ /* 0x000fea000b800000 */
[----:B------:R-:W-:Y:S01]  /*2690*/  LEA R4, R5, UR4, 0x2 ;  /* 0x0000000405047c11 */ /* 0x000fe2000f8e10ff */
[----:B------:R-:W-:Y:S01]  /*26a0*/  UIADD3 UR8, UPT, UPT, UR8, 0x6, URZ ;  /* 0x0000000608087890 */ /* 0x000fe2000fffe0ff */
[----:B------:R-:W-:Y:S01]  /*26b0*/  LEA R5, R56, UR4, 0x2 ;  /* 0x0000000438057c11 */ /* 0x000fe2000f8e10ff */
[----:B------:R-:W-:Y:S01]  /*26c0*/  UIADD3 UR5, UPT, UPT, UR5, -0x6, URZ ;  /* 0xfffffffa05057890 */ /* 0x000fe2000fffe0ff */
[----:B------:R-:W-:Y:S01]  /*26d0*/  LEA R6, R58, UR4, 0x2 ;  /* 0x000000043a067c11 */ /* 0x000fe2000f8e10ff */
[----:B------:R0:W-:Y:S01]  /*26e0*/  STS [R4], R2 ;  /* 0x0000000204007388 */ /* 0x0001e20000000800 */
[----:B------:R-:W-:Y:S02]  /*26f0*/  LEA R7, R60, UR4, 0x2 ;  /* 0x000000043c077c11 */ /* 0x000fe4000f8e10ff */
[----:B------:R-:W-:Y:S01]  /*2700*/  LEA R8, R62, UR4, 0x2 ;  /* 0x000000043e087c11 */ /* 0x000fe2000f8e10ff */
[----:B------:R0:W-:Y:S01]  /*2710*/  STS [R5], R3 ;  /* 0x0000000305007388 */ /* 0x0001e20000000800 */
[----:B------:R-:W-:-:S02]  /*2720*/  LEA R9, R64, UR4, 0x2 ;  /* 0x0000000440097c11 */ /* 0x000fc4000f8e10ff */
[----:B------:R-:W-:Y:S01]  /*2730*/  LEA R10, R66, UR4, 0x2 ;  /* 0x00000004420a7c11 */ /* 0x000fe2000f8e10ff */
[----:B------:R0:W-:Y:S01]  /*2740*/  STS [R6], R12 ;  /* 0x0000000c06007388 */ /* 0x0001e20000000800 */
[----:B------:R-:W-:Y:S02]  /*2750*/  LEA R11, R68, UR4, 0x2 ;  /* 0x00000004440b7c11 */ /* 0x000fe4000f8e10ff */
        /* <DEDUP_REMOVED lines=16> */
[----:B------:R0:W-:Y:S04]  /*2860*/  STS [R52], R18 ;  /* 0x0000001234007388 */ /* 0x0001e80000000800 */
        /* <DEDUP_REMOVED lines=9> */
[----:B------:R0:W-:Y:S01]  /*2900*/  STS [R64], R28 ;  /* 0x0000001c40007388 */ /* 0x0001e20000000800 */
[----:B------:R-:W-:Y:S06]  /*2910*/  BAR.SYNC.DEFER_BLOCKING 0x0 ;  /* 0x0000000000007b1d */ /* 0x000fec0000010000 */
[----:B------:R0:W1:Y:S04]  /*2920*/  LDS R2, [R53] ;  /* 0x0000000035027984 */ /* 0x0000680000000800 */
[----:B------:R0:W3:Y:S04]  /*2930*/  LDS R3, [R53+0x4] ;  /* 0x0000040035037984 */ /* 0x0000e80000000800 */
[----:B------:R0:W4:Y:S04]  /*2940*/  LDS R12, [R53+0x8] ;  /* 0x00000800350c7984 */ /* 0x0001280000000800 */
[----:B------:R0:W2:Y:S04]  /*2950*/  LDS R13, [R53+0xc] ;  /* 0x00000c00350d7984 */ /* 0x0000a80000000800 */
[----:B------:R0:W0:Y:S04]  /*2960*/  LDS R14, [R53+0x10] ;  /* 0x00001000350e7984 */ /* 0x0000280000000800 */
        /* <DEDUP_REMOVED lines=13> */
[----:B------:R0:W0:Y:S01]  /*2a40*/  LDS R28, [R53+0x48] ;  /* 0x00004800351c7984 */ /* 0x0000220000000800 */
[----:B------:R-:W-:Y:S06]  /*2a50*/  BAR.SYNC.DEFER_BLOCKING 0x0 ;  /* 0x0000000000007b1d */ /* 0x000fec0000010000 */
        /* <DEDUP_REMOVED lines=20> */
[----:B------:R0:W0:Y:S04]  /*2ba0*/  LDS R29, [R53] ;  /* 0x00000000351d7984 */ /* 0x0000280000000800 */
        /* <DEDUP_REMOVED lines=19> */
[----:B-1234-:R-:W-:Y:S05]  /*2ce0*/  BRA `(.L_x_220) ;  /* 0xffffffdc00587947 */ /* 0x01efea000383ffff */
.L_x_219:
[----:B------:R-:W-:Y:S01]  /*2cf0*/  LEA R5, R5, UR4, 0x2 ;  /* 0x0000000405057c11 */ /* 0x000fe2000f8e10ff */
[----:B------:R-:W-:Y:S01]  /*2d00*/  IMAD R53, R0, -0x48, R53 ;  /* 0xffffffb800357824 */ /* 0x000fe200078e0235 */
[----:B------:R-:W-:Y:S01]  /*2d10*/  LEA R56, R56, UR4, 0x2 ;  /* 0x0000000438387c11 */ /* 0x000fe2000f8e10ff */
[----:B------:R-:W0:Y:S01]  /*2d20*/  LDCU.64 UR6, c[0x0][0x3a0] ;  /* 0x00007400ff0677ac */ /* 0x000e220008000a00 */
[----:B------:R-:W-:Y:S01]  /*2d30*/  LEA R58, R58, UR4, 0x2 ;  /* 0x000000043a3a7c11 */ /* 0x000fe2000f8e10ff */
[----:B------:R-:W-:Y:S01]  /*2d40*/  STS [R5], R2 ;  /* 0x0000000205007388 */ /* 0x000fe20000000800 */
[----:B------:R-:W-:Y:S01]  /*2d50*/  LEA R60, R60, UR4, 0x2 ;  /* 0x000000043c3c7c11 */ /* 0x000fe2000f8e10ff */
[----:B------:R-:W-:Y:S01]  /*2d60*/  VIADD R6, R0, 0x100 ;  /* 0x0000010000067836 */ /* 0x000fe20000000000 */
[----:B------:R-:W-:Y:S01]  /*2d70*/  LEA R62, R62, UR4, 0x2 ;  /* 0x000000043e3e7c11 */ /* 0x000fe2000f8e10ff */
[----:B------:R1:W-:Y:S01]  /*2d80*/  STS [R56], R3 ;  /* 0x0000000338007388 */ /* 0x0003e20000000800 */
[----:B------:R-:W-:Y:S01]  /*2d90*/  LEA R64, R64, UR4, 0x2 ;  /* 0x0000000440407c11 */ /* 0x000fe2000f8e10ff */
[----:B------:R-:W-:Y:S01]  /*2da0*/  VIADD R8, R0, 0x300 ;  /* 0x0000030000087836 */ /* 0x000fe20000000000 */
[----:B------:R-:W-:Y:S01]  /*2db0*/  LEA R66, R66, UR4, 0x2 ;  /* 0x0000000442427c11 */ /* 0x000fe2000f8e10ff */
[----:B------:R2:W-:Y:S01]  /*2dc0*/  STS [R58], R12 ;  /* 0x0000000c3a007388 */ /* 0x0005e20000000800 */
[----:B------:R-:W-:-:S02]  /*2dd0*/  LEA R68, R68, UR4, 0x2 ;  /* 0x0000000444447c11 */ /* 0x000fc4000f8e10ff */
[----:B------:R-:W-:Y:S01]  /*2de0*/  LEA R70, R70, UR4, 0x2 ;  /* 0x0000000446467c11 */ /* 0x000fe2000f8e10ff */
[----:B------:R-:W-:Y:S01]  /*2df0*/  STS [R60], R13 ;  /* 0x0000000d3c007388 */ /* 0x000fe20000000800 */
[----:B------:R-:W-:Y:S01]  /*2e00*/  LEA R72, R72, UR4, 0x2 ;  /* 0x0000000448487c11 */ /* 0x000fe2000f8e10ff */
[----:B-1----:R-:W1:Y:S01]  /*2e10*/  LDC.64 R2, c[0x0][0x388] ;  /* 0x0000e200ff027b82 */ /* 0x002e620000000a00 */
[----:B------:R-:W-:Y:S01]  /*2e20*/  LEA R74, R74, UR4, 0x2 ;  /* 0x000000044a4a7c11 */ /* 0x000fe2000f8e10ff */
[----:B------:R-:W-:Y:S01]  /*2e30*/  STS [R62], R14 ;  /* 0x0000000e3e007388 */ /* 0x000fe20000000800 */
[----:B------:R-:W-:Y:S01]  /*2e40*/  LEA R76, R76, UR4, 0x2 ;  /* 0x000000044c4c7c11 */ /* 0x000fe2000f8e10ff */
[----:B0-----:R-:W-:Y:S01]  /*2e50*/  IMAD.U32 R4, RZ, RZ, UR7 ;  /* 0x00000007ff047e24 */ /* 0x001fe2000f8e00ff */
[----:B------:R-:W-:Y:S01]  /*2e60*/  LEA R78, R78, UR4, 0x2 ;  /* 0x000000044e4e7c11 */ /* 0x000fe2000f8e10ff */
[----:B------:R-:W-:Y:S01]  /*2e70*/  STS [R64], R15 ;  /* 0x0000000f40007388 */ /* 0x000fe20000000800 */
[----:B------:R-:W-:Y:S01]  /*2e80*/  LEA R80, R80, UR4, 0x2 ;  /* 0x0000000450507c11 */ /* 0x000fe2000f8e10ff */
[----:B--2---:R-:W-:Y:S01]  /*2e90*/  VIADD R12, R0, 0x500 ;  /* 0x00000500000c7836 */ /* 0x004fe20000000000 */
[----:B------:R-:W-:Y:S01]  /*2ea0*/  LEA R82, R82, UR4, 0x2 ;  /* 0x0000000452527c11 */ /* 0x000fe2000f8e10ff */
[----:B------:R-:W-:Y:S01]  /*2eb0*/  STS [R66], R16 ;  /* 0x0000001042007388 */ /* 0x000fe20000000800 */
[----:B------:R-:W-:-:S02]  /*2ec0*/  LEA R84, R84, UR4, 0x2 ;  /* 0x0000000454547c11 */ /* 0x000fc4000f8e10ff */
[----:B------:R-:W-:Y:S01]  /*2ed0*/  LEA R86, R86, UR4, 0x2 ;  /* 0x0000000456567c11 */ /* 0x000fe2000f8e10ff */
[----:B------:R-:W-:Y:S01]  /*2ee0*/  STS [R68], R17 ;  /* 0x0000001144007388 */ /* 0x000fe20000000800 */
[----:B------:R-:W-:Y:S02]  /*2ef0*/  LEA R88, R88, UR4, 0x2 ;  /* 0x0000000458587c11 */ /* 0x000fe4000f8e10ff */
[----:B------:R-:W-:Y:S01]  /*2f00*/  LEA R90, R90, UR4, 0x2 ;  /* 0x000000045a5a7c11 */ /* 0x000fe2000f8e10ff */
[----:B------:R-:W-:Y:S01]  /*2f10*/  STS [R70], R18 ;  /* 0x0000001246007388 */ /* 0x000fe20000000800 */
[----:B------:R-:W-:Y:S02]  /*2f20*/  ISETP.LT.U32.AND P6, PT, R0, UR6, PT ;  /* 0x0000000600007c0c */ /* 0x000fe4000bfc1070 */
[----:B------:R-:W-:Y:S01]  /*2f30*/  ISETP.LT.U32.AND P2, PT, R6, UR6, PT ;  /* 0x0000000606007c0c */ /* 0x000fe2000bf41070 */
[----:B------:R-:W-:Y:S01]  /*2f40*/  STS [R72], R19 ;  /* 0x0000001348007388 */ /* 0x000fe20000000800 */
[----:B------:R-:W-:Y:S01]  /*2f50*/  ISETP.GT.U32.AND.EX P6, PT, R4, RZ, PT, P6 ;  /* 0x000000ff0400720c */ /* 0x000fe20003fc4160 */
[----:B------:R-:W-:Y:S01]  /*2f60*/  VIADD R6, R0, 0x200 ;  /* 0x0000020000067836 */ /* 0x000fe20000000000 */
[----:B------:R-:W-:Y:S01]  /*2f70*/  ISETP.LT.U32.AND P4, PT, R8, UR6, PT ;  /* 0x0000000608007c0c */ /* 0x000fe2000bf81070 */
[----:B------:R-:W-:Y:S01]  /*2f80*/  STS [R74], R20 ;  /* 0x000000144a007388 */ /* 0x000fe20000000800 */
[----:B------:R-:W-:Y:S01]  /*2f90*/  IMAD.U32 R8, RZ, RZ, UR7 ;  /* 0x00000007ff087e24 */ /* 0x000fe2000f8e00ff */
[C---:B------:R-:W-:Y:S01]  /*2fa0*/  LOP3.LUT R10, R0.reuse, 0x400, RZ, 0xfc, !PT ;  /* 0x00000400000a7812 */ /* 0x040fe200078efcff */
[----:B-1----:R-:W-:Y:S01]  /*2fb0*/  IMAD.WIDE.U32 R2, R0, 0x4, R2 ;  /* 0x0000000400027825 */ /* 0x002fe200078e0002 */
[----:B------:R-:W-:Y:S01]  /*2fc0*/  STS [R76], R21 ;  /* 0x000000154c007388 */ /* 0x000fe20000000800 */
[----:B------:R-:W-:-:S02]  /*2fd0*/  ISETP.LT.U32.AND P5, PT, R6, UR6, PT ;  /* 0x0000000606007c0c */ /* 0x000fc4000bfa1070 */
[----:B------:R-:W-:Y:S01]  /*2fe0*/  VIADD R6, R0, 0x600 ;  /* 0x0000060000067836 */ /* 0x000fe20000000000 */
[----:B------:R-:W-:Y:S01]  /*2ff0*/  STS [R78], R22 ;  /* 0x000000164e007388 */ /* 0x000fe20000000800 */
[----:B------:R-:W-:Y:S01]  /*3000*/  ISETP.LT.U32.AND P3, PT, R10, UR6, PT ;  /* 0x000000060a007c0c */ /* 0x000fe2000bf61070 */
[----:B------:R-:W-:Y:S01]  /*3010*/  IMAD.U32 R10, RZ, RZ, UR7 ;  /* 0x00000007ff0a7e24 */ /* 0x000fe2000f8e00ff */
[----:B------:R-:W-:Y:S01]  /*3020*/  ISETP.GT.U32.AND.EX P2, PT, R8, RZ, PT, P2 ;  /* 0x000000ff0800720c */ /* 0x000fe20003f44120 */
[----:B------:R-:W-:Y:S01]  /*3030*/  STS [R80], R23 ;  /* 0x0000001750007388 */ /* 0x000fe20000000800 */
[----:B------:R-:W-:Y:S01]  /*3040*/  ISETP.LT.U32.AND P0, PT, R6, UR6, PT ;  /* 0x0000000606007c0c */ /* 0x000fe2000bf01070 */
[----:B------:R-:W-:Y:S01]  /*3050*/  VIADD R6, R0, 0x700 ;  /* 0x0000070000067836 */ /* 0x000fe20000000000 */
[----:B------:R-:W-:Y:S01]  /*3060*/  ISETP.GT.U32.AND.EX P5, PT, R10, RZ, PT, P5 ;  /* 0x000000ff0a00720c */ /* 0x000fe20003fa4150 */
[----:B------:R-:W-:Y:S01]  /*3070*/  STS [R82], R24 ;  /* 0x0000001852007388 */ /* 0x000fe20000000800 */
[----:B------:R-:W-:-:S02]  /*3080*/  ISETP.GT.U32.AND.EX P4, PT, R8, RZ, PT, P4 ;  /* 0x000000ff0800720c */ /* 0x000fc40003f84140 */
[----:B------:R-:W-:Y:S01]  /*3090*/  ISETP.LT.U32.AND P1, PT, R12, UR6, PT ;  /* 0x000000060c007c0c */ /* 0x000fe2000bf21070 */
[----:B------:R-:W-:Y:S01]  /*30a0*/  STS [R84], R25 ;  /* 0x0000001954007388 */ /* 0x000fe20000000800 */
[C---:B------:R-:W-:Y:S02]  /*30b0*/  ISETP.GT.U32.AND.EX P0, PT, R8.reuse, RZ, PT, P0 ;  /* 0x000000ff0800720c */ /* 0x040fe40003f04100 */
[----:B------:R-:W-:Y:S01]  /*30c0*/  ISETP.GT.U32.AND.EX P1, PT, R8, RZ, PT, P1 ;  /* 0x000000ff0800720c */ /* 0x000fe20003f24110 */
[----:B------:R-:W-:Y:S04]  /*30d0*/  STS [R86], R26 ;  /* 0x0000001a56007388 */ /* 0x000fe80000000800 */
[----:B------:R-:W-:Y:S04]  /*30e0*/  STS [R88], R27 ;  /* 0x0000001b58007388 */ /* 0x000fe80000000800 */
[----:B------:R-:W-:Y:S01]  /*30f0*/  STS [R90], R28 ;  /* 0x0000001c5a007388 */ /* 0x000fe20000000800 */
[----:B------:R-:W-:Y:S06]  /*3100*/  BAR.SYNC.DEFER_BLOCKING 0x0 ;  /* 0x0000000000007b1d */ /* 0x000fec0000010000 */
[----:B------:R-:W0:Y:S04]  /*3110*/  LDS R7, [R53] ;  /* 0x0000000035077984 */ /* 0x000e280000000800 */
[----:B------:R-:W-:Y:S04]  /*3120*/  LDS R9, [R53+0x400] ;  /* 0x0004000035097984 */ /* 0x000fe80000000800 */
        /* <DEDUP_REMOVED lines=16> */
[----:B------:R-:W-:Y:S01]  /*3230*/  LDS R65, [R53+0x4800] ;  /* 0x0048000035417984 */ /* 0x000fe20000000800 */
[----:B------:R-:W-:Y:S06]  /*3240*/  BAR.SYNC.DEFER_BLOCKING 0x0 ;  /* 0x0000000000007b1d */ /* 0x000fec0000010000 */
[----:B------:R1:W-:Y:S04]  /*3250*/  STS [R5], R29 ;  /* 0x0000001d05007388 */ /* 0x0003e80000000800 */
[----:B------:R-:W-:Y:S04]  /*3260*/  STS [R56], R30 ;  /* 0x0000001e38007388 */ /* 0x000fe80000000800 */
[----:B------:R-:W-:Y:S01]  /*3270*/  STS [R58], R31 ;  /* 0x0000001f3a007388 */ /* 0x000fe20000000800 */
[----:B-1----:R-:W1:Y:S03]  /*3280*/  LDC.64 R4, c[0x0][0x398] ;  /* 0x0000e600ff047b82 */ /* 0x002e660000000a00 */
[----:B------:R-:W-:Y:S04]  /*3290*/  STS [R60], R32 ;  /* 0x000000203c007388 */ /* 0x000fe80000000800 */
[----:B------:R-:W-:Y:S04]  /*32a0*/  STS [R62], R33 ;  /* 0x000000213e007388 */ /* 0x000fe80000000800 */
[----:B------:R-:W-:Y:S04]  /*32b0*/  STS [R64], R34 ;  /* 0x0000002240007388 */ /* 0x000fe80000000800 */
[----:B------:R-:W-:Y:S04]  /*32c0*/  STS [R66], R35 ;  /* 0x0000002342007388 */ /* 0x000fe80000000800 */
[----:B------:R-:W-:Y:S04]  /*32d0*/  STS [R68], R36 ;  /* 0x0000002444007388 */ /* 0x000fe80000000800 */
[----:B------:R-:W-:Y:S01]  /*32e0*/  STS [R70], R37 ;  /* 0x0000002546007388 */ /* 0x000fe20000000800 */
[----:B-1----:R-:W-:-:S03]  /*32f0*/  IMAD.WIDE.U32 R4, R0, 0x4, R4 ;  /* 0x0000000400047825 */ /* 0x002fc600078e0004 */
[----:B------:R-:W-:Y:S04]  /*3300*/  STS [R72], R38 ;  /* 0x0000002648007388 */ /* 0x000fe80000000800 */
        /* <DEDUP_REMOVED lines=8> */
[----:B------:R-:W-:Y:S01]  /*3390*/  STS [R90], R47 ;  /* 0x0000002f5a007388 */ /* 0x000fe20000000800 */
[----:B------:R-:W-:Y:S06]  /*33a0*/  BAR.SYNC.DEFER_BLOCKING 0x0 ;  /* 0x0000000000007b1d */ /* 0x000fec0000010000 */
[----:B------:R-:W1:Y:S04]  /*33b0*/  @P6 LDS R67, [R53] ;  /* 0x0000000035436984 */ /* 0x000e680000000800 */
[----:B------:R-:W2:Y:S04]  /*33c0*/  LDS R29, [R53+0x400] ;  /* 0x00040000351d7984 */ /* 0x000ea80000000800 */
[----:B------:R-:W3:Y:S04]  /*33d0*/  LDS R31, [R53+0x800] ;  /* 0x00080000351f7984 */ /* 0x000ee80000000800 */
[----:B------:R-:W4:Y:S04]  /*33e0*/  LDS R33, [R53+0xc00] ;  /* 0x000c000035217984 */ /* 0x000f280000000800 */
[----:B------:R-:W5:Y:S04]  /*33f0*/  LDS R35, [R53+0x1000] ;  /* 0x0010000035237984 */ /* 0x000f680000000800 */
[----:B------:R-:W5:Y:S04]  /*3400*/  LDS R37, [R53+0x1400] ;  /* 0x0014000035257984 */ /* 0x000f680000000800 */
[----:B------:R-:W5:Y:S04]  /*3410*/  LDS R39, [R53+0x1800] ;  /* 0x0018000035277984 */ /* 0x000f680000000800 */
[----:B0-----:R0:W-:Y:S04]  /*3420*/  @P6 STG.E desc[UR10][R2.64], R7 ;  /* 0x0000000702006986 */ /* 0x0011e8000c10190a */
[----:B------:R-:W5:Y:S04]  /*3430*/  LDS R41, [R53+0x1c00] ;  /* 0x001c000035297984 */ /* 0x000f680000000800 */
[----:B-1----:R-:W-:Y:S01]  /*3440*/  @P6 STG.E desc[UR10][R4.64], R67 ;  /* 0x0000004304006986 */ /* 0x002fe2000c10190a */
[----:B------:R-:W-:Y:S01]  /*3450*/  ISETP.LT.U32.AND P6, PT, R6, UR6, PT ;  /* 0x0000000606007c0c */ /* 0x000fe2000bfc1070 */
[----:B0-----:R-:W-:Y:S01]  /*3460*/  IMAD.U32 R7, RZ, RZ, UR7 ;  /* 0x00000007ff077e24 */ /* 0x001fe2000f8e00ff */
[----:B------:R-:W-:Y:S01]  /*3470*/  LOP3.LUT R6, R0, 0x800, RZ, 0xfc, !PT ;  /* 0x0000080000067812 */ /* 0x000fe200078efcff */
[----:B------:R-:W-:Y:S01]  /*3480*/  @P2 STG.E desc[UR10][R2.64+0x400], R9 ;  /* 0x0004000902002986 */ /* 0x000fe2000c10190a */
[----:B------:R-:W-:-:S02]  /*3490*/  ISETP.GT.U32.AND.EX P6, PT, R10, RZ, PT, P6 ;  /* 0x000000ff0a00720c */ /* 0x000fc40003fc4160 */
[----:B------:R-:W-:Y:S01]  /*34a0*/  ISETP.GT.U32.AND.EX P3, PT, R7, RZ, PT, P3 ;  /* 0x000000ff0700720c */ /* 0x000fe20003f64130 */
[----:B--2---:R-:W-:Y:S01]  /*34b0*/  @P2 STG.E desc[UR10][R4.64+0x400], R29 ;  /* 0x0004001d04002986 */ /* 0x004fe2000c10190a */
[----:B------:R-:W-:Y:S01]  /*34c0*/  ISETP.LT.U32.AND P2, PT, R6, UR6, PT ;  /* 0x0000000606007c0c */ /* 0x000fe2000bf41070 */
[----:B------:R-:W-:Y:S02]  /*34d0*/  VIADD R6, R0, 0x900 ;  /* 0x0000090000067836 */ /* 0x000fe40000000000 */
[----:B------:R-:W-:Y:S01]  /*34e0*/  @P5 STG.E desc[UR10][R2.64+0x800], R11 ;  /* 0x0008000b02005986 */ /* 0x000fe2000c10190a */
[----:B------:R-:W-:-:S03]  /*34f0*/  ISETP.GT.U32.AND.EX P2, PT, R8, RZ, PT, P2 ;  /* 0x000000ff0800720c */ /* 0x000fc60003f44120 */
[----:B---3--:R-:W-:Y:S01]  /*3500*/  @P5 STG.E desc[UR10][R4.64+0x800], R31 ;  /* 0x0008001f04005986 */ /* 0x008fe2000c10190a */
[----:B------:R-:W-:Y:S01]  /*3510*/  ISETP.LT.U32.AND P5, PT, R6, UR6, PT ;  /* 0x0000000606007c0c */ /* 0x000fe2000bfa1070 */
[----:B------:R-:W-:Y:S02]  /*3520*/  VIADD R6, R0, 0xa00 ;  /* 0x00000a0000067836 */ /* 0x000fe40000000000 */
[----:B------:R-:W0:Y:S01]  /*3530*/  LDS R7, [R53+0x2000] ;  /* 0x0020000035077984 */ /* 0x000e220000000800 */
[----:B------:R-:W-:Y:S01]  /*3540*/  ISETP.GT.U32.AND.EX P5, PT, R8, RZ, PT, P5 ;  /* 0x000000ff0800720c */ /* 0x000fe20003fa4150 */
[----:B------:R-:W-:Y:S02]  /*3550*/  VIADD R8, R0, 0x1100 ;  /* 0x0000110000087836 */ /* 0x000fe40000000000 */
[----:B------:R-:W-:Y:S04]  /*3560*/  @P4 STG.E desc[UR10][R2.64+0xc00], R13 ;  /* 0x000c000d02004986 */ /* 0x000fe8000c10190a */
[----:B----4-:R-:W-:Y:S01]  /*3570*/  @P4 STG.E desc[UR10][R4.64+0xc00], R33 ;  /* 0x000c002104004986 */ /* 0x010fe2000c10190a */
[----:B------:R-:W-:Y:S01]  /*3580*/  ISETP.LT.U32.AND P4, PT, R6, UR6, PT ;  /* 0x0000000606007c0c */ /* 0x000fe2000bf81070 */
[----:B------:R-:W-:-:S02]  /*3590*/  VIADD R6, R0, 0xb00 ;  /* 0x00000b0000067836 */ /* 0x000fc40000000000 */
[----:B------:R-:W1:Y:S01]  /*35a0*/  LDS R9, [R53+0x2400] ;  /* 0x0024000035097984 */ /* 0x000e620000000800 */
[----:B------:R-:W-:-:S03]  /*35b0*/  ISETP.GT.U32.AND.EX P4, PT, R10, RZ, PT, P4 ;  /* 0x000000ff0a00720c */ /* 0x000fc60003f84140 */
[----:B------:R-:W2:Y:S04]  /*35c0*/  LDS R11, [R53+0x2800] ;  /* 0x00280000350b7984 */ /* 0x000ea80000000800 */
[----:B------:R-:W3:Y:S04]  /*35d0*/  LDS R13, [R53+0x2c00] ;  /* 0x002c0000350d7984 */ /* 0x000ee80000000800 */
[----:B------:R-:W-:Y:S04]  /*35e0*/  @P3 STG.E desc[UR10][R2.64+0x1000], R15 ;  /* 0x0010000f02003986 */ /* 0x000fe8000c10190a */
[----:B-----5:R-:W-:Y:S01]  /*35f0*/  @P3 STG.E desc[UR10][R4.64+0x1000], R35 ;  /* 0x0010002304003986 */ /* 0x020fe2000c10190a */
[----:B------:R-:W-:-:S02]  /*3600*/  ISETP.LT.U32.AND P3, PT, R6, UR6, PT ;  /* 0x0000000606007c0c */ /* 0x000fc4000bf61070 */
[----:B------:R-:W-:Y:S01]  /*3610*/  LOP3.LUT R6, R0, 0xc00, RZ, 0xfc, !PT ;  /* 0x00000c0000067812 */ /* 0x000fe200078efcff */
[----:B------:R-:W-:Y:S04]  /*3620*/  @P1 STG.E desc[UR10][R2.64+0x1400], R17 ;  /* 0x0014001102001986 */ /* 0x000fe8000c10190a */
[----:B------:R-:W-:Y:S01]  /*3630*/  @P1 STG.E desc[UR10][R4.64+0x1400], R37 ;  /* 0x0014002504001986 */ /* 0x000fe2000c10190a */
[----:B------:R-:W-:Y:S01]  /*3640*/  ISETP.LT.U32.AND P1, PT, R6, UR6, PT ;  /* 0x0000000606007c0c */ /* 0x000fe2000bf21070 */
[----:B------:R-:W-:Y:S02]  /*3650*/  VIADD R6, R0, 0xd00 ;  /* 0x00000d0000067836 */ /* 0x000fe40000000000 */
[----:B------:R-:W-:Y:S04]  /*3660*/  @P0 STG.E desc[UR10][R2.64+0x1800], R19 ;  /* 0x0018001302000986 */ /* 0x000fe8000c10190a */
[----:B------:R-:W-:Y:S01]  /*3670*/  @P0 STG.E desc[UR10][R4.64+0x1800], R39 ;  /* 0x0018002704000986 */ /* 0x000fe2000c10190a */
[----:B------:R-:W-:Y:S01]  /*3680*/  ISETP.LT.U32.AND P0, PT, R6, UR6, PT ;  /* 0x0000000606007c0c */ /* 0x000fe2000bf01070 */
[----:B------:R-:W-:-:S02]  /*3690*/  VIADD R6, R0, 0xe00 ;  /* 0x00000e0000067836 */ /* 0x000fc40000000000 */
[----:B------:R-:W-:Y:S04]  /*36a0*/  @P6 STG.E desc[UR10][R2.64+0x1c00], R21 ;  /* 0x001c001502006986 */ /* 0x000fe8000c10190a */
[----:B------:R-:W-:Y:S01]  /*36b0*/  @P6 STG.E desc[UR10][R4.64+0x1c00], R41 ;  /* 0x001c002904006986 */ /* 0x000fe2000c10190a */
[----:B------:R-:W-:Y:S01]  /*36c0*/  ISETP.LT.U32.AND P6, PT, R6, UR6, PT ;  /* 0x0000000606007c0c */ /* 0x000fe2000bfc1070 */
[----:B------:R-:W-:Y:S02]  /*36d0*/  IMAD.U32 R6, RZ, RZ, UR7 ;  /* 0x00000007ff067e24 */ /* 0x000fe4000f8e00ff */
[----:B------:R-:W4:Y:S03]  /*36e0*/  LDS R15, [R53+0x3000] ;  /* 0x00300000350f7984 */ /* 0x000f260000000800 */
[----:B------:R-:W-:Y:S01]  /*36f0*/  ISETP.GT.U32.AND.EX P3, PT, R6, RZ, PT, P3 ;  /* 0x000000ff0600720c */ /* 0x000fe20003f64130 */
[----:B------:R-:W5:Y:S01]  /*3700*/  LDS R17, [R53+0x3400] ;  /* 0x0034000035117984 */ /* 0x000f620000000800 */
[----:B------:R-:W-:-:S03]  /*3710*/  VIADD R6, R0, 0xf00 ;  /* 0x00000f0000067836 */ /* 0x000fc60000000000 */
[----:B------:R-:W5:Y:S04]  /*3720*/  LDS R19, [R53+0x3800] ;  /* 0x0038000035137984 */ /* 0x000f680000000800 */
[----:B------:R-:W5:Y:S04]  /*3730*/  LDS R21, [R53+0x3c00] ;  /* 0x003c000035157984 */ /* 0x000f680000000800 */
[----:B------:R-:W5:Y:S04]  /*3740*/  LDS R29, [R53+0x4000] ;  /* 0x00400000351d7984 */ /* 0x000f680000000800 */
[----:B------:R-:W5:Y:S04]  /*3750*/  LDS R31, [R53+0x4400] ;  /* 0x00440000351f7984 */ /* 0x000f680000000800 */
[----:B------:R-:W-:Y:S04]  /*3760*/  @P2 STG.E desc[UR10][R2.64+0x2000], R23 ;  /* 0x0020001702002986 */ /* 0x000fe8000c10190a */
[----:B0-----:R0:W-:Y:S01]  /*3770*/  @P2 STG.E desc[UR10][R4.64+0x2000], R7 ;  /* 0x0020000704002986 */ /* 0x0011e2000c10190a */
[----:B------:R-:W-:-:S02]  /*3780*/  ISETP.LT.U32.AND P2, PT, R6, UR6, PT ;  /* 0x0000000606007c0c */ /* 0x000fc4000bf41070 */
[C---:B------:R-:W-:Y:S01]  /*3790*/  LOP3.LUT R6, R0.reuse, 0x1000, RZ, 0xfc, !PT ;  /* 0x0000100000067812 */ /* 0x040fe200078efcff */
[----:B------:R2:W-:Y:S01]  /*37a0*/  @P5 STG.E desc[UR10][R2.64+0x2400], R25 ;  /* 0x0024001902005986 */ /* 0x0005e2000c10190a */
[----:B------:R-:W-:-:S03]  /*37b0*/  VIADD R0, R0, 0x1200 ;  /* 0x0000120000007836 */ /* 0x000fc60000000000 */
[----:B-1----:R1:W-:Y:S01]  /*37c0*/  @P5 STG.E desc[UR10][R4.64+0x2400], R9 ;  /* 0x0024000904005986 */ /* 0x0023e2000c10190a */
[----:B------:R-:W-:Y:S01]  /*37d0*/  ISETP.LT.U32.AND P5, PT, R6, UR6, PT ;  /* 0x0000000606007c0c */ /* 0x000fe2000bfa1070 */
[----:B------:R-:W-:Y:S02]  /*37e0*/  IMAD.U32 R6, RZ, RZ, UR7 ;  /* 0x00000007ff067e24 */ /* 0x000fe4000f8e00ff */
[----:B------:R1:W-:Y:S01]  /*37f0*/  @P4 STG.E desc[UR10][R2.64+0x2800], R27 ;  /* 0x0028001b02004986 */ /* 0x0003e2000c10190a */
[----:B0-----:R-:W-:Y:S02]  /*3800*/  IMAD.U32 R7, RZ, RZ, UR7 ;  /* 0x00000007ff077e24 */ /* 0x001fe4000f8e00ff */
[C---:B------:R-:W-:Y:S01]  /*3810*/  ISETP.GT.U32.AND.EX P1, PT, R6.reuse, RZ, PT, P1 ;  /* 0x000000ff0600720c */ /* 0x040fe20003f24110 */
[----:B--2---:R1:W-:Y:S01]  /*3820*/  @P4 STG.E desc[UR10][R4.64+0x2800], R11 ;  /* 0x0028000b04004986 */ /* 0x0043e2000c10190a */
[----:B------:R-:W-:Y:S02]  /*3830*/  ISETP.GT.U32.AND.EX P6, PT, R6, RZ, PT, P6 ;  /* 0x000000ff0600720c */ /* 0x000fe40003fc4160 */
[----:B------:R-:W-:Y:S01]  /*3840*/  ISETP.LT.U32.AND P4, PT, R8, UR6, PT ;  /* 0x0000000608007c0c */ /* 0x000fe2000bf81070 */
[----:B------:R1:W-:Y:S01]  /*3850*/  @P3 STG.E desc[UR10][R2.64+0x2c00], R49 ;  /* 0x002c003102003986 */ /* 0x0003e2000c10190a */
[----:B------:R-:W-:-:S02]  /*3860*/  ISETP.GT.U32.AND.EX P2, PT, R7, RZ, PT, P2 ;  /* 0x000000ff0700720c */ /* 0x000fc40003f44120 */
[----:B------:R-:W-:Y:S01]  /*3870*/  ISETP.GT.U32.AND.EX P4, PT, R6, RZ, PT, P4 ;  /* 0x000000ff0600720c */ /* 0x000fe20003f84140 */
[----:B---3--:R1:W-:Y:S01]  /*3880*/  @P3 STG.E desc[UR10][R4.64+0x2c00], R13 ;  /* 0x002c000d04003986 */ /* 0x0083e2000c10190a */
[----:B------:R-:W-:Y:S01]  /*3890*/  ISETP.LT.U32.AND P3, PT, R0, UR6, PT ;  /* 0x0000000600007c0c */ /* 0x000fe2000bf61070 */
[----:B------:R-:W-:Y:S02]  /*38a0*/  IMAD.U32 R0, RZ, RZ, UR7 ;  /* 0x00000007ff007e24 */ /* 0x000fe4000f8e00ff */
[----:B------:R1:W-:Y:S03]  /*38b0*/  @P1 STG.E desc[UR10][R2.64+0x3000], R51 ;  /* 0x0030003302001986 */ /* 0x0003e6000c10190a */
[C---:B------:R-:W-:Y:S01]  /*38c0*/  ISETP.GT.U32.AND.EX P0, PT, R0.reuse, RZ, PT, P0 ;  /* 0x000000ff0000720c */ /* 0x040fe20003f04100 */
[----:B----4-:R1:W-:Y:S01]  /*38d0*/  @P1 STG.E desc[UR10][R4.64+0x3000], R15 ;  /* 0x0030000f04001986 */ /* 0x0103e2000c10190a */
[----:B------:R-:W-:-:S02]  /*38e0*/  ISETP.GT.U32.AND.EX P5, PT, R0, RZ, PT, P5 ;  /* 0x000000ff0000720c */ /* 0x000fc40003fa4150 */
[----:B------:R-:W-:-:S09]  /*38f0*/  ISETP.GT.U32.AND.EX P3, PT, R0, RZ, PT, P3 ;  /* 0x000000ff0000720c */ /* 0x000fd20003f64130 */
[----:B------:R1:W-:Y:S04]  /*3900*/  @P0 STG.E desc[UR10][R2.64+0x3400], R55 ;  /* 0x0034003702000986 */ /* 0x0003e8000c10190a */
[----:B-----5:R1:W-:Y:S04]  /*3910*/  @P0 STG.E desc[UR10][R4.64+0x3400], R17 ;  /* 0x0034001104000986 */ /* 0x0203e8000c10190a */
[----:B------:R1:W-:Y:S04]  /*3920*/  @P6 STG.E desc[UR10][R2.64+0x3800], R57 ;  /* 0x0038003902006986 */ /* 0x0003e8000c10190a */
[----:B------:R1:W-:Y:S04]  /*3930*/  @P6 STG.E desc[UR10][R4.64+0x3800], R19 ;  /* 0x0038001304006986 */ /* 0x0003e8000c10190a */
[----:B------:R1:W-:Y:S04]  /*3940*/  @P2 STG.E desc[UR10][R2.64+0x3c00], R59 ;  /* 0x003c003b02002986 */ /* 0x0003e8000c10190a */
[----:B------:R1:W-:Y:S04]  /*3950*/  @P2 STG.E desc[UR10][R4.64+0x3c00], R21 ;  /* 0x003c001504002986 */ /* 0x0003e8000c10190a */
[----:B------:R1:W-:Y:S04]  /*3960*/  @P5 STG.E desc[UR10][R2.64+0x4000], R61 ;  /* 0x0040003d02005986 */ /* 0x0003e8000c10190a */
[----:B------:R1:W-:Y:S04]  /*3970*/  @P5 STG.E desc[UR10][R4.64+0x4000], R29 ;  /* 0x0040001d04005986 */ /* 0x0003e8000c10190a */
[----:B------:R1:W-:Y:S04]  /*3980*/  @P4 STG.E desc[UR10][R2.64+0x4400], R63 ;  /* 0x0044003f02004986 */ /* 0x0003e8000c10190a */
[----:B------:R1:W-:Y:S01]  /*3990*/  @P4 STG.E desc[UR10][R4.64+0x4400], R31 ;  /* 0x0044001f04004986 */ /* 0x0003e2000c10190a */
[----:B------:R-:W-:Y:S05]  /*39a0*/  @!P3 EXIT ;  /* 0x000000000000b94d */ /* 0x000fea0003800000 */
[----:B------:R-:W0:Y:S04]  /*39b0*/  LDS R53, [R53+0x4800] ;  /* 0x0048000035357984 */ /* 0x000e280000000800 */
[----:B------:R-:W-:Y:S04]  /*39c0*/  STG.E desc[UR10][R2.64+0x4800], R65 ;  /* 0x0048004102007986 */ /* 0x000fe8000c10190a */
[----:B0-----:R-:W-:Y:S01]  /*39d0*/  STG.E desc[UR10][R4.64+0x4800], R53 ;  /* 0x0048003504007986 */ /* 0x001fe2000c10190a */
[----:B------:R-:W-:Y:S05]  /*39e0*/  EXIT ;  /* 0x000000000000794d */ /* 0x000fea0003800000 */
.L_x_221:
        /* <DEDUP_REMOVED lines=9> */
.L_x_458:


//--------------------- .text._ZN3cub18CUB_300001_SM_10006detail6reduce28DeviceReduceSingleTileKernelINS2_10policy_hubIdyN4cuda3std3__44plusIdEEE10Policy1000EPdSC_iS9_ddNS7_10__identityEEEvT0_T1_T2_T3_T4_T6_ --------------------------
	.section	.text._ZN3cub18CUB_300001_SM_10006detail6reduce28DeviceReduceSingleTileKernelINS2_10policy_hubIdyN4cuda3std3__44plusIdEEE10Policy1000EPdSC_iS9_ddNS7_10__identityEEEvT0_T1_T2_T3_T4_T6_,"ax",@progbits
	.align	128
        .global         _ZN3cub18CUB_300001_SM_10006detail6reduce28DeviceReduceSingleTileKernelINS2_10policy_hubIdyN4cuda3std3__44plusIdEEE10Policy1000EPdSC_iS9_ddNS7_10__identityEEEvT0_T1_T2_T3_T4_T6_
        .type           _ZN3cub18CUB_300001_SM_10006detail6reduce28DeviceReduceSingleTileKernelINS2_10policy_hubIdyN4cuda3std3__44plusIdEEE10Policy1000EPdSC_iS9_ddNS7_10__identityEEEvT0_T1_T2_T3_T4_T6_,@function
        .size           _ZN3cub18CUB_300001_SM_10006detail6reduce28DeviceReduceSingleTileKernelINS2_10policy_hubIdyN4cuda3std3__44plusIdEEE10Policy1000EPdSC_iS9_ddNS7_10__identityEEEvT0_T1_T2_T3_T4_T6_,(.L_x_459 - _ZN3cub18CUB_300001_SM_10006detail6reduce28DeviceReduceSingleTileKernelINS2_10policy_hubIdyN4cuda3std3__44plusIdEEE10Policy1000EPdSC_iS9_ddNS7_10__identityEEEvT0_T1_T2_T3_T4_T6_)
        .other          _ZN3cub18CUB_300001_SM_10006detail6reduce28DeviceReduceSingleTileKernelINS2_10policy_hubIdyN4cuda3std3__44plusIdEEE10Policy1000EPdSC_iS9_ddNS7_10__identityEEEvT0_T1_T2_T3_T4_T6_,@"STO_CUDA_ENTRY STV_DEFAULT"
_ZN3cub18CUB_300001_SM_10006detail6reduce28DeviceReduceSingleTileKernelINS2_10policy_hubIdyN4cuda3std3__44plusIdEEE10Policy1000EPdSC_iS9_ddNS7_10__identityEEEvT0_T1_T2_T3_T4_T6_:
.text._ZN3cub18CUB_300001_SM_10006detail6reduce28DeviceReduceSingleTileKernelINS2_10policy_hubIdyN4cuda3std3__44plusIdEEE10Policy1000EPdSC_iS9_ddNS7_10__identityEEEvT0_T1_T2_T3_T4_T6_:
[----:B------:R-:W-:Y:S01]  /*0000*/  LDC R1, c[0x0][0x37c] ;  /* 0x0000df00ff017b82 */ /* 0x000fe20000000800 */
[----:B------:R-:W0:Y:S01]  /*0010*/  LDCU UR4, c[0x0][0x390] ;  /* 0x00007200ff0477ac */ /* 0x000e220008000800 */
[----:B------:R-:W1:Y:S01]  /*0020*/  LDCU.64 UR6, c[0x0][0x358] ;  /* 0x00006b00ff0677ac */ /* 0x000e620008000a00 */
[----:B0-----:R-:W-:-:S05]  /*0030*/  IMAD.U32 R4, RZ, RZ, UR4 ;  /* 0x00000004ff047e24 */ /* 0x001fca000f8e00ff */
[----:B------:R-:W-:-:S13]  /*0040*/  ISETP.NE.AND P0, PT, R4, RZ, PT ;  /* 0x000000ff0400720c */ /* 0x000fda0003f05270 */
[----:B-1----:R-:W-:Y:S05]  /*0050*/  @P0 BRA `(.L_x_222) ;  /* 0x00000000001c0947 */ /* 0x002fea0003800000 */
[----:B------:R-:W0:Y:S02]  /*0060*/  S2R R0, SR_TID.X ;  /* 0x0000000000007919 */ /* 0x000e240000002100 */
[----:B0-----:R-:W-:-:S13]  /*0070*/  ISETP.NE.AND P0, PT, R0, RZ, PT ;  /* 0x000000ff0000720c */ /* 0x001fda0003f05270 */
[----:B------:R-:W-:Y:S05]  /*0080*/  @P0 EXIT ;  /* 0x000000000000094d */ /* 0x000fea0003800000 */
[----:B------:R-:W0:Y:S08]  /*0090*/  LDC.64 R2, c[0x0][0x388] ;  /* 0x0000e200ff027b82 */ /* 0x000e300000000a00 */
[----:B------:R-:W0:Y:S02]  /*00a0*/  LDC.64 R4, c[0x0][0x398] ;  /* 0x0000e600ff047b82 */ /* 0x000e240000000a00 */
[----:B0-----:R-:W-:Y:S01]  /*00b0*/  STG.E.64 desc[UR6][R2.64], R4 ;  /* 0x0000000402007986 */ /* 0x001fe2000c101b06 */
[----:B------:R-:W-:Y:S05]  /*00c0*/  EXIT ;  /* 0x000000000000794d */ /* 0x000fea0003800000 */
.L_x_222:
[----:B------:R-:W-:Y:S01]  /*00d0*/  ISETP.GT.AND P0, PT, R4, 0xdff, PT ;  /* 0x00000dff0400780c */ /* 0x000fe20003f04270 */
[----:B------:R-:W-:-:S12]  /*00e0*/  BSSY.RECONVERGENT B0, `(.L_x_223) ;  /* 0x0000242000007945 */ /* 0x000fd80003800200 */
[----:B------:R-:W-:Y:S05]  /*00f0*/  @P0 BRA `(.L_x_224) ;  /* 0x0000001400180947 */ /* 0x000fea0003800000 */
[----:B------:R-:W0:Y:S01]  /*0100*/  S2R R5, SR_TID.X ;  /* 0x0000000000057919 */ /* 0x000e220000002100 */
[----:B------:R-:W-:Y:S01]  /*0110*/  BSSY.RECONVERGENT B1, `(.L_x_225) ;  /* 0x0000009000017945 */ /* 0x000fe20003800200 */
[----:B------:R-:W-:Y:S02]  /*0120*/  CS2R R2, SRZ ;  /* 0x0000000000027805 */ /* 0x000fe4000001ff00 */
[----:B0-----:R-:W-:Y:S01]  /*0130*/  ISETP.GE.AND P0, PT, R5, R4, PT ;  /* 0x000000040500720c */ /* 0x001fe20003f06270 */
[----:B------:R-:W-:-:S12]  /*0140*/  IMAD.MOV.U32 R7, RZ, RZ, R5 ;  /* 0x000000ffff077224 */ /* 0x000fd800078e0005 */
[----:B------:R-:W-:Y:S05]  /*0150*/  @P0 BRA `(.L_x_226) ;  /* 0x0000000000100947 */ /* 0x000fea0003800000 */
[----:B------:R-:W0:Y:S02]  /*0160*/  LDC.64 R2, c[0x0][0x380] ;  /* 0x0000e000ff027b82 */ /* 0x000e240000000a00 */
[----:B0-----:R-:W-:-:S06]  /*0170*/  IMAD.WIDE.U32 R2, R5, 0x8, R2 ;  /* 0x0000000805027825 */ /* 0x001fcc00078e0002 */
[----:B------:R-:W5:Y:S01]  /*0180*/  LDG.E.64.CONSTANT R2, desc[UR6][R2.64] ;  /* 0x0000000602027981 */ /* 0x000f62000c1e9b00 */
[----:B------:R-:W-:-:S07]  /*0190*/  VIADD R7, R5, 0x200 ;  /* 0x0000020005077836 */ /* 0x000fce0000000000 */
.L_x_226:
[----:B------:R-:W-:Y:S05]  /*01a0*/  BSYNC.RECONVERGENT B1 ;  /* 0x0000000000017941 */ /* 0x000fea0003800200 */
.L_x_225:
[----:B------:R-:W-:Y:S01]  /*01b0*/  ISETP.GE.AND P0, PT, R7, R4, PT ;  /* 0x000000040700720c */ /* 0x000fe20003f06270 */
[----:B------:R-:W-:-:S12]  /*01c0*/  BSSY.RECONVERGENT B1, `(.L_x_227) ;  /* 0x0000076000017945 */ /* 0x000fd80003800200 */
[----:B------:R-:W-:Y:S05]  /*01d0*/  @P0 BRA `(.L_x_228) ;  /* 0x0000000400d00947 */ /* 0x000fea0003800000 */
[----:B------:R-:W-:Y:S01]  /*01e0*/  LOP3.LUT R9, RZ, R7, RZ, 0x33, !PT ;  /* 0x00000007ff097212 */ /* 0x000fe200078e33ff */
[----:B------:R-:W-:Y:S04]  /*01f0*/  BSSY.RECONVERGENT B2, `(.L_x_229) ;  /* 0x0000017000027945 */ /* 0x000fe80003800200 */
[----:B------:R-:W-:-:S05]  /*0200*/  IMAD.IADD R0, R9, 0x1, R4 ;  /* 0x0000000109007824 */ /* 0x000fca00078e0204 */
[C---:B------:R-:W-:Y:S02]  /*0210*/  LOP3.LUT R6, R0.reuse, 0x600, RZ, 0xc0, !PT ;  /* 0x0000060000067812 */ /* 0x040fe400078ec0ff */
[----:B------:R-:W-:Y:S02]  /*0220*/  ISETP.GE.U32.AND P0, PT, R0, 0x600, PT ;  /* 0x000006000000780c */ /* 0x000fe40003f06070 */
[----:B------:R-:W-:-:S13]  /*0230*/  ISETP.NE.AND P1, PT, R6, 0x600, PT ;  /* 0x000006000600780c */ /* 0x000fda0003f25270 */
[----:B------:R-:W-:Y:S05]  /*0240*/  @!P1 BRA `(.L_x_230) ;  /* 0x0000000000449947 */ /* 0x000fea0003800000 */
[----:B------:R-:W0:Y:S01]  /*0250*/  LDC.64 R8, c[0x0][0x380] ;  /* 0x0000e000ff087b82 */ /* 0x000e220000000a00 */
[----:B------:R-:W-:-:S04]  /*0260*/  LEA.HI R0, R0, 0x1, RZ, 0x17 ;  /* 0x0000000100007811 */ /* 0x000fc800078fb8ff */
[----:B------:R-:W-:-:S05]  /*0270*/  LOP3.LUT R0, R0, 0x3, RZ, 0xc0, !PT ;  /* 0x0000000300007812 */ /* 0x000fca00078ec0ff */
[----:B------:R-:W-:Y:S02]  /*0280*/  IMAD.MOV R0, RZ, RZ, -R0 ;  /* 0x000000ffff007224 */ /* 0x000fe400078e0a00 */
[----:B0-----:R-:W-:-:S04]  /*0290*/  IMAD.WIDE.U32 R8, R7, 0x8, R8 ;  /* 0x0000000807087825 */ /* 0x001fc800078e0008 */
[----:B------:R-:W-:Y:S02]  /*02a0*/  IMAD.MOV.U32 R6, RZ, RZ, R8 ;  /* 0x000000ffff067224 */ /* 0x000fe400078e0008 */
[----:B------:R-:W-:-:S07]  /*02b0*/  IMAD.MOV.U32 R11, RZ, RZ, R9 ;  /* 0x000000ffff0b7224 */ /* 0x000fce00078e0009 */
.L_x_231:
[----:B------:R-:W-:Y:S02]  /*02c0*/  IMAD.MOV.U32 R8, RZ, RZ, R6 ;  /* 0x000000ffff087224 */ /* 0x000fe400078e0006 */
[----:B------:R-:W-:-:S06]  /*02d0*/  IMAD.MOV.U32 R9, RZ, RZ, R11 ;  /* 0x000000ffff097224 */ /* 0x000fcc00078e000b */
[----:B------:R-:W2:Y:S01]  /*02e0*/  LDG.E.64.CONSTANT R8, desc[UR6][R8.64] ;  /* 0x0000000608087981 */ /* 0x000ea2000c1e9b00 */
[----:B------:R-:W-:Y:S01]  /*02f0*/  VIADD R0, R0, 0x1 ;  /* 0x0000000100007836 */ /* 0x000fe20000000000 */
[----:B------:R-:W-:Y:S01]  /*0300*/  IADD3 R6, P2, PT, R6, 0x1000, RZ ;  /* 0x0000100006067810 */ /* 0x000fe20007f5e0ff */
[----:B------:R-:W-:-:S03]  /*0310*/  VIADD R7, R7, 0x200 ;  /* 0x0000020007077836 */ /* 0x000fc60000000000 */
[----:B------:R-:W-:Y:S01]  /*0320*/  ISETP.NE.AND P1, PT, R0, RZ, PT ;  /* 0x000000ff0000720c */ /* 0x000fe20003f25270 */
[----:B------:R-:W-:Y:S01]  /*0330*/  IMAD.X R11, RZ, RZ, R11, P2 ;  /* 0x000000ffff0b7224 */ /* 0x000fe200010e060b */
[----:B--2--5:R-:W-:-:S11]  /*0340*/  DADD R2, R8, R2 ;  /* 0x0000000008027229 */ /* 0x024fd60000000002 */
[----:B------:R-:W-:Y:S05]  /*0350*/  @P1 BRA `(.L_x_231) ;  /* 0xfffffffc00d81947 */ /* 0x000fea000383ffff */
.L_x_230:
[----:B------:R-:W-:Y:S05]  /*0360*/  BSYNC.RECONVERGENT B2 ;  /* 0x0000000000027941 */ /* 0x000fea0003800200 */
.L_x_229:
[----:B------:R-:W-:Y:S05]  /*0370*/  @!P0 BRA `(.L_x_228) ;  /* 0x0000000400688947 */ /* 0x000fea0003800000 */
[----:B------:R-:W-:Y:S01]  /*0380*/  IMAD.IADD R0, R4, 0x1, -R7 ;  /* 0x0000000104007824 */ /* 0x000fe200078e0a07 */
[----:B------:R-:W-:Y:S01]  /*0390*/  BSSY.RECONVERGENT B2, `(.L_x_232) ;  /* 0x0000031000027945 */ /* 0x000fe20003800200 */
[----:B------:R-:W-:-:S03]  /*03a0*/  PLOP3.LUT P0, PT, PT, PT, PT, 0x80, 0x8 ;  /* 0x000000000008781c */ /* 0x000fc60003f0f070 */
[----:B------:R-:W-:-:S13]  /*03b0*/  ISETP.GT.AND P1, PT, R0, 0x1800, PT ;  /* 0x000018000000780c */ /* 0x000fda0003f24270 */
[----:B------:R-:W-:Y:S05]  /*03c0*/  @!P1 BRA `(.L_x_233) ;  /* 0x0000000000b49947 */ /* 0x000fea0003800000 */
[----:B------:R-:W-:Y:S01]  /*03d0*/  PLOP3.LUT P0, PT, PT, PT, PT, 0x8, 0x80 ;  /* 0x000000000080781c */ /* 0x000fe20003f0e170 */
[----:B------:R-:W-:-:S12]  /*03e0*/  VIADD R0, R4, 0xffffe800 ;  /* 0xffffe80004007836 */ /* 0x000fd80000000000 */
.L_x_234:
[----:B------:R-:W0:Y:S02]  /*03f0*/  LDC.64 R32, c[0x0][0x380] ;  /* 0x0000e000ff207b82 */ /* 0x000e240000000a00 */
[----:B0-----:R-:W-:-:S05]  /*0400*/  IMAD.WIDE R14, R7, 0x8, R32 ;  /* 0x00000008070e7825 */ /* 0x001fca00078e0220 */
[----:B------:R-:W2:Y:S04]  /*0410*/  LDG.E.64.CONSTANT R8, desc[UR6][R14.64] ;  /* 0x000000060e087981 */ /* 0x000ea8000c1e9b00 */
[----:B------:R-:W3:Y:S04]  /*0420*/  LDG.E.64.CONSTANT R10, desc[UR6][R14.64+0x1000] ;  /* 0x001000060e0a7981 */ /* 0x000ee8000c1e9b00 */
[----:B------:R-:W4:Y:S01]  /*0430*/  LDG.E.64.CONSTANT R12, desc[UR6][R14.64+0x2000] ;  /* 0x002000060e0c7981 */ /* 0x000f22000c1e9b00 */
[----:B------:R-:W-:-:S03]  /*0440*/  VIADD R41, R7, 0x800 ;  /* 0x0000080007297836 */ /* 0x000fc60000000000 */
[----:B------:R-:W4:Y:S01]  /*0450*/  LDG.E.64.CONSTANT R30, desc[UR6][R14.64+0x3000] ;  /* 0x003000060e1e7981 */ /* 0x000f22000c1e9b00 */
[----:B------:R-:W-:-:S05]  /*0460*/  IMAD.WIDE R40, R41, 0x8, R32 ;  /* 0x0000000829287825 */ /* 0x000fca00078e0220 */
[----:B------:R-:W4:Y:S04]  /*0470*/  LDG.E.64.CONSTANT R28, desc[UR6][R40.64] ;  /* 0x00000006281c7981 */ /* 0x000f28000c1e9b00 */
[----:B------:R-:W4:Y:S04]  /*0480*/  LDG.E.64.CONSTANT R26, desc[UR6][R40.64+0x1000] ;  /* 0x00100006281a7981 */ /* 0x000f28000c1e9b00 */
        /* <DEDUP_REMOVED lines=12> */
[----:B------:R-:W4:Y:S04]  /*0550*/  LDG.E.64.CONSTANT R34, desc[UR6][R44.64+0x2000] ;  /* 0x002000062c227981 */ /* 0x000f28000c1e9b00 */
[----:B------:R-:W4:Y:S01]  /*0560*/  LDG.E.64.CONSTANT R32, desc[UR6][R44.64+0x3000] ;  /* 0x003000062c207981 */ /* 0x000f22000c1e9b00 */
[----:B------:R-:W-:-:S05]  /*0570*/  VIADD R7, R7, 0x2000 ;  /* 0x0000200007077836 */ /* 0x000fca0000000000 */
[----:B------:R-:W-:Y:S01]  /*0580*/  ISETP.GE.AND P1, PT, R7, R0, PT ;  /* 0x000000000700720c */ /* 0x000fe20003f26270 */
[----:B--2--5:R-:W-:-:S08]  /*0590*/  DADD R8, R8, R2 ;  /* 0x0000000008087229 */ /* 0x024fd00000000002 */
[----:B---3--:R-:W-:-:S08]  /*05a0*/  DADD R8, R8, R10 ;  /* 0x0000000008087229 */ /* 0x008fd0000000000a */
[----:B----4-:R-:W-:-:S08]  /*05b0*/  DADD R8, R8, R12 ;  /* 0x0000000008087229 */ /* 0x010fd0000000000c */
[----:B------:R-:W-:-:S08]  /*05c0*/  DADD R8, R8, R30 ;  /* 0x0000000008087229 */ /* 0x000fd0000000001e */
        /* <DEDUP_REMOVED lines=11> */
[----:B------:R-:W-:Y:S01]  /*0680*/  DADD R2, R8, R32 ;  /* 0x0000000008027229 */ /* 0x000fe20000000020 */
[----:B------:R-:W-:Y:S10]  /*0690*/  @!P1 BRA `(.L_x_234) ;  /* 0xfffffffc00549947 */ /* 0x000ff4000383ffff */
.L_x_233:
[----:B------:R-:W-:Y:S05]  /*06a0*/  BSYNC.RECONVERGENT B2 ;  /* 0x0000000000027941 */ /* 0x000fea0003800200 */
.L_x_232:
[----:B------:R-:W-:Y:S01]  /*06b0*/  IMAD.IADD R0, R4, 0x1, -R7 ;  /* 0x0000000104007824 */ /* 0x000fe200078e0a07 */
[----:B------:R-:W-:Y:S04]  /*06c0*/  BSSY.RECONVERGENT B2, `(.L_x_235) ;  /* 0x0000019000027945 */ /* 0x000fe80003800200 */
[----:B------:R-:W-:-:S13]  /*06d0*/  ISETP.GT.AND P1, PT, R0, 0x800, PT ;  /* 0x000008000000780c */ /* 0x000fda0003f24270 */
[----:B------:R-:W-:Y:S05]  /*06e0*/  @!P1 BRA `(.L_x_236) ;  /* 0x0000000000589947 */ /* 0x000fea0003800000 */
        /* <DEDUP_REMOVED lines=12> */
[----:B------:R-:W-:Y:S01]  /*07b0*/  PLOP3.LUT P0, PT, PT, PT, PT, 0x8, 0x80 ;  /* 0x000000000080781c */ /* 0x000fe20003f0e170 */
[----:B------:R-:W-:Y:S01]  /*07c0*/  VIADD R7, R7, 0x1000 ;  /* 0x0000100007077836 */ /* 0x000fe20000000000 */
[----:B--2--5:R-:W-:-:S08]  /*07d0*/  DADD R10, R2, R10 ;  /* 0x00000000020a7229 */ /* 0x024fd0000000000a */
[----:B---3--:R-:W-:-:S08]  /*07e0*/  DADD R10, R10, R12 ;  /* 0x000000000a0a7229 */ /* 0x008fd0000000000c */
[----:B----4-:R-:W-:-:S08]  /*07f0*/  DADD R10, R10, R14 ;  /* 0x000000000a0a7229 */ /* 0x010fd0000000000e */
[----:B------:R-:W-:-:S08]  /*0800*/  DADD R10, R10, R16 ;  /* 0x000000000a0a7229 */ /* 0x000fd00000000010 */
[----:B------:R-:W-:-:S08]  /*0810*/  DADD R10, R10, R20 ;  /* 0x000000000a0a7229 */ /* 0x000fd00000000014 */
[----:B------:R-:W-:-:S08]  /*0820*/  DADD R10, R10, R22 ;  /* 0x000000000a0a7229 */ /* 0x000fd00000000016 */
[----:B------:R-:W-:-:S08]  /*0830*/  DADD R10, R10, R24 ;  /* 0x000000000a0a7229 */ /* 0x000fd00000000018 */
[----:B------:R-:W-:-:S11]  /*0840*/  DADD R2, R10, R26 ;  /* 0x000000000a027229 */ /* 0x000fd6000000001a */
.L_x_236:
[----:B------:R-:W-:Y:S05]  /*0850*/  BSYNC.RECONVERGENT B2 ;  /* 0x0000000000027941 */ /* 0x000fea0003800200 */
.L_x_235:
[----:B------:R-:W-:-:S13]  /*0860*/  ISETP.LT.OR P0, PT, R7, R4, P0 ;  /* 0x000000040700720c */ /* 0x000fda0000701670 */
[----:B------:R-:W-:Y:S05]  /*0870*/  @!P0 BRA `(.L_x_228) ;  /* 0x0000000000288947 */ /* 0x000fea0003800000 */
[----:B------:R-:W0:Y:S02]  /*0880*/  LDC.64 R8, c[0x0][0x380] ;  /* 0x0000e000ff087b82 */ /* 0x000e240000000a00 */
[----:B0-----:R-:W-:-:S05]  /*0890*/  IMAD.WIDE R6, R7, 0x8, R8 ;  /* 0x0000000807067825 */ /* 0x001fca00078e0208 */
[----:B------:R-:W2:Y:S04]  /*08a0*/  LDG.E.64.CONSTANT R8, desc[UR6][R6.64] ;  /* 0x0000000606087981 */ /* 0x000ea8000c1e9b00 */
[----:B------:R-:W3:Y:S04]  /*08b0*/  LDG.E.64.CONSTANT R10, desc[UR6][R6.64+0x1000] ;  /* 0x00100006060a7981 */ /* 0x000ee8000c1e9b00 */
[----:B------:R-:W4:Y:S04]  /*08c0*/  LDG.E.64.CONSTANT R12, desc[UR6][R6.64+0x2000] ;  /* 0x00200006060c7981 */ /* 0x000f28000c1e9b00 */
[----:B------:R-:W4:Y:S01]  /*08d0*/  LDG.E.64.CONSTANT R14, desc[UR6][R6.64+0x3000] ;  /* 0x00300006060e7981 */ /* 0x000f22000c1e9b00 */
[----:B--2--5:R-:W-:-:S08]  /*08e0*/  DADD R8, R2, R8 ;  /* 0x0000000002087229 */ /* 0x024fd00000000008 */
[----:B---3--:R-:W-:-:S08]  /*08f0*/  DADD R8, R8, R10 ;  /* 0x0000000008087229 */ /* 0x008fd0000000000a */
[----:B----4-:R-:W-:-:S08]  /*0900*/  DADD R8, R8, R12 ;  /* 0x0000000008087229 */ /* 0x010fd0000000000c */
[----:B------:R-:W-:-:S11]  /*0910*/  DADD R2, R8, R14 ;  /* 0x0000000008027229 */ /* 0x000fd6000000000e */
.L_x_228:
[----:B------:R-:W-:Y:S05]  /*0920*/  BSYNC.RECONVERGENT B1 ;  /* 0x0000000000017941 */ /* 0x000fea0003800200 */
.L_x_227:
[----:B------:R-:W-:-:S13]  /*0930*/  ISETP.GE.AND P0, PT, R4, 0x200, PT ;  /* 0x000002000400780c */ /* 0x000fda0003f06270 */
[----:B------:R-:W-:Y:S05]  /*0940*/  @!P0 BRA `(.L_x_237) ;  /* 0x0000000400148947 */ /* 0x000fea0003800000 */
[----:B------:R-:W0:Y:S01]  /*0950*/  S2R R12, SR_LANEID ;  /* 0x00000000000c7919 */ /* 0x000e220000000000 */
[----:B-----5:R-:W-:Y:S04]  /*0960*/  SHFL.DOWN PT, R6, R2, 0x1, 0x1f ;  /* 0x08201f0002067f89 */ /* 0x020fe800000e0000 */
[----:B------:R-:W1:Y:S02]  /*0970*/  SHFL.DOWN PT, R7, R3, 0x1, 0x1f ;  /* 0x08201f0003077f89 */ /* 0x000e6400000e0000 */
[----:B-1----:R-:W-:Y:S01]  /*0980*/  DADD R6, R6, R2 ;  /* 0x0000000006067229 */ /* 0x002fe20000000002 */
[C---:B0-----:R-:W-:Y:S02]  /*0990*/  ISETP.GT.AND P0, PT, R12.reuse, 0x1e, PT ;  /* 0x0000001e0c00780c */ /* 0x041fe40003f04270 */
[----:B------:R-:W-:-:S07]  /*09a0*/  ISETP.NE.AND P1, PT, R12, RZ, PT ;  /* 0x000000ff0c00720c */ /* 0x000fce0003f25270 */
[----:B------:R-:W-:Y:S02]  /*09b0*/  FSEL R8, R2, R6, P0 ;  /* 0x0000000602087208 */ /* 0x000fe40000000000 */
[----:B------:R-:W-:Y:S02]  /*09c0*/  FSEL R9, R3, R7, P0 ;  /* 0x0000000703097208 */ /* 0x000fe40000000000 */
[----:B------:R-:W-:Y:S01]  /*09d0*/  ISETP.GT.AND P0, PT, R12, 0x1d, PT ;  /* 0x0000001d0c00780c */ /* 0x000fe20003f04270 */
[----:B------:R-:W-:Y:S01]  /*09e0*/  SHFL.DOWN PT, R6, R8, 0x2, 0x1f ;  /* 0x08401f0008067f89 */ /* 0x000fe200000e0000 */
[----:B------:R-:W-:Y:S02]  /*09f0*/  @!P1 MOV R4, 0x400 ;  /* 0x0000040000049802 */ /* 0x000fe40000000f00 */
[----:B------:R-:W-:Y:S01]  /*0a00*/  @!P1 SHF.R.U32.HI R0, RZ, 0x2, R5 ;  /* 0x00000002ff009819 */ /* 0x000fe20000011605 */
[----:B------:R-:W0:Y:S03]  /*0a10*/  SHFL.DOWN PT, R7, R9, 0x2, 0x1f ;  /* 0x08401f0009077f89 */ /* 0x000e2600000e0000 */
[----:B------:R-:W-:Y:S01]  /*0a20*/  @!P1 LOP3.LUT R0, R0, 0xf8, RZ, 0xc0, !PT ;  /* 0x000000f800009812 */ /* 0x000fe200078ec0ff */
[----:B0-----:R-:W-:-:S10]  /*0a30*/  DADD R6, R6, R8 ;  /* 0x0000000006067229 */ /* 0x001fd40000000008 */
[----:B------:R-:W-:Y:S02]  /*0a40*/  FSEL R6, R8, R6, P0 ;  /* 0x0000000608067208 */ /* 0x000fe40000000000 */
[----:B------:R-:W-:Y:S02]  /*0a50*/  FSEL R7, R9, R7, P0 ;  /* 0x0000000709077208 */ /* 0x000fe40000000000 */
[----:B------:R-:W-:Y:S01]  /*0a60*/  ISETP.GT.AND P0, PT, R12, 0x1b, PT ;  /* 0x0000001b0c00780c */ /* 0x000fe20003f04270 */
[----:B------:R-:W-:Y:S04]  /*0a70*/  SHFL.DOWN PT, R2, R6, 0x4, 0x1f ;  /* 0x08801f0006027f89 */ /* 0x000fe800000e0000 */
[----:B------:R-:W0:Y:S01]  /*0a80*/  SHFL.DOWN PT, R3, R7, 0x4, 0x1f ;  /* 0x08801f0007037f89 */ /* 0x000e2200000e0000 */
[----:B------:R-:W1:Y:S01]  /*0a90*/  @!P1 S2R R9, SR_CgaCtaId ;  /* 0x0000000000099919 */ /* 0x000e620000008800 */
[----:B0-----:R-:W-:-:S10]  /*0aa0*/  DADD R2, R2, R6 ;  /* 0x0000000002027229 */ /* 0x001fd40000000006 */
[----:B------:R-:W-:Y:S02]  /*0ab0*/  FSEL R10, R6, R2, P0 ;  /* 0x00000002060a7208 */ /* 0x000fe40000000000 */
[----:B------:R-:W-:Y:S02]  /*0ac0*/  FSEL R11, R7, R3, P0 ;  /* 0x00000003070b7208 */ /* 0x000fe40000000000 */
[----:B------:R-:W-:Y:S01]  /*0ad0*/  ISETP.GT.AND P0, PT, R12, 0x17, PT ;  /* 0x000000170c00780c */ /* 0x000fe20003f04270 */
[----:B------:R-:W-:Y:S04]  /*0ae0*/  SHFL.DOWN PT, R2, R10, 0x8, 0x1f ;  /* 0x09001f000a027f89 */ /* 0x000fe800000e0000 */
[----:B------:R-:W0:Y:S02]  /*0af0*/  SHFL.DOWN PT, R3, R11, 0x8, 0x1f ;  /* 0x09001f000b037f89 */ /* 0x000e2400000e0000 */
[----:B0-----:R-:W-:-:S10]  /*0b00*/  DADD R2, R2, R10 ;  /* 0x0000000002027229 */ /* 0x001fd4000000000a */
[----:B------:R-:W-:Y:S02]  /*0b10*/  FSEL R6, R10, R2, P0 ;  /* 0x000000020a067208 */ /* 0x000fe40000000000 */
[----:B------:R-:W-:Y:S02]  /*0b20*/  FSEL R7, R11, R3, P0 ;  /* 0x000000030b077208 */ /* 0x000fe40000000000 */
[----:B-1----:R-:W-:Y:S01]  /*0b30*/  @!P1 LEA R11, R9, R4, 0x18 ;  /* 0x00000004090b9211 */ /* 0x002fe200078ec0ff */
[----:B------:R-:W-:Y:S01]  /*0b40*/  SHFL.DOWN PT, R2, R6, 0x10, 0x1f ;  /* 0x0a001f0006027f89 */ /* 0x000fe200000e0000 */
[----:B------:R-:W-:-:S03]  /*0b50*/  ISETP.NE.AND P0, PT, R5, RZ, PT ;  /* 0x000000ff0500720c */ /* 0x000fc60003f05270 */
[----:B------:R-:W0:Y:S01]  /*0b60*/  SHFL.DOWN PT, R3, R7, 0x10, 0x1f ;  /* 0x0a001f0007037f89 */ /* 0x000e2200000e0000 */
[----:B------:R-:W-:Y:S01]  /*0b70*/  @!P1 IMAD.IADD R11, R0, 0x1, R11 ;  /* 0x00000001000b9824 */ /* 0x000fe200078e020b */
[----:B0-----:R-:W-:-:S07]  /*0b80*/  DADD R8, R2, R6 ;  /* 0x0000000002087229 */ /* 0x001fce0000000006 */
[----:B------:R1:W-:Y:S01]  /*0b90*/  @!P1 STS.64 [R11+0x10], R8 ;  /* 0x000010080b009388 */ /* 0x0003e20000000a00 */
[----:B------:R-:W-:Y:S01]  /*0ba0*/  BAR.SYNC.DEFER_BLOCKING 0x0 ;  /* 0x0000000000007b1d */ /* 0x000fe20000010000 */
[----:B------:R-:W-:-:S04]  /*0bb0*/  ISETP.GT.AND P1, PT, R12, 0xf, PT ;  /* 0x0000000f0c00780c */ /* 0x000fc80003f24270 */
[----:B------:R-:W-:Y:S02]  /*0bc0*/  FSEL R2, R6, R8, P1 ;  /* 0x0000000806027208 */ /* 0x000fe40000800000 */
[----:B------:R-:W-:Y:S01]  /*0bd0*/  FSEL R3, R7, R9, P1 ;  /* 0x0000000907037208 */ /* 0x000fe20000800000 */
[----:B------:R-:W-:Y:S06]  /*0be0*/  @P0 BRA `(.L_x_238) ;  /* 0x0000001800440947 */ /* 0x000fec0003800000 */
[----:B------:R-:W0:Y:S01]  /*0bf0*/  S2UR UR5, SR_CgaCtaId ;  /* 0x00000000000579c3 */ /* 0x000e220000008800 */
[----:B------:R-:W-:Y:S02]  /*0c00*/  UMOV UR4, 0x400 ;  /* 0x0000040000047882 */ /* 0x000fe40000000000 */
[----:B0-----:R-:W-:-:S09]  /*0c10*/  ULEA UR4, UR5, UR4, 0x18 ;  /* 0x0000000405047291 */ /* 0x001fd2000f8ec0ff */
[----:B------:R-:W0:Y:S04]  /*0c20*/  LDS.64 R4, [UR4+0x18] ;  /* 0x00001804ff047984 */ /* 0x000e280008000a00 */
[----:B-1----:R-:W1:Y:S04]  /*0c30*/  LDS.128 R8, [UR4+0x20] ;  /* 0x00002004ff087984 */ /* 0x002e680008000c00 */
[----:B------:R-:W2:Y:S01]  /*0c40*/  LDS.128 R12, [UR4+0x30] ;  /* 0x00003004ff0c7984 */ /* 0x000ea20008000c00 */
[----:B0-----:R-:W-:-:S03]  /*0c50*/  DADD R2, R2, R4 ;  /* 0x0000000002027229 */ /* 0x001fc60000000004 */
[----:B------:R-:W0:Y:S05]  /*0c60*/  LDS.128 R4, [UR4+0x40] ;  /* 0x00004004ff047984 */ /* 0x000e2a0008000c00 */
[----:B-1----:R-:W-:-:S08]  /*0c70*/  DADD R2, R2, R8 ;  /* 0x0000000002027229 */ /* 0x002fd00000000008 */
[----:B------:R-:W-:Y:S01]  /*0c80*/  DADD R2, R2, R10 ;  /* 0x0000000002027229 */ /* 0x000fe2000000000a */
[----:B------:R-:W1:Y:S07]  /*0c90*/  LDS.128 R8, [UR4+0x50] ;  /* 0x00005004ff087984 */ /* 0x000e6e0008000c00 */
[----:B--2---:R-:W-:-:S08]  /*0ca0*/  DADD R2, R2, R12 ;  /* 0x0000000002027229 */ /* 0x004fd0000000000c */
[----:B------:R-:W-:Y:S01]  /*0cb0*/  DADD R2, R2, R14 ;  /* 0x0000000002027229 */ /* 0x000fe2000000000e */
[----:B------:R-:W2:Y:S07]  /*0cc0*/  LDS.128 R12, [UR4+0x60] ;  /* 0x00006004ff0c7984 */ /* 0x000eae0008000c00 */
[----:B0-----:R-:W-:-:S08]  /*0cd0*/  DADD R2, R2, R4 ;  /* 0x0000000002027229 */ /* 0x001fd00000000004 */
[----:B------:R-:W-:Y:S01]  /*0ce0*/  DADD R2, R2, R6 ;  /* 0x0000000002027229 */ /* 0x000fe20000000006 */
[----:B------:R-:W0:Y:S07]  /*0cf0*/  LDS.128 R4, [UR4+0x70] ;  /* 0x00007004ff047984 */ /* 0x000e2e0008000c00 */
[----:B-1----:R-:W-:-:S08]  /*0d00*/  DADD R2, R2, R8 ;  /* 0x0000000002027229 */ /* 0x002fd00000000008 */
[----:B------:R-:W-:Y:S01]  /*0d10*/  DADD R2, R2, R10 ;  /* 0x0000000002027229 */ /* 0x000fe2000000000a */
[----:B------:R-:W1:Y:S07]  /*0d20*/  LDS.128 R8, [UR4+0x80] ;  /* 0x00008004ff087984 */ /* 0x000e6e0008000c00 */
[----:B--2---:R-:W-:-:S08]  /*0d30*/  DADD R2, R2, R12 ;  /* 0x0000000002027229 */ /* 0x004fd0000000000c */
[----:B------:R-:W-:-:S08]  /*0d40*/  DADD R2, R2, R14 ;  /* 0x0000000002027229 */ /* 0x000fd0000000000e */
[----:B0-----:R-:W-:-:S08]  /*0d50*/  DADD R2, R2, R4 ;  /* 0x0000000002027229 */ /* 0x001fd00000000004 */
[----:B------:R-:W-:-:S08]  /*0d60*/  DADD R2, R2, R6 ;  /* 0x0000000002027229 */ /* 0x000fd00000000006 */
[----:B-1----:R-:W-:-:S08]  /*0d70*/  DADD R2, R2, R8 ;  /* 0x0000000002027229 */ /* 0x002fd00000000008 */
[----:B------:R-:W-:Y:S01]  /*0d80*/  DADD R2, R2, R10 ;  /* 0x0000000002027229 */ /* 0x000fe2000000000a */
[----:B------:R-:W-:Y:S10]  /*0d90*/  BRA `(.L_x_238) ;  /* 0x0000001400d87947 */ /* 0x000ff40003800000 */
.L_x_237:
[----:B------:R-:W-:Y:S01]  /*0da0*/  LOP3.LUT R0, R5, 0x3e0, RZ, 0xc0, !PT ;  /* 0x000003e005007812 */ /* 0x000fe200078ec0ff */
[----:B------:R-:W0:Y:S03]  /*0db0*/  S2R R10, SR_LANEID ;  /* 0x00000000000a7919 */ /* 0x000e260000000000 */
[----:B------:R-:W-:Y:S01]  /*0dc0*/  LOP3.LUT R9, RZ, R0, RZ, 0x33, !PT ;  /* 0x00000000ff097212 */ /* 0x000fe200078e33ff */
[----:B------:R-:W-:-:S04]  /*0dd0*/  VIADD R7, R0, 0x20 ;  /* 0x0000002000077836 */ /* 0x000fc80000000000 */
[----:B------:R-:W-:Y:S01]  /*0de0*/  IMAD.IADD R9, R9, 0x1, R4 ;  /* 0x0000000109097824 */ /* 0x000fe200078e0204 */
[----:B------:R-:W-:-:S04]  /*0df0*/  ISETP.GT.AND P0, PT, R7, R4, PT ;  /* 0x000000040700720c */ /* 0x000fc80003f04270 */
[----:B------:R-:W-:-:S05]  /*0e00*/  SEL R11, R9, 0x1f, P0 ;  /* 0x0000001f090b7807 */ /* 0x000fca0000000000 */
[----:B-----5:R-:W-:Y:S04]  /*0e10*/  SHFL.DOWN PT, R6, R2, 0x1, R11 ;  /* 0x0820000002067989 */ /* 0x020fe800000e000b */
[----:B------:R-:W1:Y:S01]  /*0e20*/  SHFL.DOWN PT, R7, R3, 0x1, R11 ;  /* 0x0820000003077989 */ /* 0x000e6200000e000b */
[C---:B0-----:R-:W-:Y:S01]  /*0e30*/  ISETP.GE.AND P0, PT, R10.reuse, R11, PT ;  /* 0x0000000b0a00720c */ /* 0x041fe20003f06270 */
[C---:B------:R-:W-:Y:S01]  /*0e40*/  VIADD R0, R10.reuse, 0x2 ;  /* 0x000000020a007836 */ /* 0x040fe20000000000 */
[----:B------:R-:W-:Y:S01]  /*0e50*/  ISETP.NE.AND P1, PT, R10, RZ, PT ;  /* 0x000000ff0a00720c */ /* 0x000fe20003f25270 */
[----:B-1----:R-:W-:-:S12]  /*0e60*/  DADD R6, R6, R2 ;  /* 0x0000000006067229 */ /* 0x002fd80000000002 */
[----:B------:R-:W0:Y:S01]  /*0e70*/  @!P1 S2R R12, SR_CgaCtaId ;  /* 0x00000000000c9919 */ /* 0x000e220000008800 */
[----:B------:R-:W-:Y:S02]  /*0e80*/  FSEL R8, R6, R2, !P0 ;  /* 0x0000000206087208 */ /* 0x000fe40004000000 */
[----:B------:R-:W-:Y:S02]  /*0e90*/  FSEL R9, R7, R3, !P0 ;  /* 0x0000000307097208 */ /* 0x000fe40004000000 */
[----:B------:R-:W-:Y:S01]  /*0ea0*/  ISETP.GT.AND P0, PT, R0, R11, PT ;  /* 0x0000000b0000720c */ /* 0x000fe20003f04270 */
[----:B------:R-:W-:Y:S01]  /*0eb0*/  SHFL.DOWN PT, R6, R8, 0x2, R11 ;  /* 0x0840000008067989 */ /* 0x000fe200000e000b */
[----:B------:R-:W-:-:S03]  /*0ec0*/  VIADD R0, R10, 0x4 ;  /* 0x000000040a007836 */ /* 0x000fc60000000000 */
[----:B------:R-:W1:Y:S02]  /*0ed0*/  SHFL.DOWN PT, R7, R9, 0x2, R11 ;  /* 0x0840000009077989 */ /* 0x000e6400000e000b */
[----:B-1----:R-:W-:-:S10]  /*0ee0*/  DADD R6, R6, R8 ;  /* 0x0000000006067229 */ /* 0x002fd40000000008 */
[----:B------:R-:W-:Y:S02]  /*0ef0*/  FSEL R6, R8, R6, P0 ;  /* 0x0000000608067208 */ /* 0x000fe40000000000 */
[----:B------:R-:W-:Y:S02]  /*0f00*/  FSEL R7, R9, R7, P0 ;  /* 0x0000000709077208 */ /* 0x000fe40000000000 */
        /* <DEDUP_REMOVED lines=16> */
[----:B------:R-:W-:Y:S02]  /*1010*/  @!P1 MOV R9, 0x400 ;  /* 0x0000040000099802 */ /* 0x000fe40000000f00 */
[----:B------:R-:W-:Y:S01]  /*1020*/  @!P1 SHF.R.U32.HI R8, RZ, 0x2, R5 ;  /* 0x00000002ff089819 */ /* 0x000fe20000011605 */
[----:B------:R-:W1:Y:S01]  /*1030*/  SHFL.DOWN PT, R3, R7, 0x10, R11 ;  /* 0x0a00000007037989 */ /* 0x000e6200000e000b */
[----:B0-----:R-:W-:-:S02]  /*1040*/  @!P1 LEA R9, R12, R9, 0x18 ;  /* 0x000000090c099211 */ /* 0x001fc400078ec0ff */
[----:B------:R-:W-:-:S05]  /*1050*/  @!P1 LOP3.LUT R8, R8, 0xf8, RZ, 0xc0, !PT ;  /* 0x000000f808089812 */ /* 0x000fca00078ec0ff */
[----:B------:R-:W-:Y:S01]  /*1060*/  @!P1 IMAD.IADD R9, R8, 0x1, R9 ;  /* 0x0000000108099824 */ /* 0x000fe200078e0209 */
[----:B-1----:R-:W-:-:S10]  /*1070*/  DADD R2, R2, R6 ;  /* 0x0000000002027229 */ /* 0x002fd40000000006 */
[----:B------:R-:W-:Y:S02]  /*1080*/  FSEL R2, R6, R2, P0 ;  /* 0x0000000206027208 */ /* 0x000fe40000000000 */
[----:B------:R-:W-:Y:S02]  /*1090*/  FSEL R3, R7, R3, P0 ;  /* 0x0000000307037208 */ /* 0x000fe40000000000 */
[----:B------:R-:W-:-:S03]  /*10a0*/  ISETP.NE.AND P0, PT, R5, RZ, PT ;  /* 0x000000ff0500720c */ /* 0x000fc60003f05270 */
[----:B------:R0:W-:Y:S01]  /*10b0*/  @!P1 STS.64 [R9+0x10], R2 ;  /* 0x0000100209009388 */ /* 0x0001e20000000a00 */
[----:B------:R-:W-:Y:S09]  /*10c0*/  BAR.SYNC.DEFER_BLOCKING 0x0 ;  /* 0x0000000000007b1d */ /* 0x000ff20000010000 */
[----:B------:R-:W-:Y:S05]  /*10d0*/  @P0 BRA `(.L_x_238) ;  /* 0x0000001400080947 */ /* 0x000fea0003800000 */
[----:B------:R-:W1:Y:S01]  /*10e0*/  S2UR UR5, SR_CgaCtaId ;  /* 0x00000000000579c3 */ /* 0x000e620000008800 */
[----:B------:R-:W-:Y:S01]  /*10f0*/  UMOV UR4, 0x400 ;  /* 0x0000040000047882 */ /* 0x000fe20000000000 */
[----:B------:R-:W-:Y:S01]  /*1100*/  ISETP.GT.AND P1, PT, R4, 0x20, PT ;  /* 0x000000200400780c */ /* 0x000fe20003f24270 */
[----:B-1----:R-:W-:-:S09]  /*1110*/  ULEA UR4, UR5, UR4, 0x18 ;  /* 0x0000000405047291 */ /* 0x002fd2000f8ec0ff */
[----:B------:R-:W1:Y:S04]  /*1120*/  LDS.64 R6, [UR4+0x18] ;  /* 0x00001804ff067984 */ /* 0x000e680008000a00 */
[----:B------:R-:W2:Y:S04]  /*1130*/  LDS.128 R12, [UR4+0x20] ;  /* 0x00002004ff0c7984 */ /* 0x000ea80008000c00 */
[----:B0-----:R-:W0:Y:S01]  /*1140*/  LDS.128 R8, [UR4+0x30] ;  /* 0x00003004ff087984 */ /* 0x001e220008000c00 */
[----:B-1----:R-:W-:-:S10]  /*1150*/  DADD R6, R2, R6 ;  /* 0x0000000002067229 */ /* 0x002fd40000000006 */
[----:B------:R-:W-:Y:S02]  /*1160*/  FSEL R2, R6, R2, P1 ;  /* 0x0000000206027208 */ /* 0x000fe40000800000 */
[----:B------:R-:W-:Y:S02]  /*1170*/  FSEL R3, R7, R3, P1 ;  /* 0x0000000307037208 */ /* 0x000fe40000800000 */
[----:B------:R-:W-:-:S04]  /*1180*/  ISETP.GT.AND P1, PT, R4, 0x40, PT ;  /* 0x000000400400780c */ /* 0x000fc80003f24270 */
[----:B--2---:R-:W-:-:S10]  /*1190*/  DADD R12, R12, R2 ;  /* 0x000000000c0c7229 */ /* 0x004fd40000000002 */
[----:B------:R-:W-:Y:S02]  /*11a0*/  FSEL R2, R12, R2, P1 ;  /* 0x000000020c027208 */ /* 0x000fe40000800000 */
[----:B------:R-:W-:Y:S02]  /*11b0*/  FSEL R3, R13, R3, P1 ;  /* 0x000000030d037208 */ /* 0x000fe40000800000 */
[----:B------:R-:W-:-:S04]  /*11c0*/  ISETP.GT.AND P1, PT, R4, 0x60, PT ;  /* 0x000000600400780c */ /* 0x000fc80003f24270 */
[----:B------:R-:W-:-:S10]  /*11d0*/  DADD R14, R2, R14 ;  /* 0x00000000020e7229 */ /* 0x000fd4000000000e */
[----:B------:R-:W-:Y:S02]  /*11e0*/  FSEL R2, R14, R2, P1 ;  /* 0x000000020e027208 */ /* 0x000fe40000800000 */
[----:B------:R-:W-:Y:S02]  /*11f0*/  FSEL R3, R15, R3, P1 ;  /* 0x000000030f037208 */ /* 0x000fe40000800000 */
[----:B------:R-:W1:Y:S01]  /*1200*/  LDS.128 R12, [UR4+0x40] ;  /* 0x00004004ff0c7984 */ /* 0x000e620008000c00 */
[----:B------:R-:W-:-:S03]  /*1210*/  ISETP.GT.AND P1, PT, R4, 0x80, PT ;  /* 0x000000800400780c */ /* 0x000fc60003f24270 */
[----:B0-----:R-:W-:-:S10]  /*1220*/  DADD R8, R8, R2 ;  /* 0x0000000008087229 */ /* 0x001fd40000000002 */
[----:B------:R-:W-:Y:S02]  /*1230*/  FSEL R2, R8, R2, P1 ;  /* 0x0000000208027208 */ /* 0x000fe40000800000 */
[----:B------:R-:W-:Y:S02]  /*1240*/  FSEL R3, R9, R3, P1 ;  /* 0x0000000309037208 */ /* 0x000fe40000800000 */
[----:B------:R-:W-:-:S04]  /*1250*/  ISETP.GT.AND P1, PT, R4, 0xa0, PT ;  /* 0x000000a00400780c */ /* 0x000fc80003f24270 */
[----:B------:R-:W-:-:S10]  /*1260*/  DADD R10, R2, R10 ;  /* 0x00000000020a7229 */ /* 0x000fd4000000000a */
[----:B------:R-:W-:Y:S02]  /*1270*/  FSEL R2, R10, R2, P1 ;  /* 0x000000020a027208 */ /* 0x000fe40000800000 */
[----:B------:R-:W-:Y:S02]  /*1280*/  FSEL R3, R11, R3, P1 ;  /* 0x000000030b037208 */ /* 0x000fe40000800000 */
[----:B------:R-:W0:Y:S01]  /*1290*/  LDS.128 R8, [UR4+0x50] ;  /* 0x00005004ff087984 */ /* 0x000e220008000c00 */
[----:B------:R-:W-:-:S03]  /*12a0*/  ISETP.GT.AND P1, PT, R4, 0xc0, PT ;  /* 0x000000c00400780c */ /* 0x000fc60003f24270 */
[----:B-1----:R-:W-:-:S10]  /*12b0*/  DADD R12, R12, R2 ;  /* 0x000000000c0c7229 */ /* 0x002fd40000000002 */
        /* <DEDUP_REMOVED lines=33> */
[----:B------:R-:W-:-:S04]  /*14d0*/  ISETP.GT.AND P1, PT, R4, 0x1c0, PT ;  /* 0x000001c00400780c */ /* 0x000fc80003f24270 */
[----:B-1----:R-:W-:-:S10]  /*14e0*/  DADD R12, R12, R2 ;  /* 0x000000000c0c7229 */ /* 0x002fd40000000002 */
[----:B------:R-:W-:Y:S02]  /*14f0*/  FSEL R2, R12, R2, P1 ;  /* 0x000000020c027208 */ /* 0x000fe40000800000 */
[----:B------:R-:W-:Y:S02]  /*1500*/  FSEL R3, R13, R3, P1 ;  /* 0x000000030d037208 */ /* 0x000fe40000800000 */
[----:B------:R-:W-:-:S04]  /*1510*/  ISETP.GT.AND P1, PT, R4, 0x1e0, PT ;  /* 0x000001e00400780c */ /* 0x000fc80003f24270 */
[----:B------:R-:W-:-:S10]  /*1520*/  DADD R14, R2, R14 ;  /* 0x00000000020e7229 */ /* 0x000fd4000000000e */
[----:B------:R-:W-:Y:S02]  /*1530*/  FSEL R2, R14, R2, P1 ;  /* 0x000000020e027208 */ /* 0x000fe40000800000 */
[----:B------:R-:W-:Y:S01]  /*1540*/  FSEL R3, R15, R3, P1 ;  /* 0x000000030f037208 */ /* 0x000fe20000800000 */
[----:B------:R-:W-:Y:S06]  /*1550*/  BRA `(.L_x_238) ;  /* 0x0000000c00e87947 */ /* 0x000fec0003800000 */
.L_x_224:
[----:B------:R-:W0:Y:S01]  /*1560*/  S2R R41, SR_TID.X ;  /* 0x0000000000297919 */ /* 0x000e220000002100 */
[----:B------:R-:W1:Y:S02]  /*1570*/  LDCU.64 UR4, c[0x0][0x380] ;  /* 0x00007000ff0477ac */ /* 0x000e640008000a00 */
[----:B-1----:R-:W-:Y:S02]  /*1580*/  IMAD.U32 R2, RZ, RZ, UR4 ;  /* 0x00000004ff027e24 */ /* 0x002fe4000f8e00ff */
[----:B------:R-:W-:Y:S02]  /*1590*/  IMAD.U32 R3, RZ, RZ, UR5 ;  /* 0x00000005ff037e24 */ /* 0x000fe4000f8e00ff */
[----:B0-----:R-:W-:-:S05]  /*15a0*/  IMAD.WIDE.U32 R18, R41, 0x8, R2 ;  /* 0x0000000829127825 */ /* 0x001fca00078e0002 */
[----:B------:R-:W2:Y:S04]  /*15b0*/  LDG.E.64.CONSTANT R20, desc[UR6][R18.64] ;  /* 0x0000000612147981 */ /* 0x000ea8000c1e9b00 */
[----:B------:R-:W2:Y:S04]  /*15c0*/  LDG.E.64.CONSTANT R6, desc[UR6][R18.64+0x1000] ;  /* 0x0010000612067981 */ /* 0x000ea8000c1e9b00 */
[----:B------:R-:W3:Y:S04]  /*15d0*/  LDG.E.64.CONSTANT R8, desc[UR6][R18.64+0x2000] ;  /* 0x0020000612087981 */ /* 0x000ee8000c1e9b00 */
[----:B------:R-:W4:Y:S04]  /*15e0*/  LDG.E.64.CONSTANT R10, desc[UR6][R18.64+0x3000] ;  /* 0x00300006120a7981 */ /* 0x000f28000c1e9b00 */
[----:B------:R-:W5:Y:S04]  /*15f0*/  LDG.E.64.CONSTANT R12, desc[UR6][R18.64+0x4000] ;  /* 0x00400006120c7981 */ /* 0x000f68000c1e9b00 */
[----:B------:R-:W5:Y:S04]  /*1600*/  LDG.E.64.CONSTANT R14, desc[UR6][R18.64+0x5000] ;  /* 0x00500006120e7981 */ /* 0x000f68000c1e9b00 */
[----:B------:R-:W5:Y:S01]  /*1610*/  LDG.E.64.CONSTANT R16, desc[UR6][R18.64+0x6000] ;  /* 0x0060000612107981 */ /* 0x000f62000c1e9b00 */
[----:B------:R-:W-:Y:S01]  /*1620*/  ISETP.GE.U32.AND P0, PT, R4, 0x1c00, PT ;  /* 0x00001c000400780c */ /* 0x000fe20003f06070 */
[----:B------:R-:W-:Y:S01]  /*1630*/  UMOV UR4, 0xe00 ;  /* 0x00000e0000047882 */ /* 0x000fe20000000000 */
[----:B--2---:R-:W-:-:S08]  /*1640*/  DADD R6, R20, R6 ;  /* 0x0000000014067229 */ /* 0x004fd00000000006 */
[----:B---3--:R-:W-:-:S08]  /*1650*/  DADD R6, R8, R6 ;  /* 0x0000000008067229 */ /* 0x008fd00000000006 */
[----:B----4-:R-:W-:-:S08]  /*1660*/  DADD R6, R10, R6 ;  /* 0x000000000a067229 */ /* 0x010fd00000000006 */
[----:B-----5:R-:W-:-:S08]  /*1670*/  DADD R6, R12, R6 ;  /* 0x000000000c067229 */ /* 0x020fd00000000006 */
[----:B------:R-:W-:-:S08]  /*1680*/  DADD R6, R14, R6 ;  /* 0x000000000e067229 */ /* 0x000fd00000000006 */
[----:B------:R-:W-:Y:S01]  /*1690*/  DADD R6, R16, R6 ;  /* 0x0000000010067229 */ /* 0x000fe20000000006 */
[----:B------:R-:W-:Y:S10]  /*16a0*/  @!P0 BRA `(.L_x_239) ;  /* 0x00000000006c8947 */ /* 0x000ff40003800000 */
[----:B------:R-:W0:Y:S01]  /*16b0*/  LDC R22, c[0x0][0x390] ;  /* 0x0000e400ff167b82 */ /* 0x000e220000000800 */
[----:B------:R-:W-:Y:S01]  /*16c0*/  VIADD R23, R4, 0xfffff200 ;  /* 0xfffff20004177836 */ /* 0x000fe20000000000 */
[----:B------:R-:W-:-:S06]  /*16d0*/  UMOV UR4, 0xe00 ;  /* 0x00000e0000047882 */ /* 0x000fcc0000000000 */
[----:B------:R-:W1:Y:S02]  /*16e0*/  LDC.64 R2, c[0x0][0x380] ;  /* 0x0000e000ff027b82 */ /* 0x000e640000000a00 */
.L_x_241:
[----:B------:R-:W-:-:S04]  /*16f0*/  VIADD R9, R41, UR4 ;  /* 0x0000000429097c36 */ /* 0x000fc80008000000 */
[----:B-1----:R-:W-:-:S05]  /*1700*/  IMAD.WIDE.U32 R8, R9, 0x8, R2 ;  /* 0x0000000809087825 */ /* 0x002fca00078e0002 */
[----:B------:R-:W2:Y:S04]  /*1710*/  LDG.E.64.CONSTANT R4, desc[UR6][R8.64] ;  /* 0x0000000608047981 */ /* 0x000ea8000c1e9b00 */
[----:B------:R-:W3:Y:S04]  /*1720*/  LDG.E.64.CONSTANT R10, desc[UR6][R8.64+0x1000] ;  /* 0x00100006080a7981 */ /* 0x000ee8000c1e9b00 */
[----:B------:R-:W4:Y:S04]  /*1730*/  LDG.E.64.CONSTANT R12, desc[UR6][R8.64+0x2000] ;  /* 0x00200006080c7981 */ /* 0x000f28000c1e9b00 */
[----:B------:R-:W5:Y:S04]  /*1740*/  LDG.E.64.CONSTANT R14, desc[UR6][R8.64+0x3000] ;  /* 0x00300006080e7981 */ /* 0x000f68000c1e9b00 */
[----:B------:R-:W5:Y:S04]  /*1750*/  LDG.E.64.CONSTANT R16, desc[UR6][R8.64+0x4000] ;  /* 0x0040000608107981 */ /* 0x000f68000c1e9b00 */
[----:B------:R-:W5:Y:S04]  /*1760*/  LDG.E.64.CONSTANT R18, desc[UR6][R8.64+0x5000] ;  /* 0x0050000608127981 */ /* 0x000f68000c1e9b00 */
[----:B------:R-:W5:Y:S01]  /*1770*/  LDG.E.64.CONSTANT R20, desc[UR6][R8.64+0x6000] ;  /* 0x0060000608147981 */ /* 0x000f62000c1e9b00 */
[----:B--2---:R-:W-:-:S08]  /*1780*/  DADD R4, R4, R6 ;  /* 0x0000000004047229 */ /* 0x004fd00000000006 */
[----:B---3--:R-:W-:-:S08]  /*1790*/  DADD R4, R10, R4 ;  /* 0x000000000a047229 */ /* 0x008fd00000000004 */
[----:B----4-:R-:W-:-:S08]  /*17a0*/  DADD R4, R12, R4 ;  /* 0x000000000c047229 */ /* 0x010fd00000000004 */
[----:B-----5:R-:W-:-:S08]  /*17b0*/  DADD R4, R14, R4 ;  /* 0x000000000e047229 */ /* 0x020fd00000000004 */
[----:B------:R-:W-:Y:S01]  /*17c0*/  DADD R16, R16, R4 ;  /* 0x0000000010107229 */ /* 0x000fe20000000004 */
[----:B0-----:R-:W-:-:S04]  /*17d0*/  IMAD.MOV.U32 R4, RZ, RZ, R22 ;  /* 0x000000ffff047224 */ /* 0x001fc800078e0016 */
[----:B------:R-:W-:-:S03]  /*17e0*/  VIADD R0, R4, -UR4 ;  /* 0x8000000404007c36 */ /* 0x000fc60008000000 */
[----:B------:R-:W-:Y:S02]  /*17f0*/  DADD R16, R18, R16 ;  /* 0x0000000012107229 */ /* 0x000fe40000000010 */
[----:B------:R-:W-:-:S06]  /*1800*/  ISETP.GE.AND P0, PT, R0, 0xe00, PT ;  /* 0x00000e000000780c */ /* 0x000fcc0003f06270 */
[----:B------:R-:W-:-:S07]  /*1810*/  DADD R6, R20, R16 ;  /* 0x0000000014067229 */ /* 0x000fce0000000010 */
[----:B------:R-:W-:Y:S05]  /*1820*/  @!P0 BRA `(.L_x_240) ;  /* 0x00000008001c8947 */ /* 0x000fea0003800000 */
[----:B------:R-:W-:-:S06]  /*1830*/  UIADD3 UR4, UPT, UPT, UR4, 0xe00, URZ ;  /* 0x00000e0004047890 */ /* 0x000fcc000fffe0ff */
[----:B------:R-:W-:-:S13]  /*1840*/  ISETP.LT.AND P0, PT, R23, UR4, PT ;  /* 0x0000000417007c0c */ /* 0x000fda000bf01270 */
[----:B------:R-:W-:Y:S05]  /*1850*/  @!P0 BRA `(.L_x_241) ;  /* 0xfffffffc00a48947 */ /* 0x000fea000383ffff */
.L_x_239:
[----:B------:R-:W-:-:S13]  /*1860*/  ISETP.LE.AND P0, PT, R4, UR4, PT ;  /* 0x0000000404007c0c */ /* 0x000fda000bf03270 */
[----:B------:R-:W-:Y:S05]  /*1870*/  @P0 BRA `(.L_x_240) ;  /* 0x0000000800080947 */ /* 0x000fea0003800000 */
[----:B------:R-:W-:Y:S01]  /*1880*/  VIADD R0, R4, -UR4 ;  /* 0x8000000404007c36 */ /* 0x000fe20008000000 */
[----:B------:R-:W-:Y:S04]  /*1890*/  BSSY.RECONVERGENT B1, `(.L_x_240) ;  /* 0x0000080000017945 */ /* 0x000fe80003800200 */
[----:B------:R-:W-:-:S13]  /*18a0*/  ISETP.GE.AND P0, PT, R41, R0, PT ;  /* 0x000000002900720c */ /* 0x000fda0003f06270 */
[----:B------:R-:W-:Y:S05]  /*18b0*/  @P0 BRA `(.L_x_242) ;  /* 0x0000000400f40947 */ /* 0x000fea0003800000 */
[----:B------:R-:W-:Y:S01]  /*18c0*/  LOP3.LUT R5, RZ, R41, RZ, 0x33, !PT ;  /* 0x00000029ff057212 */ /* 0x000fe200078e33ff */
[----:B------:R-:W-:Y:S01]  /*18d0*/  BSSY.RECONVERGENT B2, `(.L_x_243) ;  /* 0x0000014000027945 */ /* 0x000fe20003800200 */
[----:B------:R-:W-:Y:S02]  /*18e0*/  IMAD.MOV.U32 R45, RZ, RZ, R41 ;  /* 0x000000ffff2d7224 */ /* 0x000fe400078e0029 */
[----:B------:R-:W-:-:S04]  /*18f0*/  IADD3 R4, PT, PT, R4, -UR4, R5 ;  /* 0x8000000404047c10 */ /* 0x000fc8000fffe005 */
[C---:B------:R-:W-:Y:S02]  /*1900*/  LOP3.LUT R5, R4.reuse, 0x600, RZ, 0xc0, !PT ;  /* 0x0000060004057812 */ /* 0x040fe400078ec0ff */
[----:B------:R-:W-:Y:S02]  /*1910*/  ISETP.GE.U32.AND P1, PT, R4, 0x600, PT ;  /* 0x000006000400780c */ /* 0x000fe40003f26070 */
[----:B------:R-:W-:-:S13]  /*1920*/  ISETP.NE.AND P0, PT, R5, 0x600, PT ;  /* 0x000006000500780c */ /* 0x000fda0003f05270 */
[----:B------:R-:W-:Y:S05]  /*1930*/  @!P0 BRA `(.L_x_244) ;  /* 0x0000000000348947 */ /* 0x000fea0003800000 */
[----:B------:R-:W-:Y:S01]  /*1940*/  LEA.HI R4, R4, 0x1, RZ, 0x17 ;  /* 0x0000000104047811 */ /* 0x000fe200078fb8ff */
[----:B------:R-:W-:Y:S02]  /*1950*/  VIADD R9, R41, UR4 ;  /* 0x0000000429097c36 */ /* 0x000fe40008000000 */
[----:B------:R-:W-:Y:S01]  /*1960*/  IMAD.MOV.U32 R45, RZ, RZ, R41 ;  /* 0x000000ffff2d7224 */ /* 0x000fe200078e0029 */
[----:B------:R-:W-:-:S05]  /*1970*/  LOP3.LUT R4, R4, 0x3, RZ, 0xc0, !PT ;  /* 0x0000000304047812 */ /* 0x000fca00078ec0ff */
[----:B------:R-:W-:-:S07]  /*1980*/  IMAD.MOV R8, RZ, RZ, -R4 ;  /* 0x000000ffff087224 */ /* 0x000fce00078e0a04 */
.L_x_245:
[----:B------:R-:W-:-:S06]  /*1990*/  IMAD.WIDE.U32 R4, R9, 0x8, R2 ;  /* 0x0000000809047825 */ /* 0x000fcc00078e0002 */
[----:B------:R-:W2:Y:S01]  /*19a0*/  LDG.E.64.CONSTANT R4, desc[UR6][R4.64] ;  /* 0x0000000604047981 */ /* 0x000ea2000c1e9b00 */
[----:B------:R-:W-:Y:S02]  /*19b0*/  VIADD R8, R8, 0x1 ;  /* 0x0000000108087836 */ /* 0x000fe40000000000 */
[----:B------:R-:W-:Y:S02]  /*19c0*/  VIADD R45, R45, 0x200 ;  /* 0x000002002d2d7836 */ /* 0x000fe40000000000 */
[----:B------:R-:W-:Y:S01]  /*19d0*/  VIADD R9, R9, 0x200 ;  /* 0x0000020009097836 */ /* 0x000fe20000000000 */
[----:B------:R-:W-:Y:S01]  /*19e0*/  ISETP.NE.AND P0, PT, R8, RZ, PT ;  /* 0x000000ff0800720c */ /* 0x000fe20003f05270 */
[----:B--2---:R-:W-:-:S12]  /*19f0*/  DADD R6, R4, R6 ;  /* 0x0000000004067229 */ /* 0x004fd80000000006 */
[----:B------:R-:W-:Y:S05]  /*1a00*/  @P0 BRA `(.L_x_245) ;  /* 0xfffffffc00e00947 */ /* 0x000fea000383ffff */
.L_x_244:
[----:B------:R-:W-:Y:S05]  /*1a10*/  BSYNC.RECONVERGENT B2 ;  /* 0x0000000000027941 */ /* 0x000fea0003800200 */
.L_x_243:
[----:B------:R-:W-:Y:S05]  /*1a20*/  @!P1 BRA `(.L_x_242) ;  /* 0x0000000400989947 */ /* 0x000fea0003800000 */
[----:B------:R-:W0:Y:S01]  /*1a30*/  LDCU.64 UR8, c[0x0][0x380] ;  /* 0x00007000ff0877ac */ /* 0x000e220008000a00 */
[----:B------:R-:W-:Y:S01]  /*1a40*/  IMAD.IADD R9, R0, 0x1, -R45 ;  /* 0x0000000100097824 */ /* 0x000fe200078e0a2d */
[C---:B------:R-:W-:Y:S01]  /*1a50*/  IADD3 R5, P0, PT, R45.reuse, UR4, RZ ;  /* 0x000000042d057c10 */ /* 0x040fe2000ff1e0ff */
[----:B------:R-:W-:Y:S01]  /*1a60*/  BSSY.RECONVERGENT B2, `(.L_x_246) ;  /* 0x0000039000027945 */ /* 0x000fe20003800200 */
[----:B------:R-:W-:Y:S02]  /*1a70*/  VIADD R43, R45, UR4 ;  /* 0x000000042d2b7c36 */ /* 0x000fe40008000000 */
[----:B------:R-:W-:Y:S01]  /*1a80*/  ISETP.GT.AND P1, PT, R9, 0x1800, PT ;  /* 0x000018000900780c */ /* 0x000fe20003f24270 */
[----:B------:R-:W-:Y:S01]  /*1a90*/  IMAD.X R8, RZ, RZ, RZ, P0 ;  /* 0x000000ffff087224 */ /* 0x000fe200000e06ff */
[----:B0-----:R-:W-:-:S04]  /*1aa0*/  LEA R4, P0, R5, UR8, 0x3 ;  /* 0x0000000805047c11 */ /* 0x001fc8000f8018ff */
[----:B------:R-:W-:Y:S02]  /*1ab0*/  LEA.HI.X R5, R5, UR9, R8, 0x3, P0 ;  /* 0x0000000905057c11 */ /* 0x000fe400080f1c08 */
[----:B------:R-:W-:-:S05]  /*1ac0*/  IADD3 R4, P0, PT, R4, 0x2000, RZ ;  /* 0x0000200004047810 */ /* 0x000fca0007f1e0ff */
[----:B------:R-:W-:Y:S01]  /*1ad0*/  IMAD.X R5, RZ, RZ, R5, P0 ;  /* 0x000000ffff057224 */ /* 0x000fe200000e0605 */
[----:B------:R-:W-:Y:S01]  /*1ae0*/  PLOP3.LUT P0, PT, PT, PT, PT, 0x80, 0x8 ;  /* 0x000000000008781c */ /* 0x000fe20003f0f070 */
[----:B------:R-:W-:-:S12]  /*1af0*/  @!P1 BRA `(.L_x_247) ;  /* 0x0000000000bc9947 */ /* 0x000fd80003800000 */
[----:B------:R-:W-:Y:S01]  /*1b00*/  PLOP3.LUT P0, PT, PT, PT, PT, 0x8, 0x80 ;  /* 0x000000000080781c */ /* 0x000fe20003f0e170 */
[----:B------:R-:W-:-:S12]  /*1b10*/  VIADD R40, R0, 0xffffe800 ;  /* 0xffffe80000287836 */ /* 0x000fd80000000000 */
.L_x_248:
[C---:B------:R-:W-:Y:S01]  /*1b20*/  IMAD.WIDE.U32 R38, R43.reuse, 0x8, R2 ;  /* 0x000000082b267825 */ /* 0x040fe200078e0002 */
[----:B------:R-:W2:Y:S04]  /*1b30*/  LDG.E.64.CONSTANT R8, desc[UR6][R4.64+-0x1000] ;  /* 0xfff0000604087981 */ /* 0x000ea8000c1e9b00 */
[----:B------:R-:W3:Y:S04]  /*1b40*/  LDG.E.64.CONSTANT R10, desc[UR6][R4.64] ;  /* 0x00000006040a7981 */ /* 0x000ee8000c1e9b00 */
[----:B------:R-:W4:Y:S01]  /*1b50*/  LDG.E.64.CONSTANT R38, desc[UR6][R38.64] ;  /* 0x0000000626267981 */ /* 0x000f22000c1e9b00 */
[----:B------:R-:W-:-:S03]  /*1b60*/  VIADD R15, R43, 0x800 ;  /* 0x000008002b0f7836 */ /* 0x000fc60000000000 */
[----:B------:R-:W5:Y:S01]  /*1b70*/  LDG.E.64.CONSTANT R12, desc[UR6][R4.64+0x1000] ;  /* 0x00100006040c7981 */ /* 0x000f62000c1e9b00 */
[----:B------:R-:W-:-:S03]  /*1b80*/  IMAD.WIDE.U32 R14, R15, 0x8, R2 ;  /* 0x000000080f0e7825 */ /* 0x000fc600078e0002 */
[----:B------:R-:W5:Y:S04]  /*1b90*/  LDG.E.64.CONSTANT R16, desc[UR6][R4.64+0x3000] ;  /* 0x0030000604107981 */ /* 0x000f68000c1e9b00 */
[----:B------:R-:W5:Y:S04]  /*1ba0*/  LDG.E.64.CONSTANT R14, desc[UR6][R14.64] ;  /* 0x000000060e0e7981 */ /* 0x000f68000c1e9b00 */
[----:B------:R-:W5:Y:S01]  /*1bb0*/  LDG.E.64.CONSTANT R18, desc[UR6][R4.64+0x4000] ;  /* 0x0040000604127981 */ /* 0x000f62000c1e9b00 */
        /* <DEDUP_REMOVED lines=11> */
[----:B------:R-:W5:Y:S04]  /*1c70*/  LDG.E.64.CONSTANT R34, desc[UR6][R4.64+0xc000] ;  /* 0x00c0000604227981 */ /* 0x000f68000c1e9b00 */
[----:B------:R0:W5:Y:S01]  /*1c80*/  LDG.E.64.CONSTANT R36, desc[UR6][R4.64+0xd000] ;  /* 0x00d0000604247981 */ /* 0x000162000c1e9b00 */
[----:B------:R-:W-:-:S05]  /*1c90*/  VIADD R45, R45, 0x2000 ;  /* 0x000020002d2d7836 */ /* 0x000fca0000000000 */
[----:B------:R-:W-:Y:S02]  /*1ca0*/  ISETP.GE.AND P1, PT, R45, R40, PT ;  /* 0x000000282d00720c */ /* 0x000fe40003f26270 */
[----:B0-----:R-:W-:Y:S01]  /*1cb0*/  IADD3 R4, P2, PT, R4, 0x10000, RZ ;  /* 0x0001000004047810 */ /* 0x001fe20007f5e0ff */
[----:B------:R-:W-:-:S04]  /*1cc0*/  VIADD R43, R43, 0x2000 ;  /* 0x000020002b2b7836 */ /* 0x000fc80000000000 */
[----:B------:R-:W-:Y:S01]  /*1cd0*/  IMAD.X R5, RZ, RZ, R5, P2 ;  /* 0x000000ffff057224 */ /* 0x000fe200010e0605 */
[----:B----4-:R-:W-:-:S08]  /*1ce0*/  DADD R38, R38, R6 ;  /* 0x0000000026267229 */ /* 0x010fd00000000006 */
[----:B--2---:R-:W-:-:S08]  /*1cf0*/  DADD R8, R38, R8 ;  /* 0x0000000026087229 */ /* 0x004fd00000000008 */
[----:B---3--:R-:W-:-:S08]  /*1d00*/  DADD R8, R8, R10 ;  /* 0x0000000008087229 */ /* 0x008fd0000000000a */
[----:B-----5:R-:W-:-:S08]  /*1d10*/  DADD R8, R8, R12 ;  /* 0x0000000008087229 */ /* 0x020fd0000000000c */
        /* <DEDUP_REMOVED lines=13> */
.L_x_247:
[----:B------:R-:W-:Y:S05]  /*1df0*/  BSYNC.RECONVERGENT B2 ;  /* 0x0000000000027941 */ /* 0x000fea0003800200 */
.L_x_246:
[----:B------:R-:W-:Y:S01]  /*1e00*/  IMAD.IADD R8, R0, 0x1, -R45 ;  /* 0x0000000100087824 */ /* 0x000fe200078e0a2d */
[----:B------:R-:W-:Y:S04]  /*1e10*/  BSSY.RECONVERGENT B2, `(.L_x_249) ;  /* 0x000001c000027945 */ /* 0x000fe80003800200 */
[----:B------:R-:W-:-:S13]  /*1e20*/  ISETP.GT.AND P1, PT, R8, 0x800, PT ;  /* 0x000008000800780c */ /* 0x000fda0003f24270 */
[----:B------:R-:W-:Y:S05]  /*1e30*/  @!P1 BRA `(.L_x_250) ;  /* 0x0000000000649947 */ /* 0x000fea0003800000 */
        /* <DEDUP_REMOVED lines=9> */
[----:B------:R-:W5:Y:S04]  /*1ed0*/  LDG.E.64.CONSTANT R22, desc[UR6][R4.64+0x4000] ;  /* 0x0040000604167981 */ /* 0x000f68000c1e9b00 */
[----:B------:R0:W5:Y:S01]  /*1ee0*/  LDG.E.64.CONSTANT R8, desc[UR6][R4.64+0x5000] ;  /* 0x0050000604087981 */ /* 0x000162000c1e9b00 */
[----:B------:R-:W-:Y:S01]  /*1ef0*/  PLOP3.LUT P0, PT, PT, PT, PT, 0x8, 0x80 ;  /* 0x000000000080781c */ /* 0x000fe20003f0e170 */
[----:B------:R-:W-:-:S02]  /*1f00*/  VIADD R45, R45, 0x1000 ;  /* 0x000010002d2d7836 */ /* 0x000fc40000000000 */
[----:B------:R-:W-:Y:S01]  /*1f10*/  VIADD R43, R43, 0x1000 ;  /* 0x000010002b2b7836 */ /* 0x000fe20000000000 */
[----:B----4-:R-:W-:-:S08]  /*1f20*/  DADD R6, R6, R10 ;  /* 0x0000000006067229 */ /* 0x010fd0000000000a */
[----:B--2---:R-:W-:-:S08]  /*1f30*/  DADD R6, R6, R12 ;  /* 0x0000000006067229 */ /* 0x004fd0000000000c */
[----:B---3--:R-:W-:-:S08]  /*1f40*/  DADD R6, R6, R14 ;  /* 0x0000000006067229 */ /* 0x008fd0000000000e */
[----:B-----5:R-:W-:-:S08]  /*1f50*/  DADD R6, R6, R16 ;  /* 0x0000000006067229 */ /* 0x020fd00000000010 */
[----:B------:R-:W-:-:S08]  /*1f60*/  DADD R6, R6, R18 ;  /* 0x0000000006067229 */ /* 0x000fd00000000012 */
[----:B------:R-:W-:Y:S01]  /*1f70*/  DADD R6, R6, R20 ;  /* 0x0000000006067229 */ /* 0x000fe20000000014 */
[----:B------:R-:W-:-:S07]  /*1f80*/  IADD3 R10, P1, PT, R4, 0x8000, RZ ;  /* 0x00008000040a7810 */ /* 0x000fce0007f3e0ff */
[----:B------:R-:W-:Y:S01]  /*1f90*/  DADD R6, R6, R22 ;  /* 0x0000000006067229 */ /* 0x000fe20000000016 */
[----:B0-----:R-:W-:Y:S02]  /*1fa0*/  IMAD.X R5, RZ, RZ, R5, P1 ;  /* 0x000000ffff057224 */ /* 0x001fe400008e0605 */
[----:B------:R-:W-:-:S05]  /*1fb0*/  IMAD.MOV.U32 R4, RZ, RZ, R10 ;  /* 0x000000ffff047224 */ /* 0x000fca00078e000a */
[----:B------:R-:W-:-:S11]  /*1fc0*/  DADD R6, R6, R8 ;  /* 0x0000000006067229 */ /* 0x000fd60000000008 */
.L_x_250:
[----:B------:R-:W-:Y:S05]  /*1fd0*/  BSYNC.RECONVERGENT B2 ;  /* 0x0000000000027941 */ /* 0x000fea0003800200 */
.L_x_249:
[----:B------:R-:W-:-:S13]  /*1fe0*/  ISETP.LT.OR P0, PT, R45, R0, P0 ;  /* 0x000000002d00720c */ /* 0x000fda0000701670 */
[----:B------:R-:W-:Y:S05]  /*1ff0*/  @!P0 BRA `(.L_x_242) ;  /* 0x0000000000248947 */ /* 0x000fea0003800000 */
[----:B------:R-:W-:Y:S01]  /*2000*/  IMAD.WIDE.U32 R2, R43, 0x8, R2 ;  /* 0x000000082b027825 */ /* 0x000fe200078e0002 */
[----:B------:R-:W2:Y:S04]  /*2010*/  LDG.E.64.CONSTANT R8, desc[UR6][R4.64+-0x1000] ;  /* 0xfff0000604087981 */ /* 0x000ea8000c1e9b00 */
[----:B------:R-:W3:Y:S04]  /*2020*/  LDG.E.64.CONSTANT R10, desc[UR6][R4.64] ;  /* 0x00000006040a7981 */ /* 0x000ee8000c1e9b00 */
[----:B------:R-:W4:Y:S04]  /*2030*/  LDG.E.64.CONSTANT R2, desc[UR6][R2.64] ;  /* 0x0000000602027981 */ /* 0x000f28000c1e9b00 */
[----:B------:R-:W5:Y:S01]  /*2040*/  LDG.E.64.CONSTANT R12, desc[UR6][R4.64+0x1000] ;  /* 0x00100006040c7981 */ /* 0x000f62000c1e9b00 */
[----:B----4-:R-:W-:-:S08]  /*2050*/  DADD R6, R6, R2 ;  /* 0x0000000006067229 */ /* 0x010fd00000000002 */
[----:B--2---:R-:W-:-:S08]  /*2060*/  DADD R6, R6, R8 ;  /* 0x0000000006067229 */ /* 0x004fd00000000008 */
[----:B---3--:R-:W-:-:S08]  /*2070*/  DADD R6, R6, R10 ;  /* 0x0000000006067229 */ /* 0x008fd0000000000a */
[----:B-----5:R-:W-:-:S11]  /*2080*/  DADD R6, R6, R12 ;  /* 0x0000000006067229 */ /* 0x020fd6000000000c */
.L_x_242:
[----:B------:R-:W-:Y:S05]  /*2090*/  BSYNC.RECONVERGENT B1 ;  /* 0x0000000000017941 */ /* 0x000fea0003800200 */
.L_x_240:
[----:B------:R-:W0:Y:S01]  /*20a0*/  S2R R0, SR_LANEID ;  /* 0x0000000000007919 */ /* 0x000e220000000000 */
[----:B------:R-:W-:Y:S04]  /*20b0*/  SHFL.DOWN PT, R2, R6, 0x1, 0x1f ;  /* 0x08201f0006027f89 */ /* 0x000fe800000e0000 */
[----:B------:R-:W1:Y:S02]  /*20c0*/  SHFL.DOWN PT, R3, R7, 0x1, 0x1f ;  /* 0x08201f0007037f89 */ /* 0x000e6400000e0000 */
[----:B-1----:R-:W-:Y:S01]  /*20d0*/  DADD R2, R2, R6 ;  /* 0x0000000002027229 */ /* 0x002fe20000000006 */
[C---:B0-----:R-:W-:Y:S02]  /*20e0*/  ISETP.GT.AND P0, PT, R0.reuse, 0x1e, PT ;  /* 0x0000001e0000780c */ /* 0x041fe40003f04270 */
[----:B------:R-:W-:-:S07]  /*20f0*/  ISETP.NE.AND P1, PT, R0, RZ, PT ;  /* 0x000000ff0000720c */ /* 0x000fce0003f25270 */
        /* <DEDUP_REMOVED lines=15> */
[----:B------:R-:W-:Y:S01]  /*21f0*/  ISETP.GT.AND P0, PT, R0, 0x17, PT ;  /* 0x000000170000780c */ /* 0x000fe20003f04270 */
[----:B------:R-:W-:Y:S01]  /*2200*/  SHFL.DOWN PT, R2, R6, 0x8, 0x1f ;  /* 0x09001f0006027f89 */ /* 0x000fe200000e0000 */
[----:B------:R-:W-:-:S03]  /*2210*/  @!P1 MOV R8, 0x400 ;  /* 0x0000040000089802 */ /* 0x000fc60000000f00 */
[----:B------:R-:W0:Y:S01]  /*2220*/  SHFL.DOWN PT, R3, R7, 0x8, 0x1f ;  /* 0x09001f0007037f89 */ /* 0x000e2200000e0000 */
[----:B-1----:R-:W-:Y:S01]  /*2230*/  @!P1 LEA R11, R11, R8, 0x18 ;  /* 0x000000080b0b9211 */ /* 0x002fe200078ec0ff */
[----:B0-----:R-:W-:-:S10]  /*2240*/  DADD R2, R2, R6 ;  /* 0x0000000002027229 */ /* 0x001fd40000000006 */
[----:B------:R-:W-:Y:S02]  /*2250*/  FSEL R4, R6, R2, P0 ;  /* 0x0000000206047208 */ /* 0x000fe40000000000 */
[----:B------:R-:W-:Y:S02]  /*2260*/  FSEL R5, R7, R3, P0 ;  /* 0x0000000307057208 */ /* 0x000fe40000000000 */
[----:B------:R-:W-:Y:S01]  /*2270*/  @!P1 SHF.R.U32.HI R6, RZ, 0x2, R41 ;  /* 0x00000002ff069819 */ /* 0x000fe20000011629 */
[----:B------:R-:W-:Y:S01]  /*2280*/  SHFL.DOWN PT, R2, R4, 0x10, 0x1f ;  /* 0x0a001f0004027f89 */ /* 0x000fe200000e0000 */
[----:B------:R-:W-:Y:S02]  /*2290*/  ISETP.NE.AND P0, PT, R41, RZ, PT ;  /* 0x000000ff2900720c */ /* 0x000fe40003f05270 */
[----:B------:R-:W-:Y:S01]  /*22a0*/  @!P1 LOP3.LUT R6, R6, 0xf8, RZ, 0xc0, !PT ;  /* 0x000000f806069812 */ /* 0x000fe200078ec0ff */
[----:B------:R-:W0:Y:S04]  /*22b0*/  SHFL.DOWN PT, R3, R5, 0x10, 0x1f ;  /* 0x0a001f0005037f89 */ /* 0x000e2800000e0000 */
[----:B------:R-:W-:Y:S01]  /*22c0*/  @!P1 IMAD.IADD R11, R6, 0x1, R11 ;  /* 0x00000001060b9824 */ /* 0x000fe200078e020b */
[----:B0-----:R-:W-:-:S07]  /*22d0*/  DADD R2, R2, R4 ;  /* 0x0000000002027229 */ /* 0x001fce0000000004 */
[----:B------:R0:W-:Y:S01]  /*22e0*/  @!P1 STS.64 [R11+0x10], R2 ;  /* 0x000010020b009388 */ /* 0x0001e20000000a00 */
[----:B------:R-:W-:Y:S01]  /*22f0*/  BAR.SYNC.DEFER_BLOCKING 0x0 ;  /* 0x0000000000007b1d */ /* 0x000fe20000010000 */
[----:B------:R-:W-:-:S04]  /*2300*/  ISETP.GT.AND P1, PT, R0, 0xf, PT ;  /* 0x0000000f0000780c */ /* 0x000fc80003f24270 */
[----:B------:R-:W-:Y:S02]  /*2310*/  FSEL R0, R4, R2, P1 ;  /* 0x0000000204007208 */ /* 0x000fe40000800000 */
[----:B------:R-:W-:-:S03]  /*2320*/  FSEL R5, R5, R3, P1 ;  /* 0x0000000305057208 */ /* 0x000fc60000800000 */
[----:B0-----:R-:W-:Y:S02]  /*2330*/  IMAD.MOV.U32 R2, RZ, RZ, R0 ;  /* 0x000000ffff027224 */ /* 0x001fe400078e0000 */
[----:B------:R-:W-:Y:S01]  /*2340*/  IMAD.MOV.U32 R3, RZ, RZ, R5 ;  /* 0x000000ffff037224 */ /* 0x000fe200078e0005 */
[----:B------:R-:W-:Y:S06]  /*2350*/  @P0 BRA `(.L_x_238) ;  /* 0x0000000000680947 */ /* 0x000fec0003800000 */
[----:B------:R-:W0:Y:S01]  /*2360*/  S2UR UR5, SR_CgaCtaId ;  /* 0x00000000000579c3 */ /* 0x000e220000008800 */
[----:B------:R-:W-:Y:S02]  /*2370*/  UMOV UR4, 0x400 ;  /* 0x0000040000047882 */ /* 0x000fe40000000000 */
[----:B0-----:R-:W-:-:S09]  /*2380*/  ULEA UR4, UR5, UR4, 0x18 ;  /* 0x0000000405047291 */ /* 0x001fd2000f8ec0ff */
[----:B------:R-:W0:Y:S04]  /*2390*/  LDS.64 R4, [UR4+0x18] ;  /* 0x00001804ff047984 */ /* 0x000e280008000a00 */
[----:B------:R-:W1:Y:S04]  /*23a0*/  LDS.128 R8, [UR4+0x20] ;  /* 0x00002004ff087984 */ /* 0x000e680008000c00 */
        /* <DEDUP_REMOVED lines=20> */
[----:B------:R-:W-:-:S11]  /*24f0*/  DADD R2, R2, R10 ;  /* 0x0000000002027229 */ /* 0x000fd6000000000a */
.L_x_238:
[----:B------:R-:W-:Y:S05]  /*2500*/  BSYNC.RECONVERGENT B0 ;  /* 0x0000000000007941 */ /* 0x000fea0003800200 */
.L_x_223:
[----:B------:R-:W-:Y:S05]  /*2510*/  @P0 EXIT ;  /* 0x000000000000094d */ /* 0x000fea0003800000 */
[----:B------:R-:W0:Y:S01]  /*2520*/  LDCU.64 UR4, c[0x0][0x398] ;  /* 0x00007300ff0477ac */ /* 0x000e220008000a00 */
[----:B------:R-:W2:Y:S01]  /*2530*/  LDC.64 R4, c[0x0][0x388] ;  /* 0x0000e200ff047b82 */ /* 0x000ea20000000a00 */
[----:B0-----:R-:W-:-:S07]  /*2540*/  DADD R2, R2, UR4 ;  /* 0x0000000402027e29 */ /* 0x001fce0008000000 */
[----:B--2---:R-:W-:Y:S01]  /*2550*/  STG.E.64 desc[UR6][R4.64], R2 ;  /* 0x0000000204007986 */ /* 0x004fe2000c101b06 */
[----:B------:R-:W-:Y:S05]  /*2560*/  EXIT ;  /* 0x000000000000794d */ /* 0x000fea0003800000 */
.L_x_251:
        /* <DEDUP_REMOVED lines=9> */
.L_x_459:


//--------------------- .text._ZN3cub18CUB_300001_SM_10006detail6reduce18DeviceReduceKernelINS2_10policy_hubIdyN4cuda3std3__44plusIdEEE10Policy1000EN6thrust24THRUST_300001_SM_1000_NS10device_ptrIfEEyS9_dNS7_10__identityEEEvT0_PT3_T1_NS0_13GridEvenShareISK_EET2_T4_ --------------------------
	.section	.text._ZN3cub18CUB_300001_SM_10006detail6reduce18DeviceReduceKernelINS2_10policy_hubIdyN4cuda3std3__44plusIdEEE10Policy1000EN6thrust24THRUST_300001_SM_1000_NS10device_ptrIfEEyS9_dNS7_10__identityEEEvT0_PT3_T1_NS0_13GridEvenShareISK_EET2_T4_,"ax",@progbits
	.align	128
        .global         _ZN3cub18CUB_300001_SM_10006detail6reduce18DeviceReduceKernelINS2_10policy_hubIdyN4cuda3std3__44plusIdEEE10Policy1000EN6thrust24THRUST_300001_SM_1000_NS10device_ptrIfEEyS9_dNS7_10__identityEEEvT0_PT3_T1_NS0_13GridEvenShareISK_EET2_T4_
        .type           _ZN3cub18CUB_300001_SM_10006detail6reduce18DeviceReduceKernelINS2_10policy_hubIdyN4cuda3std3__44plusIdEEE10Policy1000EN6thrust24THRUST_300001_SM_1000_NS10device_ptrIfEEyS9_dNS7_10__identityEEEvT0_PT3_T1_NS0_13GridEvenShareISK_EET2_T4_,@function
        .size           _ZN3cub18CUB_300001_SM_10006detail6reduce18DeviceReduceKernelINS2_10policy_hubIdyN4cuda3std3__44plusIdEEE10Policy1000EN6thrust24THRUST_300001_SM_1000_NS10device_ptrIfEEyS9_dNS7_10__identityEEEvT0_PT3_T1_NS0_13GridEvenShareISK_EET2_T4_,(.L_x_460 - _ZN3cub18CUB_300001_SM_10006detail6reduce18DeviceReduceKernelINS2_10policy_hubIdyN4cuda3std3__44plusIdEEE10Policy1000EN6thrust24THRUST_300001_SM_1000_NS10device_ptrIfEEyS9_dNS7_10__identityEEEvT0_PT3_T1_NS0_13GridEvenShareISK_EET2_T4_)
        .other          _ZN3cub18CUB_300001_SM_10006detail6reduce18DeviceReduceKernelINS2_10policy_hubIdyN4cuda3std3__44plusIdEEE10Policy1000EN6thrust24THRUST_300001_SM_1000_NS10device_ptrIfEEyS9_dNS7_10__identityEEEvT0_PT3_T1_NS0_13GridEvenShareISK_EET2_T4_,@"STO_CUDA_ENTRY STV_DEFAULT"
_ZN3cub18CUB_300001_SM_10006detail6reduce18DeviceReduceKernelINS2_10policy_hubIdyN4cuda3std3__44plusIdEEE10Policy1000EN6thrust24THRUST_300001_SM_1000_NS10device_ptrIfEEyS9_dNS7_10__identityEEEvT0_PT3_T1_NS0_13GridEvenShareISK_EET2_T4_:
.text._ZN3cub18CUB_300001_SM_10006detail6reduce18DeviceReduceKernelINS2_10policy_hubIdyN4cuda3std3__44plusIdEEE10Policy1000EN6thrust24THRUST_300001_SM_1000_NS10device_ptrIfEEyS9_dNS7_10__identityEEEvT0_PT3_T1_NS0_13GridEvenShareISK_EET2_T4_:
[----:B------:R-:W-:Y:S08]  /*0000*/  LDC R1, c[0x0][0x37c] ;  /* 0x0000df00ff017b82 */ /* 0x000ff00000000800 */
[----:B------:R-:W0:Y:S01]  /*0010*/  S2UR UR18, SR_CTAID.X ;  /* 0x00000000001279c3 */ /* 0x000e220000002500 */
[----:B------:R-:W1:Y:S01]  /*0020*/  LDCU.64 UR4, c[0x0][0x3b8] ;  /* 0x00007700ff0477ac */ /* 0x000e620008000a00 */
[----:B------:R-:W-:Y:S01]  /*0030*/  BSSY.RECONVERGENT B0, `(.L_x_252) ;  /* 0x00002ba000007945 */ /* 0x000fe20003800200 */
[----:B------:R-:W2:Y:S01]  /*0040*/  LDCU UR11, c[0x0][0x3c0] ;  /* 0x00007800ff0b77ac */ /* 0x000ea20008000800 */
[----:B------:R-:W3:Y:S01]  /*0050*/  LDCU.64 UR16, c[0x0][0x358] ;  /* 0x00006b00ff1077ac */ /* 0x000ee20008000a00 */
[----:B-1----:R-:W-:-:S02]  /*0060*/  IMAD.U32 R4, RZ, RZ, UR4 ;  /* 0x00000004ff047e24 */ /* 0x002fc4000f8e00ff */
[----:B------:R-:W-:Y:S01]  /*0070*/  IMAD.U32 R5, RZ, RZ, UR5 ;  /* 0x00000005ff057e24 */ /* 0x000fe2000f8e00ff */
[----:B--2---:R-:W-:Y:S02]  /*0080*/  UIMAD UR5, UR11, 0xe00, URZ ;  /* 0x00000e000b0578a4 */ /* 0x004fe4000f8e02ff */
[----:B0-----:R-:W-:Y:S02]  /*0090*/  UIMAD UR9, UR18, 0xe00, URZ ;  /* 0x00000e00120978a4 */ /* 0x001fe4000f8e02ff */
[----:B------:R-:W-:-:S04]  /*00a0*/  USHF.R.S32.HI UR4, URZ, 0x1f, UR5 ;  /* 0x0000001fff047899 */ /* 0x000fc80008011405 */
[----:B------:R-:W-:-:S04]  /*00b0*/  IADD3 R13, P1, PT, R4, -UR9, RZ ;  /* 0x80000009040d7c10 */ /* 0x000fc8000ff3e0ff */
[----:B------:R-:W-:Y:S02]  /*00c0*/  ISETP.GT.U32.AND P0, PT, R13, 0xdff, PT ;  /* 0x00000dff0d00780c */ /* 0x000fe40003f04070 */
[----:B------:R-:W-:-:S04]  /*00d0*/  IADD3.X R12, PT, PT, R5, -0x1, RZ, P1, !PT ;  /* 0xffffffff050c7810 */ /* 0x000fc80000ffe4ff */
[----:B------:R-:W-:-:S13]  /*00e0*/  ISETP.GT.U32.AND.EX P0, PT, R12, RZ, PT, P0 ;  /* 0x000000ff0c00720c */ /* 0x000fda0003f04100 */
[----:B---3--:R-:W-:Y:S05]  /*00f0*/  @P0 BRA `(.L_x_253) ;  /* 0x0000001400a00947 */ /* 0x008fea0003800000 */
[----:B------:R-:W0:Y:S01]  /*0100*/  S2R R0, SR_TID.X ;  /* 0x0000000000007919 */ /* 0x000e220000002100 */
[----:B------:R-:W-:Y:S01]  /*0110*/  VIADD R3, R4, -UR9 ;  /* 0x8000000904037c36 */ /* 0x000fe20008000000 */
[----:B------:R-:W-:Y:S01]  /*0120*/  BSSY.RECONVERGENT B1, `(.L_x_254) ;  /* 0x000000b000017945 */ /* 0x000fe20003800200 */
[----:B------:R-:W-:-:S03]  /*0130*/  CS2R R14, SRZ ;  /* 0x00000000000e7805 */ /* 0x000fc6000001ff00 */
[----:B0-----:R-:W-:Y:S01]  /*0140*/  ISETP.GE.AND P0, PT, R0, R3, PT ;  /* 0x000000030000720c */ /* 0x001fe20003f06270 */
[----:B------:R-:W-:-:S12]  /*0150*/  IMAD.MOV.U32 R2, RZ, RZ, R0 ;  /* 0x000000ffff027224 */ /* 0x000fd800078e0000 */
[----:B------:R-:W-:Y:S05]  /*0160*/  @P0 BRA `(.L_x_255) ;  /* 0x0000000000180947 */ /* 0x000fea0003800000 */
[----:B------:R-:W0:Y:S01]  /*0170*/  LDC.64 R6, c[0x0][0x380] ;  /* 0x0000e000ff067b82 */ /* 0x000e220000000a00 */
[----:B------:R-:W-:-:S04]  /*0180*/  VIADD R5, R0, UR9 ;  /* 0x0000000900057c36 */ /* 0x000fc80008000000 */
[----:B0-----:R-:W-:-:S06]  /*0190*/  IMAD.WIDE.U32 R6, R5, 0x4, R6 ;  /* 0x0000000405067825 */ /* 0x001fcc00078e0006 */
[----:B------:R-:W2:Y:S01]  /*01a0*/  LDG.E R6, desc[UR16][R6.64] ;  /* 0x0000001006067981 */ /* 0x000ea2000c1e1900 */
[----:B------:R-:W-:Y:S01]  /*01b0*/  VIADD R2, R0, 0x200 ;  /* 0x0000020000027836 */ /* 0x000fe20000000000 */
[----:B--2---:R0:W1:Y:S06]  /*01c0*/  F2F.F64.F32 R14, R6 ;  /* 0x00000006000e7310 */ /* 0x00406c0000201800 */
.L_x_255:
[----:B------:R-:W-:Y:S05]  /*01d0*/  BSYNC.RECONVERGENT B1 ;  /* 0x0000000000017941 */ /* 0x000fea0003800200 */
.L_x_254:
[----:B------:R-:W-:Y:S01]  /*01e0*/  ISETP.GE.AND P0, PT, R2, R3, PT ;  /* 0x000000030200720c */ /* 0x000fe20003f06270 */
[----:B------:R-:W-:-:S12]  /*01f0*/  BSSY.RECONVERGENT B1, `(.L_x_256) ;  /* 0x0000095000017945 */ /* 0x000fd80003800200 */
[----:B------:R-:W-:Y:S05]  /*0200*/  @P0 BRA `(.L_x_257) ;  /* 0x00000008004c0947 */ /* 0x000fea0003800000 */
[----:B------:R-:W-:Y:S01]  /*0210*/  LOP3.LUT R5, RZ, R2, RZ, 0x33, !PT ;  /* 0x00000002ff057212 */ /* 0x000fe200078e33ff */
[----:B------:R-:W-:Y:S03]  /*0220*/  BSSY.RECONVERGENT B2, `(.L_x_258) ;  /* 0x0000046000027945 */ /* 0x000fe60003800200 */
[----:B0-----:R-:W-:-:S04]  /*0230*/  IADD3 R6, PT, PT, R4, -UR9, R5 ;  /* 0x8000000904067c10 */ /* 0x001fc8000fffe005 */
[C---:B------:R-:W-:Y:S02]  /*0240*/  ISETP.GE.U32.AND P1, PT, R6.reuse, 0x1e00, PT ;  /* 0x00001e000600780c */ /* 0x040fe40003f26070 */
[----:B------:R-:W-:-:S04]  /*0250*/  LEA.HI R4, R6, 0x1, RZ, 0x17 ;  /* 0x0000000106047811 */ /* 0x000fc800078fb8ff */
[----:B------:R-:W-:-:S04]  /*0260*/  LOP3.LUT R5, R4, 0xf, RZ, 0xc0, !PT ;  /* 0x0000000f04057812 */ /* 0x000fc800078ec0ff */
[----:B------:R-:W-:-:S03]  /*0270*/  ISETP.NE.AND P0, PT, R5, RZ, PT ;  /* 0x000000ff0500720c */ /* 0x000fc60003f05270 */
[----:B------:R-:W-:Y:S10]  /*0280*/  @!P1 BRA `(.L_x_259) ;  /* 0x0000000000fc9947 */ /* 0x000ff40003800000 */
[----:B------:R-:W0:Y:S01]  /*0290*/  LDCU.64 UR4, c[0x0][0x380] ;  /* 0x00007000ff0477ac */ /* 0x000e220008000a00 */
[----:B------:R-:W-:-:S04]  /*02a0*/  IMAD.WIDE.U32 R6, R2, 0x4, RZ ;  /* 0x0000000402067825 */ /* 0x000fc800078e00ff */
[----:B------:R-:W-:-:S04]  /*02b0*/  IMAD.U32 R9, RZ, RZ, UR18 ;  /* 0x00000012ff097e24 */ /* 0x000fc8000f8e00ff */
[----:B------:R-:W-:-:S03]  /*02c0*/  IMAD.WIDE.U32 R6, R9, 0x3800, R6 ;  /* 0x0000380009067825 */ /* 0x000fc600078e0006 */
[----:B0-----:R-:W-:Y:S02]  /*02d0*/  IADD3 R12, P1, PT, R6, UR4, RZ ;  /* 0x00000004060c7c10 */ /* 0x001fe4000ff3e0ff */
[----:B------:R-:W-:Y:S02]  /*02e0*/  LOP3.LUT R6, R4, 0xfffff0, RZ, 0xc0, !PT ;  /* 0x00fffff004067812 */ /* 0x000fe400078ec0ff */
[----:B------:R-:W-:-:S03]  /*02f0*/  IADD3 R12, P2, PT, R12, 0x4000, RZ ;  /* 0x000040000c0c7810 */ /* 0x000fc60007f5e0ff */
[----:B------:R-:W-:Y:S01]  /*0300*/  IMAD.MOV R6, RZ, RZ, -R6 ;  /* 0x000000ffff067224 */ /* 0x000fe200078e0a06 */
[----:B------:R-:W-:-:S09]  /*0310*/  IADD3.X R13, PT, PT, RZ, UR5, R7, P2, P1 ;  /* 0x00000005ff0d7c10 */ /* 0x000fd200097e2407 */
.L_x_260:
[----:B------:R-:W2:Y:S04]  /*0320*/  LDG.E R28, desc[UR16][R12.64+-0x4000] ;  /* 0xffc000100c1c7981 */ /* 0x000ea8000c1e1900 */
[----:B------:R-:W3:Y:S04]  /*0330*/  LDG.E R19, desc[UR16][R12.64+-0x3800] ;  /* 0xffc800100c137981 */ /* 0x000ee8000c1e1900 */
[----:B------:R-:W4:Y:S04]  /*0340*/  LDG.E R27, desc[UR16][R12.64+-0x3000] ;  /* 0xffd000100c1b7981 */ /* 0x000f28000c1e1900 */
[----:B------:R-:W5:Y:S04]  /*0350*/  LDG.E R18, desc[UR16][R12.64+-0x2800] ;  /* 0xffd800100c127981 */ /* 0x000f68000c1e1900 */
        /* <DEDUP_REMOVED lines=11> */
[----:B------:R0:W5:Y:S01]  /*0410*/  LDG.E R26, desc[UR16][R12.64+0x3800] ;  /* 0x003800100c1a7981 */ /* 0x000162000c1e1900 */
[----:B------:R-:W-:-:S05]  /*0420*/  VIADD R6, R6, 0x10 ;  /* 0x0000001006067836 */ /* 0x000fca0000000000 */
[----:B------:R-:W-:Y:S02]  /*0430*/  ISETP.NE.AND P1, PT, R6, RZ, PT ;  /* 0x000000ff0600720c */ /* 0x000fe40003f25270 */
[----:B0-----:R-:W-:Y:S01]  /*0440*/  IADD3 R12, P2, PT, R12, 0x8000, RZ ;  /* 0x000080000c0c7810 */ /* 0x001fe20007f5e0ff */
[----:B------:R-:W-:-:S04]  /*0450*/  VIADD R2, R2, 0x2000 ;  /* 0x0000200002027836 */ /* 0x000fc80000000000 */
[----:B------:R-:W-:Y:S01]  /*0460*/  IMAD.X R13, RZ, RZ, R13, P2 ;  /* 0x000000ffff0d7224 */ /* 0x000fe200010e060d */
[----:B--2---:R-:W1:Y:S02]  /*0470*/  F2F.F64.F32 R16, R28 ;  /* 0x0000001c00107310 */ /* 0x004e640000201800 */
[----:B-1----:R-:W-:-:S06]  /*0480*/  DADD R16, R16, R14 ;  /* 0x0000000010107229 */ /* 0x002fcc000000000e */
[----:B---3--:R-:W0:Y:S02]  /*0490*/  F2F.F64.F32 R14, R19 ;  /* 0x00000013000e7310 */ /* 0x008e240000201800 */
[----:B0-----:R-:W-:-:S06]  /*04a0*/  DADD R14, R16, R14 ;  /* 0x00000000100e7229 */ /* 0x001fcc000000000e */
[----:B----4-:R-:W0:Y:S08]  /*04b0*/  F2F.F64.F32 R16, R27 ;  /* 0x0000001b00107310 */ /* 0x010e300000201800 */
[----:B-----5:R-:W1:Y:S01]  /*04c0*/  F2F.F64.F32 R18, R18 ;  /* 0x0000001200127310 */ /* 0x020e620000201800 */
[----:B0-----:R-:W-:-:S07]  /*04d0*/  DADD R14, R14, R16 ;  /* 0x000000000e0e7229 */ /* 0x001fce0000000010 */
[----:B------:R-:W0:Y:S01]  /*04e0*/  F2F.F64.F32 R16, R25 ;  /* 0x0000001900107310 */ /* 0x000e220000201800 */
[----:B-1----:R-:W-:-:S07]  /*04f0*/  DADD R14, R14, R18 ;  /* 0x000000000e0e7229 */ /* 0x002fce0000000012 */
[----:B------:R-:W1:Y:S01]  /*0500*/  F2F.F64.F32 R28, R24 ;  /* 0x00000018001c7310 */ /* 0x000e620000201800 */
        /* <DEDUP_REMOVED lines=20> */
[----:B0-----:R-:W-:-:S08]  /*0650*/  DADD R14, R14, R16 ;  /* 0x000000000e0e7229 */ /* 0x001fd00000000010 */
[----:B-1----:R-:W-:Y:S01]  /*0660*/  DADD R14, R14, R26 ;  /* 0x000000000e0e7229 */ /* 0x002fe2000000001a */
[----:B------:R-:W-:Y:S10]  /*0670*/  @P1 BRA `(.L_x_260) ;  /* 0xfffffffc00281947 */ /* 0x000ff4000383ffff */
.L_x_259:
[----:B------:R-:W-:Y:S05]  /*0680*/  BSYNC.RECONVERGENT B2 ;  /* 0x0000000000027941 */ /* 0x000fea0003800200 */
.L_x_258:
[----:B------:R-:W-:Y:S05]  /*0690*/  @!P0 BRA `(.L_x_257) ;  /* 0x0000000400288947 */ /* 0x000fea0003800000 */
[----:B------:R-:W-:Y:S01]  /*06a0*/  ISETP.GE.U32.AND P1, PT, R5, 0x8, PT ;  /* 0x000000080500780c */ /* 0x000fe20003f26070 */
[----:B------:R-:W-:Y:S01]  /*06b0*/  BSSY.RECONVERGENT B2, `(.L_x_261) ;  /* 0x0000022000027945 */ /* 0x000fe20003800200 */
[----:B------:R-:W-:-:S04]  /*06c0*/  LOP3.LUT R9, R4, 0x7, RZ, 0xc0, !PT ;  /* 0x0000000704097812 */ /* 0x000fc800078ec0ff */
[----:B------:R-:W-:-:S07]  /*06d0*/  ISETP.NE.AND P0, PT, R9, RZ, PT ;  /* 0x000000ff0900720c */ /* 0x000fce0003f05270 */
[----:B------:R-:W-:Y:S06]  /*06e0*/  @!P1 BRA `(.L_x_262) ;  /* 0x0000000000789947 */ /* 0x000fec0003800000 */
[----:B------:R-:W0:Y:S01]  /*06f0*/  LDCU.64 UR4, c[0x0][0x380] ;  /* 0x00007000ff0477ac */ /* 0x000e220008000a00 */
[----:B------:R-:W-:-:S04]  /*0700*/  IADD3 R5, P1, PT, R2, UR9, RZ ;  /* 0x0000000902057c10 */ /* 0x000fc8000ff3e0ff */
[----:B------:R-:W-:Y:S02]  /*0710*/  LEA.HI.X.SX32 R6, R2, RZ, 0x1, P1 ;  /* 0x000000ff02067211 */ /* 0x000fe400008f0eff */
[----:B0-----:R-:W-:-:S04]  /*0720*/  LEA R16, P1, R5, UR4, 0x2 ;  /* 0x0000000405107c11 */ /* 0x001fc8000f8210ff */
[----:B------:R-:W-:-:S05]  /*0730*/  LEA.HI.X R17, R5, UR5, R6, 0x2, P1 ;  /* 0x0000000505117c11 */ /* 0x000fca00088f1406 */
[----:B------:R-:W2:Y:S04]  /*0740*/  LDG.E R18, desc[UR16][R16.64] ;  /* 0x0000001010127981 */ /* 0x000ea8000c1e1900 */
[----:B------:R-:W3:Y:S04]  /*0750*/  LDG.E R19, desc[UR16][R16.64+0x800] ;  /* 0x0008001010137981 */ /* 0x000ee8000c1e1900 */
[----:B------:R-:W4:Y:S04]  /*0760*/  LDG.E R20, desc[UR16][R16.64+0x1000] ;  /* 0x0010001010147981 */ /* 0x000f28000c1e1900 */
[----:B------:R-:W5:Y:S04]  /*0770*/  LDG.E R21, desc[UR16][R16.64+0x1800] ;  /* 0x0018001010157981 */ /* 0x000f68000c1e1900 */
[----:B------:R-:W5:Y:S04]  /*0780*/  LDG.E R8, desc[UR16][R16.64+0x2000] ;  /* 0x0020001010087981 */ /* 0x000f68000c1e1900 */
[----:B------:R-:W5:Y:S04]  /*0790*/  LDG.E R6, desc[UR16][R16.64+0x2800] ;  /* 0x0028001010067981 */ /* 0x000f68000c1e1900 */
[----:B------:R-:W5:Y:S04]  /*07a0*/  LDG.E R5, desc[UR16][R16.64+0x3000] ;  /* 0x0030001010057981 */ /* 0x000f68000c1e1900 */
[----:B------:R-:W5:Y:S01]  /*07b0*/  LDG.E R7, desc[UR16][R16.64+0x3800] ;  /* 0x0038001010077981 */ /* 0x000f62000c1e1900 */
[----:B------:R-:W-:Y:S01]  /*07c0*/  VIADD R2, R2, 0x1000 ;  /* 0x0000100002027836 */ /* 0x000fe20000000000 */
[----:B--2---:R-:W1:Y:S08]  /*07d0*/  F2F.F64.F32 R12, R18 ;  /* 0x00000012000c7310 */ /* 0x004e700000201800 */
[----:B---3--:R-:W0:Y:S01]  /*07e0*/  F2F.F64.F32 R10, R19 ;  /* 0x00000013000a7310 */ /* 0x008e220000201800 */
[----:B-1----:R-:W-:-:S07]  /*07f0*/  DADD R14, R14, R12 ;  /* 0x000000000e0e7229 */ /* 0x002fce000000000c */
[----:B----4-:R-:W1:Y:S01]  /*0800*/  F2F.F64.F32 R12, R20 ;  /* 0x00000014000c7310 */ /* 0x010e620000201800 */
[----:B0-----:R-:W-:-:S07]  /*0810*/  DADD R10, R14, R10 ;  /* 0x000000000e0a7229 */ /* 0x001fce000000000a */
[----:B-----5:R-:W0:Y:S01]  /*0820*/  F2F.F64.F32 R14, R21 ;  /* 0x00000015000e7310 */ /* 0x020e220000201800 */
        /* <DEDUP_REMOVED lines=8> */
[----:B-1----:R-:W-:-:S08]  /*08b0*/  DADD R10, R10, R12 ;  /* 0x000000000a0a7229 */ /* 0x002fd0000000000c */
[----:B0-----:R-:W-:-:S11]  /*08c0*/  DADD R14, R10, R14 ;  /* 0x000000000a0e7229 */ /* 0x001fd6000000000e */
.L_x_262:
[----:B------:R-:W-:Y:S05]  /*08d0*/  BSYNC.RECONVERGENT B2 ;  /* 0x0000000000027941 */ /* 0x000fea0003800200 */
.L_x_261:
        /* <DEDUP_REMOVED lines=22> */
[----:B-1----:R-:W-:-:S08]  /*0a40*/  DADD R8, R8, R12 ;  /* 0x0000000008087229 */ /* 0x002fd0000000000c */
[----:B0-----:R-:W-:-:S11]  /*0a50*/  DADD R14, R8, R14 ;  /* 0x00000000080e7229 */ /* 0x001fd6000000000e */
.L_x_264:
[----:B------:R-:W-:Y:S05]  /*0a60*/  BSYNC.RECONVERGENT B2 ;  /* 0x0000000000027941 */ /* 0x000fea0003800200 */
.L_x_263:
[----:B------:R-:W-:Y:S05]  /*0a70*/  @!P0 BRA `(.L_x_257) ;  /* 0x0000000000308947 */ /* 0x000fea0003800000 */
[----:B------:R-:W0:Y:S01]  /*0a80*/  LDC.64 R6, c[0x0][0x380] ;  /* 0x0000e000ff067b82 */ /* 0x000e220000000a00 */
[----:B------:R-:W-:Y:S02]  /*0a90*/  IMAD.U32 R5, RZ, RZ, UR18 ;  /* 0x00000012ff057e24 */ /* 0x000fe4000f8e00ff */
[----:B------:R-:W-:Y:S02]  /*0aa0*/  IMAD.MOV R10, RZ, RZ, -R4 ;  /* 0x000000ffff0a7224 */ /* 0x000fe400078e0a04 */
[----:B0-----:R-:W-:-:S07]  /*0ab0*/  IMAD.WIDE.U32 R4, R5, 0x3800, R6 ;  /* 0x0000380005047825 */ /* 0x001fce00078e0006 */
.L_x_265:
[----:B------:R-:W-:-:S06]  /*0ac0*/  IMAD.WIDE R6, R2, 0x4, R4 ;  /* 0x0000000402067825 */ /* 0x000fcc00078e0204 */
[----:B------:R-:W2:Y:S01]  /*0ad0*/  LDG.E R6, desc[UR16][R6.64] ;  /* 0x0000001006067981 */ /* 0x000ea2000c1e1900 */
[----:B------:R-:W-:Y:S02]  /*0ae0*/  VIADD R10, R10, 0x1 ;  /* 0x000000010a0a7836 */ /* 0x000fe40000000000 */
[----:B------:R-:W-:-:S03]  /*0af0*/  VIADD R2, R2, 0x200 ;  /* 0x0000020002027836 */ /* 0x000fc60000000000 */
[----:B------:R-:W-:Y:S01]  /*0b00*/  ISETP.NE.AND P0, PT, R10, RZ, PT ;  /* 0x000000ff0a00720c */ /* 0x000fe20003f05270 */
[----:B--2---:R-:W1:Y:S02]  /*0b10*/  F2F.F64.F32 R8, R6 ;  /* 0x0000000600087310 */ /* 0x004e640000201800 */
[----:B-1----:R-:W-:-:S10]  /*0b20*/  DADD R14, R8, R14 ;  /* 0x00000000080e7229 */ /* 0x002fd4000000000e */
[----:B------:R-:W-:Y:S05]  /*0b30*/  @P0 BRA `(.L_x_265) ;  /* 0xfffffffc00e00947 */ /* 0x000fea000383ffff */
.L_x_257:
[----:B------:R-:W-:Y:S05]  /*0b40*/  BSYNC.RECONVERGENT B1 ;  /* 0x0000000000017941 */ /* 0x000fea0003800200 */
.L_x_256:
[----:B------:R-:W-:-:S13]  /*0b50*/  ISETP.GE.AND P0, PT, R3, 0x200, PT ;  /* 0x000002000300780c */ /* 0x000fda0003f06270 */
[----:B------:R-:W-:Y:S05]  /*0b60*/  @!P0 BRA `(.L_x_266) ;  /* 0x0000000400148947 */ /* 0x000fea0003800000 */
[----:B------:R-:W2:Y:S01]  /*0b70*/  S2R R2, SR_LANEID ;  /* 0x0000000000027919 */ /* 0x000ea20000000000 */
[----:B-1----:R-:W-:Y:S04]  /*0b80*/  SHFL.DOWN PT, R4, R14, 0x1, 0x1f ;  /* 0x08201f000e047f89 */ /* 0x002fe800000e0000 */
[----:B------:R-:W1:Y:S02]  /*0b90*/  SHFL.DOWN PT, R5, R15, 0x1, 0x1f ;  /* 0x08201f000f057f89 */ /* 0x000e6400000e0000 */
[----:B-1----:R-:W-:Y:S01]  /*0ba0*/  DADD R4, R4, R14 ;  /* 0x0000000004047229 */ /* 0x002fe2000000000e */
[C---:B--2---:R-:W-:Y:S02]  /*0bb0*/  ISETP.GT.AND P0, PT, R2.reuse, 0x1e, PT ;  /* 0x0000001e0200780c */ /* 0x044fe40003f04270 */
[----:B------:R-:W-:-:S07]  /*0bc0*/  ISETP.NE.AND P1, PT, R2, RZ, PT ;  /* 0x000000ff0200720c */ /* 0x000fce0003f25270 */
[----:B0-----:R-:W-:Y:S02]  /*0bd0*/  FSEL R6, R14, R4, P0 ;  /* 0x000000040e067208 */ /* 0x001fe40000000000 */
[----:B------:R-:W-:Y:S02]  /*0be0*/  FSEL R7, R15, R5, P0 ;  /* 0x000000050f077208 */ /* 0x000fe40000000000 */
[----:B------:R-:W-:Y:S01]  /*0bf0*/  ISETP.GT.AND P0, PT, R2, 0x1d, PT ;  /* 0x0000001d0200780c */ /* 0x000fe20003f04270 */
[----:B------:R-:W-:Y:S01]  /*0c00*/  SHFL.DOWN PT, R4, R6, 0x2, 0x1f ;  /* 0x08401f0006047f89 */ /* 0x000fe200000e0000 */
[----:B------:R-:W-:-:S03]  /*0c10*/  @!P1 SHF.R.U32.HI R3, RZ, 0x2, R0 ;  /* 0x00000002ff039819 */ /* 0x000fc60000011600 */
[----:B------:R-:W0:Y:S01]  /*0c20*/  SHFL.DOWN PT, R5, R7, 0x2, 0x1f ;  /* 0x08401f0007057f89 */ /* 0x000e2200000e0000 */
[----:B------:R-:W-:Y:S01]  /*0c30*/  @!P1 LOP3.LUT R3, R3, 0xf8, RZ, 0xc0, !PT ;  /* 0x000000f803039812 */ /* 0x000fe200078ec0ff */
        /* <DEDUP_REMOVED lines=14> */
[----:B-1----:R-:W-:-:S05]  /*0d20*/  @!P1 LEA R8, R13, R8, 0x18 ;  /* 0x000000080d089211 */ /* 0x002fca00078ec0ff */
[----:B------:R-:W-:Y:S01]  /*0d30*/  @!P1 IMAD.IADD R3, R3, 0x1, R8 ;  /* 0x0000000103039824 */ /* 0x000fe200078e0208 */
[----:B0-----:R-:W-:-:S10]  /*0d40*/  DADD R4, R4, R10 ;  /* 0x0000000004047229 */ /* 0x001fd4000000000a */
[----:B------:R-:W-:Y:S02]  /*0d50*/  FSEL R6, R10, R4, P0 ;  /* 0x000000040a067208 */ /* 0x000fe40000000000 */
[----:B------:R-:W-:Y:S02]  /*0d60*/  FSEL R7, R11, R5, P0 ;  /* 0x000000050b077208 */ /* 0x000fe40000000000 */
[----:B------:R-:W-:Y:S01]  /*0d70*/  ISETP.NE.AND P0, PT, R0, RZ, PT ;  /* 0x000000ff0000720c */ /* 0x000fe20003f05270 */
[----:B------:R-:W-:Y:S04]  /*0d80*/  SHFL.DOWN PT, R4, R6, 0x10, 0x1f ;  /* 0x0a001f0006047f89 */ /* 0x000fe800000e0000 */
[----:B------:R-:W0:Y:S02]  /*0d90*/  SHFL.DOWN PT, R5, R7, 0x10, 0x1f ;  /* 0x0a001f0007057f89 */ /* 0x000e2400000e0000 */
        /* <DEDUP_REMOVED lines=10> */
[----:B--2---:R-:W0:Y:S04]  /*0e40*/  LDS.64 R2, [UR4+0x18] ;  /* 0x00001804ff027984 */ /* 0x004e280008000a00 */
        /* <DEDUP_REMOVED lines=23> */
.L_x_266:
[----:B------:R-:W-:-:S05]  /*0fc0*/  LOP3.LUT R2, R0, 0x3e0, RZ, 0xc0, !PT ;  /* 0x000003e000027812 */ /* 0x000fca00078ec0ff */
[----:B------:R-:W-:Y:S01]  /*0fd0*/  VIADD R4, R2, 0x20 ;  /* 0x0000002002047836 */ /* 0x000fe20000000000 */
[----:B------:R-:W-:-:S04]  /*0fe0*/  LOP3.LUT R2, RZ, R2, RZ, 0x33, !PT ;  /* 0x00000002ff027212 */ /* 0x000fc800078e33ff */
[----:B------:R-:W-:Y:S01]  /*0ff0*/  ISETP.GT.AND P0, PT, R4, R3, PT ;  /* 0x000000030400720c */ /* 0x000fe20003f04270 */
[----:B------:R-:W-:-:S05]  /*1000*/  IMAD.IADD R2, R3, 0x1, R2 ;  /* 0x0000000103027824 */ /* 0x000fca00078e0202 */
[----:B------:R-:W-:Y:S02]  /*1010*/  SEL R5, R2, 0x1f, P0 ;  /* 0x0000001f02057807 */ /* 0x000fe40000000000 */
[----:B------:R-:W2:Y:S03]  /*1020*/  S2R R2, SR_LANEID ;  /* 0x0000000000027919 */ /* 0x000ea60000000000 */
[----:B01----:R-:W-:Y:S04]  /*1030*/  SHFL.DOWN PT, R6, R14, 0x1, R5 ;  /* 0x082000000e067989 */ /* 0x003fe800000e0005 */
[----:B------:R-:W0:Y:S02]  /*1040*/  SHFL.DOWN PT, R7, R15, 0x1, R5 ;  /* 0x082000000f077989 */ /* 0x000e2400000e0005 */
[----:B0-----:R-:W-:Y:S01]  /*1050*/  DADD R6, R6, R14 ;  /* 0x0000000006067229 */ /* 0x001fe2000000000e */
[C---:B--2---:R-:W-:Y:S01]  /*1060*/  ISETP.GE.AND P0, PT, R2.reuse, R5, PT ;  /* 0x000000050200720c */ /* 0x044fe20003f06270 */
[C---:B------:R-:W-:Y:S01]  /*1070*/  VIADD R4, R2.reuse, 0x2 ;  /* 0x0000000202047836 */ /* 0x040fe20000000000 */
[----:B------:R-:W-:-:S07]  /*1080*/  ISETP.NE.AND P1, PT, R2, RZ, PT ;  /* 0x000000ff0200720c */ /* 0x000fce0003f25270 */
[----:B------:R-:W-:Y:S02]  /*1090*/  FSEL R8, R6, R14, !P0 ;  /* 0x0000000e06087208 */ /* 0x000fe40004000000 */
[----:B------:R-:W-:Y:S02]  /*10a0*/  FSEL R9, R7, R15, !P0 ;  /* 0x0000000f07097208 */ /* 0x000fe40004000000 */
[----:B------:R-:W-:Y:S01]  /*10b0*/  ISETP.GT.AND P0, PT, R4, R5, PT ;  /* 0x000000050400720c */ /* 0x000fe20003f04270 */
[----:B------:R-:W-:Y:S01]  /*10c0*/  SHFL.DOWN PT, R6, R8, 0x2, R5 ;  /* 0x0840000008067989 */ /* 0x000fe200000e0005 */
[----:B------:R-:W-:-:S03]  /*10d0*/  VIADD R4, R2, 0x4 ;  /* 0x0000000402047836 */ /* 0x000fc60000000000 */
[----:B------:R-:W0:Y:S01]  /*10e0*/  SHFL.DOWN PT, R7, R9, 0x2, R5 ;  /* 0x0840000009077989 */ /* 0x000e2200000e0005 */
[----:B------:R-:W1:Y:S01]  /*10f0*/  @!P1 S2R R13, SR_CgaCtaId ;  /* 0x00000000000d9919 */ /* 0x000e620000008800 */
[----:B0-----:R-:W-:-:S10]  /*1100*/  DADD R6, R6, R8 ;  /* 0x0000000006067229 */ /* 0x001fd40000000008 */
[----:B------:R-:W-:Y:S02]  /*1110*/  FSEL R10, R8, R6, P0 ;  /* 0x00000006080a7208 */ /* 0x000fe40000000000 */
[----:B------:R-:W-:Y:S02]  /*1120*/  FSEL R11, R9, R7, P0 ;  /* 0x00000007090b7208 */ /* 0x000fe40000000000 */
[----:B------:R-:W-:Y:S01]  /*1130*/  ISETP.GT.AND P0, PT, R4, R5, PT ;  /* 0x000000050400720c */ /* 0x000fe20003f04270 */
[----:B------:R-:W-:Y:S01]  /*1140*/  SHFL.DOWN PT, R6, R10, 0x4, R5 ;  /* 0x088000000a067989 */ /* 0x000fe200000e0005 */
[C---:B------:R-:W-:Y:S02]  /*1150*/  VIADD R4, R2.reuse, 0x8 ;  /* 0x0000000802047836 */ /* 0x040fe40000000000 */
[----:B------:R-:W-:Y:S01]  /*1160*/  VIADD R2, R2, 0x10 ;  /* 0x0000001002027836 */ /* 0x000fe20000000000 */
[----:B------:R-:W0:Y:S02]  /*1170*/  SHFL.DOWN PT, R7, R11, 0x4, R5 ;  /* 0x088000000b077989 */ /* 0x000e2400000e0005 */
[----:B0-----:R-:W-:-:S10]  /*1180*/  DADD R6, R6, R10 ;  /* 0x0000000006067229 */ /* 0x001fd4000000000a */
[----:B------:R-:W-:Y:S02]  /*1190*/  FSEL R8, R10, R6, P0 ;  /* 0x000000060a087208 */ /* 0x000fe40000000000 */
[----:B------:R-:W-:Y:S02]  /*11a0*/  FSEL R9, R11, R7, P0 ;  /* 0x000000070b097208 */ /* 0x000fe40000000000 */
[----:B------:R-:W-:Y:S01]  /*11b0*/  ISETP.GT.AND P0, PT, R4, R5, PT ;  /* 0x000000050400720c */ /* 0x000fe20003f04270 */
[----:B------:R-:W-:Y:S01]  /*11c0*/  SHFL.DOWN PT, R6, R8, 0x8, R5 ;  /* 0x0900000008067989 */ /* 0x000fe200000e0005 */
[----:B------:R-:W-:-:S03]  /*11d0*/  @!P1 SHF.R.U32.HI R4, RZ, 0x2, R0 ;  /* 0x00000002ff049819 */ /* 0x000fc60000011600 */
[----:B------:R-:W0:Y:S01]  /*11e0*/  SHFL.DOWN PT, R7, R9, 0x8, R5 ;  /* 0x0900000009077989 */ /* 0x000e2200000e0005 */
[----:B------:R-:W-:Y:S01]  /*11f0*/  @!P1 LOP3.LUT R4, R4, 0xf8, RZ, 0xc0, !PT ;  /* 0x000000f804049812 */ /* 0x000fe200078ec0ff */
[----:B0-----:R-:W-:-:S10]  /*1200*/  DADD R6, R6, R8 ;  /* 0x0000000006067229 */ /* 0x001fd40000000008 */
[----:B------:R-:W-:Y:S02]  /*1210*/  FSEL R10, R8, R6, P0 ;  /* 0x00000006080a7208 */ /* 0x000fe40000000000 */
[----:B------:R-:W-:Y:S02]  /*1220*/  FSEL R11, R9, R7, P0 ;  /* 0x00000007090b7208 */ /* 0x000fe40000000000 */
[----:B------:R-:W-:Y:S01]  /*1230*/  @!P1 MOV R8, 0x400 ;  /* 0x0000040000089802 */ /* 0x000fe20000000f00 */
[----:B------:R-:W-:Y:S01]  /*1240*/  SHFL.DOWN PT, R6, R10, 0x10, R5 ;  /* 0x0a0000000a067989 */ /* 0x000fe200000e0005 */
[----:B------:R-:W-:Y:S02]  /*1250*/  ISETP.GT.AND P0, PT, R2, R5, PT ;  /* 0x000000050200720c */ /* 0x000fe40003f04270 */
[----:B-1----:R-:W-:Y:S01]  /*1260*/  @!P1 LEA R13, R13, R8, 0x18 ;  /* 0x000000080d0d9211 */ /* 0x002fe200078ec0ff */
[----:B------:R-:W0:Y:S04]  /*1270*/  SHFL.DOWN PT, R7, R11, 0x10, R5 ;  /* 0x0a0000000b077989 */ /* 0x000e2800000e0005 */
[----:B------:R-:W-:Y:S01]  /*1280*/  @!P1 IMAD.IADD R13, R4, 0x1, R13 ;  /* 0x00000001040d9824 */ /* 0x000fe200078e020d */
[----:B0-----:R-:W-:-:S10]  /*1290*/  DADD R6, R6, R10 ;  /* 0x0000000006067229 */ /* 0x001fd4000000000a */
[----:B------:R-:W-:Y:S02]  /*12a0*/  FSEL R8, R10, R6, P0 ;  /* 0x000000060a087208 */ /* 0x000fe40000000000 */
[----:B------:R-:W-:Y:S02]  /*12b0*/  FSEL R9, R11, R7, P0 ;  /* 0x000000070b097208 */ /* 0x000fe40000000000 */
[----:B------:R-:W-:-:S03]  /*12c0*/  ISETP.NE.AND P0, PT, R0, RZ, PT ;  /* 0x000000ff0000720c */ /* 0x000fc60003f05270 */
[----:B------:R1:W-:Y:S01]  /*12d0*/  @!P1 STS.64 [R13+0x10], R8 ;  /* 0x000010080d009388 */ /* 0x0003e20000000a00 */
[----:B------:R-:W-:Y:S09]  /*12e0*/  BAR.SYNC.DEFER_BLOCKING 0x0 ;  /* 0x0000000000007b1d */ /* 0x000ff20000010000 */
[----:B------:R-:W-:Y:S05]  /*12f0*/  @P0 BRA `(.L_x_267) ;  /* 0x0000001800340947 */ /* 0x000fea0003800000 */
[----:B------:R-:W0:Y:S01]  /*1300*/  S2UR UR5, SR_CgaCtaId ;  /* 0x00000000000579c3 */ /* 0x000e220000008800 */
[----:B------:R-:W-:Y:S01]  /*1310*/  UMOV UR4, 0x400 ;  /* 0x0000040000047882 */ /* 0x000fe20000000000 */
[----:B------:R-:W-:Y:S01]  /*1320*/  ISETP.GT.AND P1, PT, R3, 0x20, PT ;  /* 0x000000200300780c */ /* 0x000fe20003f24270 */
[----:B0-----:R-:W-:-:S09]  /*1330*/  ULEA UR4, UR5, UR4, 0x18 ;  /* 0x0000000405047291 */ /* 0x001fd2000f8ec0ff */
[----:B------:R-:W0:Y:S04]  /*1340*/  LDS.64 R10, [UR4+0x18] ;  /* 0x00001804ff0a7984 */ /* 0x000e280008000a00 */
[----:B------:R-:W2:Y:S01]  /*1350*/  LDS.128 R4, [UR4+0x20] ;  /* 0x00002004ff047984 */ /* 0x000ea20008000c00 */
[----:B0-----:R-:W-:-:S10]  /*1360*/  DADD R10, R8, R10 ;  /* 0x00000000080a7229 */ /* 0x001fd4000000000a */
[----:B------:R-:W-:Y:S02]  /*1370*/  FSEL R12, R10, R8, P1 ;  /* 0x000000080a0c7208 */ /* 0x000fe40000800000 */
[----:B-1----:R-:W-:Y:S02]  /*1380*/  FSEL R13, R11, R9, P1 ;  /* 0x000000090b0d7208 */ /* 0x002fe40000800000 */
[----:B------:R-:W0:Y:S01]  /*1390*/  LDS.128 R8, [UR4+0x30] ;  /* 0x00003004ff087984 */ /* 0x000e220008000c00 */
[----:B------:R-:W-:-:S03]  /*13a0*/  ISETP.GT.AND P1, PT, R3, 0x40, PT ;  /* 0x000000400300780c */ /* 0x000fc60003f24270 */
        /* <DEDUP_REMOVED lines=61> */
.L_x_253:
[----:B------:R-:W0:Y:S01]  /*1780*/  S2R R0, SR_TID.X ;  /* 0x0000000000007919 */ /* 0x000e220000002100 */
[----:B------:R-:W1:Y:S01]  /*1790*/  LDC.64 R2, c[0x0][0x380] ;  /* 0x0000e000ff027b82 */ /* 0x000e620000000a00 */
[----:B0-----:R-:W-:-:S04]  /*17a0*/  VIADD R15, R0, UR9 ;  /* 0x00000009000f7c36 */ /* 0x001fc80008000000 */
[----:B-1----:R-:W-:-:S05]  /*17b0*/  IMAD.WIDE.U32 R14, R15, 0x4, R2 ;  /* 0x000000040f0e7825 */ /* 0x002fca00078e0002 */
[----:B------:R-:W2:Y:S04]  /*17c0*/  LDG.E R16, desc[UR16][R14.64] ;  /* 0x000000100e107981 */ /* 0x000ea8000c1e1900 */
[----:B------:R-:W3:Y:S04]  /*17d0*/  LDG.E R17, desc[UR16][R14.64+0x800] ;  /* 0x000800100e117981 */ /* 0x000ee8000c1e1900 */
[----:B------:R-:W4:Y:S04]  /*17e0*/  LDG.E R18, desc[UR16][R14.64+0x1000] ;  /* 0x001000100e127981 */ /* 0x000f28000c1e1900 */
[----:B------:R-:W5:Y:S04]  /*17f0*/  LDG.E R19, desc[UR16][R14.64+0x1800] ;  /* 0x001800100e137981 */ /* 0x000f68000c1e1900 */
[----:B------:R-:W5:Y:S04]  /*1800*/  LDG.E R20, desc[UR16][R14.64+0x2000] ;  /* 0x002000100e147981 */ /* 0x000f68000c1e1900 */
[----:B------:R0:W5:Y:S04]  /*1810*/  LDG.E R3, desc[UR16][R14.64+0x2800] ;  /* 0x002800100e037981 */ /* 0x000168000c1e1900 */
[----:B------:R-:W0:Y:S01]  /*1820*/  LDG.E R2, desc[UR16][R14.64+0x3000] ;  /* 0x003000100e027981 */ /* 0x000e22000c1e1900 */
[----:B------:R-:W-:-:S04]  /*1830*/  ISETP.GE.U32.AND P0, PT, R13, UR5, PT ;  /* 0x000000050d007c0c */ /* 0x000fc8000bf06070 */
[----:B------:R-:W-:Y:S01]  /*1840*/  ISETP.GE.U32.AND.EX P0, PT, R12, UR4, PT, P0 ;  /* 0x000000040c007c0c */ /* 0x000fe2000bf06100 */
[----:B--2---:R-:W-:Y:S08]  /*1850*/  F2F.F64.F32 R6, R16 ;  /* 0x0000001000067310 */ /* 0x004ff00000201800 */
[----:B---3--:R-:W1:Y:S08]  /*1860*/  F2F.F64.F32 R8, R17 ;  /* 0x0000001100087310 */ /* 0x008e700000201800 */
[----:B----4-:R-:W2:Y:S01]  /*1870*/  F2F.F64.F32 R10, R18 ;  /* 0x00000012000a7310 */ /* 0x010ea20000201800 */
[----:B-1----:R-:W-:-:S07]  /*1880*/  DADD R8, R6, R8 ;  /* 0x0000000006087229 */ /* 0x002fce0000000008 */
[----:B0-----:R-:W-:Y:S01]  /*1890*/  F2F.F64.F32 R14, R2 ;  /* 0x00000002000e7310 */ /* 0x001fe20000201800 */
[----:B--2---:R-:W-:-:S07]  /*18a0*/  DADD R10, R10, R8 ;  /* 0x000000000a0a7229 */ /* 0x004fce0000000008 */
[----:B-----5:R-:W0:Y:S08]  /*18b0*/  F2F.F64.F32 R6, R19 ;  /* 0x0000001300067310 */ /* 0x020e300000201800 */
[----:B------:R-:W1:Y:S01]  /*18c0*/  F2F.F64.F32 R8, R20 ;  /* 0x0000001400087310 */ /* 0x000e620000201800 */
[----:B0-----:R-:W-:-:S07]  /*18d0*/  DADD R10, R6, R10 ;  /* 0x00000000060a7229 */ /* 0x001fce000000000a */
[----:B------:R-:W0:Y:S01]  /*18e0*/  F2F.F64.F32 R6, R3 ;  /* 0x0000000300067310 */ /* 0x000e220000201800 */
[----:B-1----:R-:W-:-:S08]  /*18f0*/  DADD R8, R8, R10 ;  /* 0x0000000008087229 */ /* 0x002fd0000000000a */
[----:B0-----:R-:W-:-:S08]  /*1900*/  DADD R6, R6, R8 ;  /* 0x0000000006067229 */ /* 0x001fd00000000008 */
[----:B------:R-:W-:Y:S01]  /*1910*/  DADD R14, R14, R6 ;  /* 0x000000000e0e7229 */ /* 0x000fe20000000006 */
[----:B------:R-:W-:Y:S10]  /*1920*/  @!P0 BRA `(.L_x_268) ;  /* 0x0000000c00988947 */ /* 0x000ff40003800000 */
[----:B------:R-:W-:Y:S01]  /*1930*/  UIADD3 UR7, UP0, UPT, UR5, UR9, URZ ;  /* 0x0000000905077290 */ /* 0x000fe2000ff1e0ff */
[----:B------:R-:W-:Y:S01]  /*1940*/  IADD3 R17, P1, PT, R4, -0xe00, RZ ;  /* 0xfffff20004117810 */ /* 0x000fe20007f3e0ff */
[----:B------:R-:W0:Y:S01]  /*1950*/  LDCU.64 UR12, c[0x0][0x380] ;  /* 0x00007000ff0c77ac */ /* 0x000e220008000a00 */
[----:B------:R-:W-:Y:S02]  /*1960*/  LOP3.LUT R7, RZ, R0, RZ, 0x33, !PT ;  /* 0x00000000ff077212 */ /* 0x000fe400078e33ff */
[----:B------:R-:W-:Y:S01]  /*1970*/  IADD3.X R3, PT, PT, R5, -0x1, RZ, P1, !PT ;  /* 0xffffffff05037810 */ /* 0x000fe20000ffe4ff */
[----:B------:R-:W-:Y:S01]  /*1980*/  UIADD3.X UR8, UPT, UPT, URZ, UR4, URZ, UP0, !UPT ;  /* 0x00000004ff087290 */ /* 0x000fe200087fe4ff */
[----:B------:R-:W-:Y:S01]  /*1990*/  ISETP.LT.U32.AND P0, PT, R17, UR7, PT ;  /* 0x0000000711007c0c */ /* 0x000fe2000bf01070 */
[----:B------:R-:W-:Y:S01]  /*19a0*/  UMOV UR6, UR5 ;  /* 0x0000000500067c82 */ /* 0x000fe20008000000 */
[----:B------:R-:W-:Y:S01]  /*19b0*/  IADD3 R13, P2, PT, R0, UR7, RZ ;  /* 0x00000007000d7c10 */ /* 0x000fe2000ff5e0ff */
[----:B------:R-:W-:Y:S01]  /*19c0*/  UMOV UR4, URZ ;  /* 0x000000ff00047c82 */ /* 0x000fe20008000000 */
[----:B------:R-:W-:Y:S01]  /*19d0*/  IADD3 R7, PT, PT, R4, -UR5, R7 ;  /* 0x8000000504077c10 */ /* 0x000fe2000fffe007 */
[----:B------:R-:W-:Y:S01]  /*19e0*/  IMAD.U32 R6, RZ, RZ, UR8 ;  /* 0x00000008ff067e24 */ /* 0x000fe2000f8e00ff */
[----:B------:R-:W-:Y:S01]  /*19f0*/  UMOV UR10, UR8 ;  /* 0x00000008000a7c82 */ /* 0x000fe20008000000 */
[----:B------:R-:W-:-:S03]  /*1a00*/  IMAD.X R2, RZ, RZ, UR8, P2 ;  /* 0x00000008ff027e24 */ /* 0x000fc600090e06ff */
[----:B------:R-:W-:Y:S02]  /*1a10*/  ISETP.GT.U32.AND.EX P0, PT, R6, R3, PT, P0 ;  /* 0x000000030600720c */ /* 0x000fe40003f04100 */
[----:B0-----:R-:W-:-:S04]  /*1a20*/  LEA R12, P1, R13, UR12, 0x2 ;  /* 0x0000000c0d0c7c11 */ /* 0x001fc8000f8210ff */
[----:B------:R-:W-:Y:S02]  /*1a30*/  IADD3 R12, P2, PT, R12, 0x4000, RZ ;  /* 0x000040000c0c7810 */ /* 0x000fe40007f5e0ff */
[----:B------:R-:W-:Y:S01]  /*1a40*/  LEA.HI.X R13, R13, UR13, R2, 0x2, P1 ;  /* 0x0000000d0d0d7c11 */ /* 0x000fe200088f1402 */
[----:B------:R-:W-:Y:S01]  /*1a50*/  VIADD R2, R7, -UR9 ;  /* 0x8000000907027c36 */ /* 0x000fe20008000000 */
[----:B------:R-:W-:-:S03]  /*1a60*/  UMOV UR9, UR7 ;  /* 0x0000000700097c82 */ /* 0x000fc60008000000 */
[----:B------:R-:W-:Y:S01]  /*1a70*/  IMAD.X R13, RZ, RZ, R13, P2 ;  /* 0x000000ffff0d7224 */ /* 0x000fe200010e060d */
[----:B------:R-:W-:Y:S06]  /*1a80*/  @P0 BRA `(.L_x_269) ;  /* 0x0000000000cc0947 */ /* 0x000fec0003800000 */
[----:B------:R-:W0:Y:S01]  /*1a90*/  LDC.64 R4, c[0x0][0x3b8] ;  /* 0x0000ee00ff047b82 */ /* 0x000e220000000a00 */
[----:B------:R-:W1:Y:S01]  /*1aa0*/  LDCU UR11, c[0x0][0x3c0] ;  /* 0x00007800ff0b77ac */ /* 0x000e620008000800 */
[----:B------:R-:W2:Y:S01]  /*1ab0*/  LDCU.64 UR12, c[0x0][0x380] ;  /* 0x00007000ff0c77ac */ /* 0x000ea20008000a00 */
[----:B------:R-:W-:Y:S01]  /*1ac0*/  NOP ;  /* 0x0000000000007918 */ /* 0x000fe20000000000 */
.L_x_270:
[----:B------:R-:W-:-:S05]  /*1ad0*/  IADD3 R6, P0, PT, R0, UR7, RZ ;  /* 0x0000000700067c10 */ /* 0x000fca000ff1e0ff */
[----:B------:R-:W-:Y:S01]  /*1ae0*/  IMAD.X R7, RZ, RZ, UR8, P0 ;  /* 0x00000008ff077e24 */ /* 0x000fe200080e06ff */
[----:B--2---:R-:W-:-:S04]  /*1af0*/  LEA R18, P0, R6, UR12, 0x2 ;  /* 0x0000000c06127c11 */ /* 0x004fc8000f8010ff */
[----:B------:R-:W-:-:S05]  /*1b00*/  LEA.HI.X R19, R6, UR13, R7, 0x2, P0 ;  /* 0x0000000d06137c11 */ /* 0x000fca00080f1407 */
[----:B------:R-:W2:Y:S04]  /*1b10*/  LDG.E R20, desc[UR16][R18.64] ;  /* 0x0000001012147981 */ /* 0x000ea8000c1e1900 */
[----:B------:R-:W3:Y:S04]  /*1b20*/  LDG.E R21, desc[UR16][R18.64+0x800] ;  /* 0x0008001012157981 */ /* 0x000ee8000c1e1900 */
[----:B------:R-:W4:Y:S04]  /*1b30*/  LDG.E R22, desc[UR16][R18.64+0x1000] ;  /* 0x0010001012167981 */ /* 0x000f28000c1e1900 */
[----:B------:R-:W5:Y:S04]  /*1b40*/  LDG.E R23, desc[UR16][R18.64+0x1800] ;  /* 0x0018001012177981 */ /* 0x000f68000c1e1900 */
[----:B------:R-:W5:Y:S04]  /*1b50*/  LDG.E R16, desc[UR16][R18.64+0x2000] ;  /* 0x0020001012107981 */ /* 0x000f68000c1e1900 */
[----:B------:R-:W5:Y:S04]  /*1b60*/  LDG.E R11, desc[UR16][R18.64+0x2800] ;  /* 0x00280010120b7981 */ /* 0x000f68000c1e1900 */
[----:B------:R0:W5:Y:S01]  /*1b70*/  LDG.E R10, desc[UR16][R18.64+0x3000] ;  /* 0x00300010120a7981 */ /* 0x000162000c1e1900 */
[----:B-1----:R-:W-:-:S04]  /*1b80*/  UIMAD UR14, UR11, 0xe00, URZ ;  /* 0x00000e000b0e78a4 */ /* 0x002fc8000f8e02ff */
[----:B------:R-:W-:Y:S02]  /*1b90*/  USHF.R.S32.HI UR15, URZ, 0x1f, UR14 ;  /* 0x0000001fff0f7899 */ /* 0x000fe4000801140e */
[----:B------:R-:W-:Y:S01]  /*1ba0*/  UIADD3 UR5, UP0, UPT, UR14, UR9, URZ ;  /* 0x000000090e057290 */ /* 0x000fe2000ff1e0ff */
[----:B0-----:R-:W-:-:S03]  /*1bb0*/  IADD3 R18, P1, PT, R4, -UR7, RZ ;  /* 0x8000000704127c10 */ /* 0x001fc6000ff3e0ff */
[----:B------:R-:W-:Y:S01]  /*1bc0*/  UIADD3.X UR6, UPT, UPT, UR15, UR10, URZ, UP0, !UPT ;  /* 0x0000000a0f067290 */ /* 0x000fe200087fe4ff */
[----:B------:R-:W-:Y:S01]  /*1bd0*/  ISETP.GE.U32.AND P0, PT, R18, UR14, PT ;  /* 0x0000000e12007c0c */ /* 0x000fe2000bf06070 */
[----:B--2---:R-:W0:Y:S08]  /*1be0*/  F2F.F64.F32 R8, R20 ;  /* 0x0000001400087310 */ /* 0x004e300000201800 */
[----:B---3--:R-:W1:Y:S01]  /*1bf0*/  F2F.F64.F32 R6, R21 ;  /* 0x0000001500067310 */ /* 0x008e620000201800 */
[----:B0-----:R-:W-:-:S07]  /*1c00*/  DADD R14, R8, R14 ;  /* 0x00000000080e7229 */ /* 0x001fce000000000e */
[----:B----4-:R-:W0:Y:S01]  /*1c10*/  F2F.F64.F32 R8, R22 ;  /* 0x0000001600087310 */ /* 0x010e220000201800 */
[----:B-1----:R-:W-:-:S07]  /*1c20*/  DADD R14, R6, R14 ;  /* 0x00000000060e7229 */ /* 0x002fce000000000e */
[----:B-----5:R-:W1:Y:S01]  /*1c30*/  F2F.F64.F32 R6, R23 ;  /* 0x0000001700067310 */ /* 0x020e620000201800 */
[----:B0-----:R-:W-:-:S07]  /*1c40*/  DADD R8, R8, R14 ;  /* 0x0000000008087229 */ /* 0x001fce000000000e */
[----:B------:R-:W0:Y:S01]  /*1c50*/  F2F.F64.F32 R14, R16 ;  /* 0x00000010000e7310 */ /* 0x000e220000201800 */
[----:B-1----:R-:W-:-:S07]  /*1c60*/  DADD R8, R6, R8 ;  /* 0x0000000006087229 */ /* 0x002fce0000000008 */
[----:B------:R-:W1:Y:S01]  /*1c70*/  F2F.F64.F32 R6, R11 ;  /* 0x0000000b00067310 */ /* 0x000e620000201800 */
[----:B0-----:R-:W-:-:S07]  /*1c80*/  DADD R8, R14, R8 ;  /* 0x000000000e087229 */ /* 0x001fce0000000008 */
[----:B------:R-:W0:Y:S01]  /*1c90*/  F2F.F64.F32 R14, R10 ;  /* 0x0000000a000e7310 */ /* 0x000e220000201800 */
[----:B-1----:R-:W-:Y:S01]  /*1ca0*/  DADD R6, R6, R8 ;  /* 0x0000000006067229 */ /* 0x002fe20000000008 */
[----:B------:R-:W-:-:S04]  /*1cb0*/  IADD3.X R8, PT, PT, R5, ~UR8, RZ, P1, !PT ;  /* 0x8000000805087c10 */ /* 0x000fc80008ffe4ff */
[----:B------:R-:W-:-:S03]  /*1cc0*/  ISETP.GE.U32.AND.EX P0, PT, R8, UR15, PT, P0 ;  /* 0x0000000f08007c0c */ /* 0x000fc6000bf06100 */
[----:B0-----:R-:W-:-:S10]  /*1cd0*/  DADD R14, R14, R6 ;  /* 0x000000000e0e7229 */ /* 0x001fd40000000006 */
[----:B------:R-:W-:Y:S05]  /*1ce0*/  @!P0 BRA `(.L_x_268) ;  /* 0x0000000800a88947 */ /* 0x000fea0003800000 */
[----:B------:R-:W-:Y:S02]  /*1cf0*/  UIADD3 UR7, UP0, UPT, UR14, UR7, URZ ;  /* 0x000000070e077290 */ /* 0x000fe4000ff1e0ff */
[----:B------:R-:W-:Y:S01]  /*1d00*/  IMAD.U32 R7, RZ, RZ, UR14 ;  /* 0x0000000eff077e24 */ /* 0x000fe2000f8e00ff */
[----:B------:R-:W-:Y:S01]  /*1d10*/  UIADD3 UR4, UPT, UPT, UR4, 0x1, URZ ;  /* 0x0000000104047890 */ /* 0x000fe2000fffe0ff */
[----:B------:R-:W-:Y:S01]  /*1d20*/  VIADD R2, R2, -UR14 ;  /* 0x8000000e02027c36 */ /* 0x000fe20008000000 */
[----:B------:R-:W-:Y:S01]  /*1d30*/  UIADD3.X UR8, UPT, UPT, UR15, UR8, URZ, UP0, !UPT ;  /* 0x000000080f087290 */ /* 0x000fe200087fe4ff */
[----:B------:R-:W-:Y:S01]  /*1d40*/  IMAD.WIDE R12, R7, 0x4, R12 ;  /* 0x00000004070c7825 */ /* 0x000fe200078e020c */
[----:B------:R-:W-:Y:S01]  /*1d50*/  ISETP.LT.U32.AND P0, PT, R17, UR7, PT ;  /* 0x0000000711007c0c */ /* 0x000fe2000bf01070 */
[----:B------:R-:W-:Y:S01]  /*1d60*/  UMOV UR9, UR5 ;  /* 0x0000000500097c82 */ /* 0x000fe20008000000 */
[----:B------:R-:W-:Y:S02]  /*1d70*/  UMOV UR10, UR6 ;  /* 0x00000006000a7c82 */ /* 0x000fe40008000000 */
[----:B------:R-:W-:-:S05]  /*1d80*/  IMAD.U32 R6, RZ, RZ, UR8 ;  /* 0x00000008ff067e24 */ /* 0x000fca000f8e00ff */
[----:B------:R-:W-:-:S13]  /*1d90*/  ISETP.GT.U32.AND.EX P0, PT, R6, R3, PT, P0 ;  /* 0x000000030600720c */ /* 0x000fda0003f04100 */
[----:B------:R-:W-:Y:S05]  /*1da0*/  @!P0 BRA `(.L_x_270) ;  /* 0xfffffffc00488947 */ /* 0x000fea000383ffff */
[----:B------:R-:W-:-:S05]  /*1db0*/  UMOV UR6, UR14 ;  /* 0x0000000e00067c82 */ /* 0x000fca0008000000 */
.L_x_269:
[C---:B------:R-:W-:Y:S01]  /*1dc0*/  VIADD R3, R4.reuse, -UR7 ;  /* 0x8000000704037c36 */ /* 0x040fe20008000000 */
[----:B------:R-:W-:Y:S01]  /*1dd0*/  ISETP.LE.U32.AND P1, PT, R4, UR7, PT ;  /* 0x0000000704007c0c */ /* 0x000fe2000bf23070 */
[----:B------:R-:W-:Y:S01]  /*1de0*/  IMAD.U32 R6, RZ, RZ, UR8 ;  /* 0x00000008ff067e24 */ /* 0x000fe2000f8e00ff */
[----:B------:R-:W-:Y:S02]  /*1df0*/  BSSY.RECONVERGENT B1, `(.L_x_268) ;  /* 0x0000099000017945 */ /* 0x000fe40003800200 */
[----:B------:R-:W-:-:S04]  /*1e00*/  ISETP.GE.AND P0, PT, R0, R3, PT ;  /* 0x000000030000720c */ /* 0x000fc80003f06270 */
[----:B------:R-:W-:-:S13]  /*1e10*/  ISETP.GE.U32.OR.EX P0, PT, R6, R5, P0, P1 ;  /* 0x000000050600720c */ /* 0x000fda0000706510 */
[----:B------:R-:W-:Y:S05]  /*1e20*/  @P0 BRA `(.L_x_271) ;  /* 0x0000000800540947 */ /* 0x000fea0003800000 */
[----:B------:R-:W-:Y:S01]  /*1e30*/  UIMAD UR5, UR18, 0xe00, URZ ;  /* 0x00000e00120578a4 */ /* 0x000fe2000f8e02ff */
[----:B------:R-:W-:Y:S01]  /*1e40*/  LOP3.LUT R3, RZ, R0, RZ, 0x33, !PT ;  /* 0x00000000ff037212 */ /* 0x000fe200078e33ff */
[----:B------:R-:W-:Y:S01]  /*1e50*/  UIMAD UR14, UR4, UR11, URZ ;  /* 0x0000000b040e72a4 */ /* 0x000fe2000f8e02ff */
[----:B------:R-:W-:Y:S01]  /*1e60*/  BSSY.RECONVERGENT B2, `(.L_x_272) ;  /* 0x0000045000027945 */ /* 0x000fe20003800200 */
[----:B------:R-:W-:-:S04]  /*1e70*/  UIADD3 UR5, UPT, UPT, UR5, UR6, URZ ;  /* 0x0000000605057290 */ /* 0x000fc8000fffe0ff */
[----:B------:R-:W-:Y:S02]  /*1e80*/  IMAD.U32 R5, RZ, RZ, UR14 ;  /* 0x0000000eff057e24 */ /* 0x000fe4000f8e00ff */
[----:B------:R-:W-:-:S05]  /*1e90*/  IADD3 R4, PT, PT, R4, -UR5, R3 ;  /* 0x8000000504047c10 */ /* 0x000fca000fffe003 */
[----:B------:R-:W-:-:S05]  /*1ea0*/  IMAD R3, R5, -0xe00, R4 ;  /* 0xfffff20005037824 */ /* 0x000fca00078e0204 */
[C---:B------:R-:W-:Y:S02]  /*1eb0*/  ISETP.GE.U32.AND P1, PT, R3.reuse, 0x1e00, PT ;  /* 0x00001e000300780c */ /* 0x040fe40003f26070 */
[----:B------:R-:W-:Y:S01]  /*1ec0*/  LEA.HI R4, R3, 0x1, RZ, 0x17 ;  /* 0x0000000103047811 */ /* 0x000fe200078fb8ff */
[----:B------:R-:W-:-:S03]  /*1ed0*/  IMAD.MOV.U32 R3, RZ, RZ, R0 ;  /* 0x000000ffff037224 */ /* 0x000fc600078e0000 */
[----:B------:R-:W-:-:S04]  /*1ee0*/  LOP3.LUT R5, R4, 0xf, RZ, 0xc0, !PT ;  /* 0x0000000f04057812 */ /* 0x000fc800078ec0ff */
[----:B------:R-:W-:-:S03]  /*1ef0*/  ISETP.NE.AND P0, PT, R5, RZ, PT ;  /* 0x000000ff0500720c */ /* 0x000fc60003f05270 */
[----:B------:R-:W-:Y:S10]  /*1f00*/  @!P1 BRA `(.L_x_273) ;  /* 0x0000000000e89947 */ /* 0x000ff40003800000 */
[----:B------:R-:W-:-:S04]  /*1f10*/  LEA.HI R3, R2, 0x1, RZ, 0x17 ;  /* 0x0000000102037811 */ /* 0x000fc800078fb8ff */
[----:B------:R-:W-:Y:S01]  /*1f20*/  LOP3.LUT R6, R3, 0xfffff0, RZ, 0xc0, !PT ;  /* 0x00fffff003067812 */ /* 0x000fe200078ec0ff */
[----:B------:R-:W-:-:S04]  /*1f30*/  IMAD.MOV.U32 R3, RZ, RZ, R0 ;  /* 0x000000ffff037224 */ /* 0x000fc800078e0000 */
[----:B------:R-:W-:-:S07]  /*1f40*/  IMAD.MOV R6, RZ, RZ, -R6 ;  /* 0x000000ffff067224 */ /* 0x000fce00078e0a06 */
.L_x_274:
        /* <DEDUP_REMOVED lines=21> */
[----:B--2---:R-:W0:Y:S02]  /*20a0*/  F2F.F64.F32 R16, R28 ;  /* 0x0000001c00107310 */ /* 0x004e240000201800 */
[----:B0-----:R-:W-:-:S06]  /*20b0*/  DADD R16, R16, R14 ;  /* 0x0000000010107229 */ /* 0x001fcc000000000e */
        /* <DEDUP_REMOVED lines=31> */
.L_x_273:
[----:B------:R-:W-:Y:S05]  /*22b0*/  BSYNC.RECONVERGENT B2 ;  /* 0x0000000000027941 */ /* 0x000fea0003800200 */
.L_x_272:
[----:B------:R-:W-:Y:S05]  /*22c0*/  @!P0 BRA `(.L_x_271) ;  /* 0x00000004002c8947 */ /* 0x000fea0003800000 */
[----:B------:R-:W-:Y:S01]  /*22d0*/  ISETP.GE.U32.AND P1, PT, R5, 0x8, PT ;  /* 0x000000080500780c */ /* 0x000fe20003f26070 */
[----:B------:R-:W-:Y:S01]  /*22e0*/  BSSY.RECONVERGENT B2, `(.L_x_275) ;  /* 0x0000021000027945 */ /* 0x000fe20003800200 */
[----:B------:R-:W-:-:S04]  /*22f0*/  LOP3.LUT R9, R4, 0x7, RZ, 0xc0, !PT ;  /* 0x0000000704097812 */ /* 0x000fc800078ec0ff */
[----:B------:R-:W-:-:S07]  /*2300*/  ISETP.NE.AND P0, PT, R9, RZ, PT ;  /* 0x000000ff0900720c */ /* 0x000fce0003f05270 */
[----:B------:R-:W-:Y:S06]  /*2310*/  @!P1 BRA `(.L_x_276) ;  /* 0x0000000000749947 */ /* 0x000fec0003800000 */
[----:B------:R-:W-:-:S05]  /*2320*/  IADD3 R5, P1, PT, R3, UR7, RZ ;  /* 0x0000000703057c10 */ /* 0x000fca000ff3e0ff */
[----:B------:R-:W-:Y:S01]  /*2330*/  IMAD.X R6, RZ, RZ, UR8, P1 ;  /* 0x00000008ff067e24 */ /* 0x000fe200088e06ff */
[----:B------:R-:W-:-:S04]  /*2340*/  LEA R16, P1, R5, UR12, 0x2 ;  /* 0x0000000c05107c11 */ /* 0x000fc8000f8210ff */
        /* <DEDUP_REMOVED lines=25> */
[----:B-1----:R-:W-:-:S11]  /*24e0*/  DADD R14, R10, R14 ;  /* 0x000000000a0e7229 */ /* 0x002fd6000000000e */
.L_x_276:
[----:B------:R-:W-:Y:S05]  /*24f0*/  BSYNC.RECONVERGENT B2 ;  /* 0x0000000000027941 */ /* 0x000fea0003800200 */
.L_x_275:
[----:B------:R-:W-:Y:S05]  /*2500*/  @!P0 BRA `(.L_x_271) ;  /* 0x00000000009c8947 */ /* 0x000fea0003800000 */
[----:B------:R-:W-:Y:S01]  /*2510*/  ISETP.GE.U32.AND P1, PT, R9, 0x4, PT ;  /* 0x000000040900780c */ /* 0x000fe20003f26070 */
[----:B------:R-:W-:Y:S01]  /*2520*/  BSSY.RECONVERGENT B2, `(.L_x_277) ;  /* 0x0000014000027945 */ /* 0x000fe20003800200 */
[----:B------:R-:W-:-:S11]  /*2530*/  LOP3.LUT P0, RZ, R4, 0x3, RZ, 0xc0, !PT ;  /* 0x0000000304ff7812 */ /* 0x000fd6000780c0ff */
[----:B------:R-:W-:Y:S05]  /*2540*/  @!P1 BRA `(.L_x_278) ;  /* 0x0000000000449947 */ /* 0x000fea0003800000 */
[----:B------:R-:W-:-:S05]  /*2550*/  IADD3 R5, P1, PT, R3, UR7, RZ ;  /* 0x0000000703057c10 */ /* 0x000fca000ff3e0ff */
[----:B------:R-:W-:Y:S01]  /*2560*/  IMAD.X R6, RZ, RZ, UR8, P1 ;  /* 0x00000008ff067e24 */ /* 0x000fe200088e06ff */
[----:B------:R-:W-:-:S04]  /*2570*/  LEA R4, P1, R5, UR12, 0x2 ;  /* 0x0000000c05047c11 */ /* 0x000fc8000f8210ff */
[----:B------:R-:W-:-:S05]  /*2580*/  LEA.HI.X R5, R5, UR13, R6, 0x2, P1 ;  /* 0x0000000d05057c11 */ /* 0x000fca00088f1406 */
[----:B------:R-:W2:Y:S04]  /*2590*/  LDG.E R12, desc[UR16][R4.64] ;  /* 0x00000010040c7981 */ /* 0x000ea8000c1e1900 */
[----:B------:R-:W3:Y:S04]  /*25a0*/  LDG.E R8, desc[UR16][R4.64+0x800] ;  /* 0x0008001004087981 */ /* 0x000ee8000c1e1900 */
[----:B------:R-:W4:Y:S04]  /*25b0*/  LDG.E R10, desc[UR16][R4.64+0x1000] ;  /* 0x00100010040a7981 */ /* 0x000f28000c1e1900 */
        /* <DEDUP_REMOVED lines=8> */
[----:B0-----:R-:W-:-:S08]  /*2640*/  DADD R6, R6, R10 ;  /* 0x0000000006067229 */ /* 0x001fd0000000000a */
[----:B-1----:R-:W-:-:S11]  /*2650*/  DADD R14, R6, R14 ;  /* 0x00000000060e7229 */ /* 0x002fd6000000000e */
.L_x_278:
[----:B------:R-:W-:Y:S05]  /*2660*/  BSYNC.RECONVERGENT B2 ;  /* 0x0000000000027941 */ /* 0x000fea0003800200 */
.L_x_277:
[----:B------:R-:W-:Y:S05]  /*2670*/  @!P0 BRA `(.L_x_271) ;  /* 0x0000000000408947 */ /* 0x000fea0003800000 */
[----:B------:R-:W-:Y:S02]  /*2680*/  LOP3.LUT R2, R2, 0xffff, RZ, 0xc0, !PT ;  /* 0x0000ffff02027812 */ /* 0x000fe400078ec0ff */
[----:B------:R-:W-:Y:S02]  /*2690*/  IADD3 R5, P0, PT, R3, UR9, RZ ;  /* 0x0000000903057c10 */ /* 0x000fe4000ff1e0ff */
[----:B------:R-:W-:Y:S02]  /*26a0*/  LEA.HI R2, R2, 0x1, RZ, 0x17 ;  /* 0x0000000102027811 */ /* 0x000fe400078fb8ff */
[----:B------:R-:W-:Y:S01]  /*26b0*/  LEA R4, P1, R5, UR12, 0x2 ;  /* 0x0000000c05047c11 */ /* 0x000fe2000f8210ff */
[----:B------:R-:W-:Y:S01]  /*26c0*/  IMAD.X R6, RZ, RZ, UR10, P0 ;  /* 0x0000000aff067e24 */ /* 0x000fe200080e06ff */
[----:B------:R-:W-:-:S04]  /*26d0*/  LOP3.LUT R2, R2, 0x3, RZ, 0xc0, !PT ;  /* 0x0000000302027812 */ /* 0x000fc800078ec0ff */
[----:B------:R-:W-:Y:S01]  /*26e0*/  LEA.HI.X R5, R5, UR13, R6, 0x2, P1 ;  /* 0x0000000d05057c11 */ /* 0x000fe200088f1406 */
[----:B------:R-:W-:-:S07]  /*26f0*/  IMAD.MOV R6, RZ, RZ, -R2 ;  /* 0x000000ffff067224 */ /* 0x000fce00078e0a02 */
.L_x_279:
[----:B------:R0:W2:Y:S01]  /*2700*/  LDG.E R2, desc[UR16][R4.64] ;  /* 0x0000001004027981 */ /* 0x0000a2000c1e1900 */
[----:B------:R-:W-:-:S05]  /*2710*/  VIADD R6, R6, 0x1 ;  /* 0x0000000106067836 */ /* 0x000fca0000000000 */
[----:B------:R-:W-:Y:S02]  /*2720*/  ISETP.NE.AND P0, PT, R6, RZ, PT ;  /* 0x000000ff0600720c */ /* 0x000fe40003f05270 */
[----:B0-----:R-:W-:-:S05]  /*2730*/  IADD3 R4, P1, PT, R4, 0x800, RZ ;  /* 0x0000080004047810 */ /* 0x001fca0007f3e0ff */
[----:B------:R-:W-:Y:S01]  /*2740*/  IMAD.X R5, RZ, RZ, R5, P1 ;  /* 0x000000ffff057224 */ /* 0x000fe200008e0605 */
[----:B--2---:R-:W0:Y:S02]  /*2750*/  F2F.F64.F32 R2, R2 ;  /* 0x0000000200027310 */ /* 0x004e240000201800 */
[----:B0-----:R-:W-:-:S03]  /*2760*/  DADD R14, R2, R14 ;  /* 0x00000000020e7229 */ /* 0x001fc6000000000e */
[----:B------:R-:W-:Y:S08]  /*2770*/  @P0 BRA `(.L_x_279) ;  /* 0xfffffffc00e00947 */ /* 0x000ff0000383ffff */
.L_x_271:
[----:B------:R-:W-:Y:S05]  /*2780*/  BSYNC.RECONVERGENT B1 ;  /* 0x0000000000017941 */ /* 0x000fea0003800200 */
.L_x_268:
        /* <DEDUP_REMOVED lines=42> */
[----:B------:R-:W1:Y:S01]  /*2a30*/  S2UR UR5, SR_CgaCtaId ;  /* 0x00000000000579c3 */ /* 0x000e620000008800 */
[----:B------:R-:W-:Y:S02]  /*2a40*/  UMOV UR4, 0x400 ;  /* 0x0000040000047882 */ /* 0x000fe40000000000 */
[----:B-1----:R-:W-:-:S09]  /*2a50*/  ULEA UR4, UR5, UR4, 0x18 ;  /* 0x0000000405047291 */ /* 0x002fd2000f8ec0ff */
[----:B0-----:R-:W0:Y:S04]  /*2a60*/  LDS.64 R2, [UR4+0x18] ;  /* 0x00001804ff027984 */ /* 0x001e280008000a00 */
        /* <DEDUP_REMOVED lines=22> */
.L_x_267:
[----:B------:R-:W-:Y:S05]  /*2bd0*/  BSYNC.RECONVERGENT B0 ;  /* 0x0000000000007941 */ /* 0x000fea0003800200 */
.L_x_252:
[----:B------:R-:W-:Y:S05]  /*2be0*/  @P0 EXIT ;  /* 0x000000000000094d */ /* 0x000fea0003800000 */
[----:B------:R-:W3:Y:S02]  /*2bf0*/  LDCU.64 UR4, c[0x0][0x388] ;  /* 0x00007100ff0477ac */ /* 0x000ee40008000a00 */
[----:B---3--:R-:W-:-:S06]  /*2c00*/  UIMAD.WIDE.U32 UR4, UR18, 0x8, UR4 ;  /* 0x00000008120478a5 */ /* 0x008fcc000f8e0004 */
[----:B------:R-:W-:Y:S02]  /*2c10*/  IMAD.U32 R2, RZ, RZ, UR4 ;  /* 0x00000004ff027e24 */ /* 0x000fe4000f8e00ff */
[----:B0-2---:R-:W-:-:S05]  /*2c20*/  IMAD.U32 R3, RZ, RZ, UR5 ;  /* 0x00000005ff037e24 */ /* 0x005fca000f8e00ff */
[----:B------:R-:W-:Y:S01]  /*2c30*/  STG.E.64 desc[UR16][R2.64], R8 ;  /* 0x0000000802007986 */ /* 0x000fe2000c101b10 */
[----:B------:R-:W-:Y:S05]  /*2c40*/  EXIT ;  /* 0x000000000000794d */ /* 0x000fea0003800000 */
.L_x_280:
        /* <DEDUP_REMOVED lines=11> */
.L_x_460:


//--------------------- .text._ZN3cub18CUB_300001_SM_10006detail6reduce28DeviceReduceSingleTileKernelINS2_10policy_hubIdyN4cuda3std3__44plusIdEEE10Policy1000EN6thrust24THRUST_300001_SM_1000_NS10device_ptrIfEEPdyS9_ddNS7_10__identityEEEvT0_T1_T2_T3_T4_T6_ --------------------------
	.section	.text._ZN3cub18CUB_300001_SM_10006detail6reduce28DeviceReduceSingleTileKernelINS2_10policy_hubIdyN4cuda3std3__44plusIdEEE10Policy1000EN6thrust24THRUST_300001_SM_1000_NS10device_ptrIfEEPdyS9_ddNS7_10__identityEEEvT0_T1_T2_T3_T4_T6_,"ax",@progbits
	.align	128
        .global         _ZN3cub18CUB_300001_SM_10006detail6reduce28DeviceReduceSingleTileKernelINS2_10policy_hubIdyN4cuda3std3__44plusIdEEE10Policy1000EN6thrust24THRUST_300001_SM_1000_NS10device_ptrIfEEPdyS9_ddNS7_10__identityEEEvT0_T1_T2_T3_T4_T6_
        .type           _ZN3cub18CUB_300001_SM_10006detail6reduce28DeviceReduceSingleTileKernelINS2_10policy_hubIdyN4cuda3std3__44plusIdEEE10Policy1000EN6thrust24THRUST_300001_SM_1000_NS10device_ptrIfEEPdyS9_ddNS7_10__identityEEEvT0_T1_T2_T3_T4_T6_,@function
        .size           _ZN3cub18CUB_300001_SM_10006detail6reduce28DeviceReduceSingleTileKernelINS2_10policy_hubIdyN4cuda3std3__44plusIdEEE10Policy1000EN6thrust24THRUST_300001_SM_1000_NS10device_ptrIfEEPdyS9_ddNS7_10__identityEEEvT0_T1_T2_T3_T4_T6_,(.L_x_461 - _ZN3cub18CUB_300001_SM_10006detail6reduce28DeviceReduceSingleTileKernelINS2_10policy_hubIdyN4cuda3std3__44plusIdEEE10Policy1000EN6thrust24THRUST_300001_SM_1000_NS10device_ptrIfEEPdyS9_ddNS7_10__identityEEEvT0_T1_T2_T3_T4_T6_)
        .other          _ZN3cub18CUB_300001_SM_10006detail6reduce28DeviceReduceSingleTileKernelINS2_10policy_hubIdyN4cuda3std3__44plusIdEEE10Policy1000EN6thrust24THRUST_300001_SM_1000_NS10device_ptrIfEEPdyS9_ddNS7_10__identityEEEvT0_T1_T2_T3_T4_T6_,@"STO_CUDA_ENTRY STV_DEFAULT"
_ZN3cub18CUB_300001_SM_10006detail6reduce28DeviceReduceSingleTileKernelINS2_10policy_hubIdyN4cuda3std3__44plusIdEEE10Policy1000EN6thrust24THRUST_300001_SM_1000_NS10device_ptrIfEEPdyS9_ddNS7_10__identityEEEvT0_T1_T2_T3_T4_T6_:
.text._ZN3cub18CUB_300001_SM_10006detail6reduce28DeviceReduceSingleTileKernelINS2_10policy_hubIdyN4cuda3std3__44plusIdEEE10Policy1000EN6thrust24THRUST_300001_SM_1000_NS10device_ptrIfEEPdyS9_ddNS7_10__identityEEEvT0_T1_T2_T3_T4_T6_:
[----:B------:R-:W-:Y:S01]  /*0000*/  LDC R1, c[0x0][0x37c] ;  /* 0x0000df00ff017b82 */ /* 0x000fe20000000800 */
[----:B------:R-:W0:Y:S01]  /*0010*/  LDCU.64 UR4, c[0x0][0x390] ;  /* 0x00007200ff0477ac */ /* 0x000e220008000a00 */
[----:B------:R-:W1:Y:S01]  /*0020*/  LDCU.64 UR6, c[0x0][0x358] ;  /* 0x00006b00ff0677ac */ /* 0x000e620008000a00 */
[----:B0-----:R-:W-:Y:S02]  /*0030*/  IMAD.U32 R4, RZ, RZ, UR4 ;  /* 0x00000004ff047e24 */ /* 0x001fe4000f8e00ff */
[----:B------:R-:W-:-:S03]  /*0040*/  IMAD.U32 R5, RZ, RZ, UR5 ;  /* 0x00000005ff057e24 */ /* 0x000fc6000f8e00ff */
[----:B------:R-:W-:-:S04]  /*0050*/  ISETP.NE.U32.AND P0, PT, R4, RZ, PT ;  /* 0x000000ff0400720c */ /* 0x000fc80003f05070 */
[----:B------:R-:W-:-:S13]  /*0060*/  ISETP.NE.AND.EX P0, PT, R5, RZ, PT, P0 ;  /* 0x000000ff0500720c */ /* 0x000fda0003f05300 */
        /* <DEDUP_REMOVED lines=8> */
.L_x_281:
[----:B------:R-:W-:Y:S01]  /*00f0*/  ISETP.GT.U32.AND P0, PT, R4, 0xdff, PT ;  /* 0x00000dff0400780c */ /* 0x000fe20003f04070 */
[----:B------:R-:W-:Y:S03]  /*0100*/  BSSY.RECONVERGENT B0, `(.L_x_282) ;  /* 0x0000294000007945 */ /* 0x000fe60003800200 */
[----:B------:R-:W-:-:S13]  /*0110*/  ISETP.GT.U32.AND.EX P0, PT, R5, RZ, PT, P0 ;  /* 0x000000ff0500720c */ /* 0x000fda0003f04100 */
[----:B------:R-:W-:Y:S05]  /*0120*/  @P0 BRA `(.L_x_283) ;  /* 0x0000001400ac0947 */ /* 0x000fea0003800000 */
[----:B------:R-:W0:Y:S01]  /*0130*/  S2R R3, SR_TID.X ;  /* 0x0000000000037919 */ /* 0x000e220000002100 */
[----:B------:R-:W-:Y:S01]  /*0140*/  BSSY.RECONVERGENT B1, `(.L_x_284) ;  /* 0x000000a000017945 */ /* 0x000fe20003800200 */
[----:B------:R-:W-:Y:S02]  /*0150*/  CS2R R14, SRZ ;  /* 0x00000000000e7805 */ /* 0x000fe4000001ff00 */
[----:B0-----:R-:W-:Y:S01]  /*0160*/  ISETP.GE.U32.AND P0, PT, R3, R4, PT ;  /* 0x000000040300720c */ /* 0x001fe20003f06070 */
[----:B------:R-:W-:-:S12]  /*0170*/  IMAD.MOV.U32 R7, RZ, RZ, R3 ;  /* 0x000000ffff077224 */ /* 0x000fd800078e0003 */
[----:B------:R-:W-:Y:S05]  /*0180*/  @P0 BRA `(.L_x_285) ;  /* 0x0000000000140947 */ /* 0x000fea0003800000 */
[----:B------:R-:W0:Y:S02]  /*0190*/  LDC.64 R8, c[0x0][0x380] ;  /* 0x0000e000ff087b82 */ /* 0x000e240000000a00 */
[----:B0-----:R-:W-:-:S06]  /*01a0*/  IMAD.WIDE.U32 R8, R3, 0x4, R8 ;  /* 0x0000000403087825 */ /* 0x001fcc00078e0008 */
[----:B------:R-:W2:Y:S01]  /*01b0*/  LDG.E R8, desc[UR6][R8.64] ;  /* 0x0000000608087981 */ /* 0x000ea2000c1e1900 */
[----:B------:R-:W-:Y:S01]  /*01c0*/  VIADD R7, R3, 0x200 ;  /* 0x0000020003077836 */ /* 0x000fe20000000000 */
[----:B--2---:R0:W1:Y:S06]  /*01d0*/  F2F.F64.F32 R14, R8 ;  /* 0x00000008000e7310 */ /* 0x00406c0000201800 */
.L_x_285:
[----:B------:R-:W-:Y:S05]  /*01e0*/  BSYNC.RECONVERGENT B1 ;  /* 0x0000000000017941 */ /* 0x000fea0003800200 */
.L_x_284:
[----:B------:R-:W-:Y:S01]  /*01f0*/  ISETP.GE.U32.AND P0, PT, R7, R4, PT ;  /* 0x000000040700720c */ /* 0x000fe20003f06070 */
[----:B------:R-:W-:-:S12]  /*0200*/  BSSY.RECONVERGENT B1, `(.L_x_286) ;  /* 0x000008a000017945 */ /* 0x000fd80003800200 */
[----:B------:R-:W-:Y:S05]  /*0210*/  @P0 BRA `(.L_x_287) ;  /* 0x0000000800200947 */ /* 0x000fea0003800000 */
[----:B------:R-:W-:Y:S01]  /*0220*/  LOP3.LUT R9, RZ, R7, RZ, 0x33, !PT ;  /* 0x00000007ff097212 */ /* 0x000fe200078e33ff */
[----:B------:R-:W-:Y:S04]  /*0230*/  BSSY.RECONVERGENT B2, `(.L_x_288) ;  /* 0x0000043000027945 */ /* 0x000fe80003800200 */
[----:B------:R-:W-:-:S05]  /*0240*/  IMAD.IADD R9, R9, 0x1, R4 ;  /* 0x0000000109097824 */ /* 0x000fca00078e0204 */
[C---:B------:R-:W-:Y:S02]  /*0250*/  ISETP.GE.U32.AND P1, PT, R9.reuse, 0x1e00, PT ;  /* 0x00001e000900780c */ /* 0x040fe40003f26070 */
[----:B------:R-:W-:-:S04]  /*0260*/  LEA.HI R0, R9, 0x1, RZ, 0x17 ;  /* 0x0000000109007811 */ /* 0x000fc800078fb8ff */
[----:B------:R-:W-:-:S04]  /*0270*/  LOP3.LUT R2, R0, 0xf, RZ, 0xc0, !PT ;  /* 0x0000000f00027812 */ /* 0x000fc800078ec0ff */
[----:B------:R-:W-:-:S03]  /*0280*/  ISETP.NE.AND P0, PT, R2, RZ, PT ;  /* 0x000000ff0200720c */ /* 0x000fc60003f05270 */
[----:B------:R-:W-:Y:S10]  /*0290*/  @!P1 BRA `(.L_x_289) ;  /* 0x0000000000f09947 */ /* 0x000ff40003800000 */
[----:B0-----:R-:W0:Y:S01]  /*02a0*/  LDC.64 R8, c[0x0][0x380] ;  /* 0x0000e000ff087b82 */ /* 0x001e220000000a00 */
[----:B------:R-:W-:-:S05]  /*02b0*/  LOP3.LUT R6, R0, 0xfffff0, RZ, 0xc0, !PT ;  /* 0x00fffff000067812 */ /* 0x000fca00078ec0ff */
[----:B------:R-:W-:Y:S02]  /*02c0*/  IMAD.MOV R6, RZ, RZ, -R6 ;  /* 0x000000ffff067224 */ /* 0x000fe400078e0a06 */
[----:B0-----:R-:W-:-:S03]  /*02d0*/  IMAD.WIDE.U32 R8, R7, 0x4, R8 ;  /* 0x0000000407087825 */ /* 0x001fc600078e0008 */
[----:B------:R-:W-:-:S05]  /*02e0*/  IADD3 R12, P1, PT, R8, 0x4000, RZ ;  /* 0x00004000080c7810 */ /* 0x000fca0007f3e0ff */
[----:B------:R-:W-:-:S08]  /*02f0*/  IMAD.X R13, RZ, RZ, R9, P1 ;  /* 0x000000ffff0d7224 */ /* 0x000fd000008e0609 */
.L_x_290:
        /* <DEDUP_REMOVED lines=16> */
[----:B------:R-:W-:-:S02]  /*0400*/  VIADD R6, R6, 0x10 ;  /* 0x0000001006067836 */ /* 0x000fc40000000000 */
[----:B------:R-:W-:-:S03]  /*0410*/  VIADD R7, R7, 0x2000 ;  /* 0x0000200007077836 */ /* 0x000fc60000000000 */
[----:B------:R-:W-:Y:S02]  /*0420*/  ISETP.NE.AND P1, PT, R6, RZ, PT ;  /* 0x000000ff0600720c */ /* 0x000fe40003f25270 */
[----:B0-----:R-:W-:-:S05]  /*0430*/  IADD3 R12, P2, PT, R12, 0x8000, RZ ;  /* 0x000080000c0c7810 */ /* 0x001fca0007f5e0ff */
[----:B------:R-:W-:Y:S01]  /*0440*/  IMAD.X R13, RZ, RZ, R13, P2 ;  /* 0x000000ffff0d7224 */ /* 0x000fe200010e060d */
        /* <DEDUP_REMOVED lines=31> */
[----:B0-----:R-:W-:Y:S01]  /*0640*/  DADD R14, R14, R16 ;  /* 0x000000000e0e7229 */ /* 0x001fe20000000010 */
[----:B------:R-:W-:Y:S10]  /*0650*/  @P1 BRA `(.L_x_290) ;  /* 0xfffffffc00281947 */ /* 0x000ff4000383ffff */
.L_x_289:
[----:B------:R-:W-:Y:S05]  /*0660*/  BSYNC.RECONVERGENT B2 ;  /* 0x0000000000027941 */ /* 0x000fea0003800200 */
.L_x_288:
[----:B------:R-:W-:Y:S05]  /*0670*/  @!P0 BRA `(.L_x_287) ;  /* 0x0000000400088947 */ /* 0x000fea0003800000 */
[----:B------:R-:W-:Y:S01]  /*0680*/  ISETP.GE.U32.AND P0, PT, R2, 0x8, PT ;  /* 0x000000080200780c */ /* 0x000fe20003f06070 */
[----:B------:R-:W-:Y:S01]  /*0690*/  BSSY.RECONVERGENT B2, `(.L_x_291) ;  /* 0x000001f000027945 */ /* 0x000fe20003800200 */
[----:B------:R-:W-:-:S04]  /*06a0*/  LOP3.LUT R18, R0, 0x7, RZ, 0xc0, !PT ;  /* 0x0000000700127812 */ /* 0x000fc800078ec0ff */
[----:B------:R-:W-:-:S07]  /*06b0*/  ISETP.NE.AND P1, PT, R18, RZ, PT ;  /* 0x000000ff1200720c */ /* 0x000fce0003f25270 */
[----:B------:R-:W-:Y:S06]  /*06c0*/  @!P0 BRA `(.L_x_292) ;  /* 0x00000000006c8947 */ /* 0x000fec0003800000 */
[----:B------:R-:W2:Y:S02]  /*06d0*/  LDC.64 R16, c[0x0][0x380] ;  /* 0x0000e000ff107b82 */ /* 0x000ea40000000a00 */
[----:B--2---:R-:W-:-:S05]  /*06e0*/  IMAD.WIDE R16, R7, 0x4, R16 ;  /* 0x0000000407107825 */ /* 0x004fca00078e0210 */
[----:B------:R-:W2:Y:S04]  /*06f0*/  LDG.E R19, desc[UR6][R16.64] ;  /* 0x0000000610137981 */ /* 0x000ea8000c1e1900 */
[----:B------:R-:W0:Y:S04]  /*0700*/  LDG.E R20, desc[UR6][R16.64+0x800] ;  /* 0x0008000610147981 */ /* 0x000e28000c1e1900 */
[----:B------:R-:W3:Y:S04]  /*0710*/  LDG.E R21, desc[UR6][R16.64+0x1000] ;  /* 0x0010000610157981 */ /* 0x000ee8000c1e1900 */
[----:B------:R-:W4:Y:S04]  /*0720*/  LDG.E R22, desc[UR6][R16.64+0x1800] ;  /* 0x0018000610167981 */ /* 0x000f28000c1e1900 */
[----:B------:R-:W5:Y:S04]  /*0730*/  LDG.E R13, desc[UR6][R16.64+0x2000] ;  /* 0x00200006100d7981 */ /* 0x000f68000c1e1900 */
[----:B------:R-:W5:Y:S04]  /*0740*/  LDG.E R6, desc[UR6][R16.64+0x2800] ;  /* 0x0028000610067981 */ /* 0x000f68000c1e1900 */
[----:B------:R-:W5:Y:S04]  /*0750*/  LDG.E R2, desc[UR6][R16.64+0x3000] ;  /* 0x0030000610027981 */ /* 0x000f68000c1e1900 */
[----:B------:R-:W5:Y:S01]  /*0760*/  LDG.E R12, desc[UR6][R16.64+0x3800] ;  /* 0x00380006100c7981 */ /* 0x000f62000c1e1900 */
[----:B------:R-:W-:Y:S01]  /*0770*/  VIADD R7, R7, 0x1000 ;  /* 0x0000100007077836 */ /* 0x000fe20000000000 */
[----:B--2---:R-:W1:Y:S08]  /*0780*/  F2F.F64.F32 R10, R19 ;  /* 0x00000013000a7310 */ /* 0x004e700000201800 */
[----:B0-----:R-:W0:Y:S01]  /*0790*/  F2F.F64.F32 R8, R20 ;  /* 0x0000001400087310 */ /* 0x001e220000201800 */
[----:B-1----:R-:W-:-:S07]  /*07a0*/  DADD R14, R14, R10 ;  /* 0x000000000e0e7229 */ /* 0x002fce000000000a */
        /* <DEDUP_REMOVED lines=13> */
.L_x_292:
[----:B------:R-:W-:Y:S05]  /*0880*/  BSYNC.RECONVERGENT B2 ;  /* 0x0000000000027941 */ /* 0x000fea0003800200 */
.L_x_291:
[----:B------:R-:W-:Y:S05]  /*0890*/  @!P1 BRA `(.L_x_287) ;  /* 0x0000000000809947 */ /* 0x000fea0003800000 */
[----:B------:R-:W-:Y:S01]  /*08a0*/  ISETP.GE.U32.AND P0, PT, R18, 0x4, PT ;  /* 0x000000041200780c */ /* 0x000fe20003f06070 */
[----:B------:R-:W-:Y:S01]  /*08b0*/  BSSY.RECONVERGENT B2, `(.L_x_293) ;  /* 0x0000013000027945 */ /* 0x000fe20003800200 */
[----:B------:R-:W-:-:S04]  /*08c0*/  LOP3.LUT R0, R0, 0x3, RZ, 0xc0, !PT ;  /* 0x0000000300007812 */ /* 0x000fc800078ec0ff */
[----:B------:R-:W-:-:S07]  /*08d0*/  ISETP.NE.AND P1, PT, R0, RZ, PT ;  /* 0x000000ff0000720c */ /* 0x000fce0003f25270 */
[----:B------:R-:W-:Y:S06]  /*08e0*/  @!P0 BRA `(.L_x_294) ;  /* 0x00000000003c8947 */ /* 0x000fec0003800000 */
[----:B0-----:R-:W0:Y:S02]  /*08f0*/  LDC.64 R8, c[0x0][0x380] ;  /* 0x0000e000ff087b82 */ /* 0x001e240000000a00 */
[----:B0-----:R-:W-:-:S05]  /*0900*/  IMAD.WIDE R8, R7, 0x4, R8 ;  /* 0x0000000407087825 */ /* 0x001fca00078e0208 */
        /* <DEDUP_REMOVED lines=13> */
.L_x_294:
[----:B------:R-:W-:Y:S05]  /*09e0*/  BSYNC.RECONVERGENT B2 ;  /* 0x0000000000027941 */ /* 0x000fea0003800200 */
.L_x_293:
[----:B------:R-:W-:Y:S05]  /*09f0*/  @!P1 BRA `(.L_x_287) ;  /* 0x0000000000289947 */ /* 0x000fea0003800000 */
[----:B------:R-:W2:Y:S01]  /*0a00*/  LDC.64 R12, c[0x0][0x380] ;  /* 0x0000e000ff0c7b82 */ /* 0x000ea20000000a00 */
[----:B------:R-:W-:-:S07]  /*0a10*/  IMAD.MOV R0, RZ, RZ, -R0 ;  /* 0x000000ffff007224 */ /* 0x000fce00078e0a00 */
.L_x_295:
[----:B0-2---:R-:W-:-:S06]  /*0a20*/  IMAD.WIDE R8, R7, 0x4, R12 ;  /* 0x0000000407087825 */ /* 0x005fcc00078e020c */
[----:B------:R-:W2:Y:S01]  /*0a30*/  LDG.E R8, desc[UR6][R8.64] ;  /* 0x0000000608087981 */ /* 0x000ea2000c1e1900 */
[----:B------:R-:W-:Y:S02]  /*0a40*/  VIADD R0, R0, 0x1 ;  /* 0x0000000100007836 */ /* 0x000fe40000000000 */
[----:B------:R-:W-:-:S03]  /*0a50*/  VIADD R7, R7, 0x200 ;  /* 0x0000020007077836 */ /* 0x000fc60000000000 */
[----:B------:R-:W-:Y:S01]  /*0a60*/  ISETP.NE.AND P0, PT, R0, RZ, PT ;  /* 0x000000ff0000720c */ /* 0x000fe20003f05270 */
[----:B--2---:R-:W1:Y:S02]  /*0a70*/  F2F.F64.F32 R10, R8 ;  /* 0x00000008000a7310 */ /* 0x004e640000201800 */
[----:B-1----:R-:W-:-:S10]  /*0a80*/  DADD R14, R10, R14 ;  /* 0x000000000a0e7229 */ /* 0x002fd4000000000e */
[----:B------:R-:W-:Y:S05]  /*0a90*/  @P0 BRA `(.L_x_295) ;  /* 0xfffffffc00e00947 */ /* 0x000fea000383ffff */
.L_x_287:
[----:B------:R-:W-:Y:S05]  /*0aa0*/  BSYNC.RECONVERGENT B1 ;  /* 0x0000000000017941 */ /* 0x000fea0003800200 */
.L_x_286:
[----:B------:R-:W-:-:S04]  /*0ab0*/  ISETP.GE.U32.AND P0, PT, R4, 0x200, PT ;  /* 0x000002000400780c */ /* 0x000fc80003f06070 */
[----:B------:R-:W-:-:S13]  /*0ac0*/  ISETP.GE.U32.AND.EX P0, PT, R5, RZ, PT, P0 ;  /* 0x000000ff0500720c */ /* 0x000fda0003f06100 */
[----:B------:R-:W-:Y:S05]  /*0ad0*/  @!P0 BRA `(.L_x_296) ;  /* 0x0000000400148947 */ /* 0x000fea0003800000 */
[----:B------:R-:W2:Y:S01]  /*0ae0*/  S2R R0, SR_LANEID ;  /* 0x0000000000007919 */ /* 0x000ea20000000000 */
[----:B-1----:R-:W-:Y:S04]  /*0af0*/  SHFL.DOWN PT, R4, R14, 0x1, 0x1f ;  /* 0x08201f000e047f89 */ /* 0x002fe800000e0000 */
[----:B------:R-:W1:Y:S02]  /*0b00*/  SHFL.DOWN PT, R5, R15, 0x1, 0x1f ;  /* 0x08201f000f057f89 */ /* 0x000e6400000e0000 */
[----:B-1----:R-:W-:Y:S01]  /*0b10*/  DADD R4, R4, R14 ;  /* 0x0000000004047229 */ /* 0x002fe2000000000e */
[C---:B--2---:R-:W-:Y:S02]  /*0b20*/  ISETP.GT.AND P0, PT, R0.reuse, 0x1e, PT ;  /* 0x0000001e0000780c */ /* 0x044fe40003f04270 */
[----:B------:R-:W-:-:S07]  /*0b30*/  ISETP.NE.AND P1, PT, R0, RZ, PT ;  /* 0x000000ff0000720c */ /* 0x000fce0003f25270 */
[----:B------:R-:W-:Y:S02]  /*0b40*/  FSEL R6, R14, R4, P0 ;  /* 0x000000040e067208 */ /* 0x000fe40000000000 */
[----:B------:R-:W-:Y:S02]  /*0b50*/  FSEL R7, R15, R5, P0 ;  /* 0x000000050f077208 */ /* 0x000fe40000000000 */
[----:B------:R-:W-:Y:S01]  /*0b60*/  ISETP.GT.AND P0, PT, R0, 0x1d, PT ;  /* 0x0000001d0000780c */ /* 0x000fe20003f04270 */
[----:B------:R-:W-:Y:S01]  /*0b70*/  SHFL.DOWN PT, R4, R6, 0x2, 0x1f ;  /* 0x08401f0006047f89 */ /* 0x000fe200000e0000 */
[----:B------:R-:W-:-:S03]  /*0b80*/  @!P1 SHF.R.U32.HI R2, RZ, 0x2, R3 ;  /* 0x00000002ff029819 */ /* 0x000fc60000011603 */
[----:B------:R-:W1:Y:S01]  /*0b90*/  SHFL.DOWN PT, R5, R7, 0x2, 0x1f ;  /* 0x08401f0007057f89 */ /* 0x000e6200000e0000 */
[----:B------:R-:W-:Y:S01]  /*0ba0*/  @!P1 LOP3.LUT R2, R2, 0xf8, RZ, 0xc0, !PT ;  /* 0x000000f802029812 */ /* 0x000fe200078ec0ff */
[----:B------:R-:W2:Y:S01]  /*0bb0*/  @!P1 S2R R13, SR_CgaCtaId ;  /* 0x00000000000d9919 */ /* 0x000ea20000008800 */
[----:B-1----:R-:W-:-:S10]  /*0bc0*/  DADD R4, R4, R6 ;  /* 0x0000000004047229 */ /* 0x002fd40000000006 */
[----:B0-----:R-:W-:Y:S02]  /*0bd0*/  FSEL R8, R6, R4, P0 ;  /* 0x0000000406087208 */ /* 0x001fe40000000000 */
        /* <DEDUP_REMOVED lines=11> */
[----:B--2---:R-:W-:-:S05]  /*0c90*/  @!P1 LEA R9, R13, R8, 0x18 ;  /* 0x000000080d099211 */ /* 0x004fca00078ec0ff */
[----:B------:R-:W-:Y:S01]  /*0ca0*/  @!P1 IMAD.IADD R9, R2, 0x1, R9 ;  /* 0x0000000102099824 */ /* 0x000fe200078e0209 */
[----:B0-----:R-:W-:-:S10]  /*0cb0*/  DADD R4, R4, R10 ;  /* 0x0000000004047229 */ /* 0x001fd4000000000a */
[----:B------:R-:W-:Y:S02]  /*0cc0*/  FSEL R6, R10, R4, P0 ;  /* 0x000000040a067208 */ /* 0x000fe40000000000 */
[----:B------:R-:W-:Y:S02]  /*0cd0*/  FSEL R7, R11, R5, P0 ;  /* 0x000000050b077208 */ /* 0x000fe40000000000 */
[----:B------:R-:W-:Y:S01]  /*0ce0*/  ISETP.GT.AND P0, PT, R0, 0xf, PT ;  /* 0x0000000f0000780c */ /* 0x000fe20003f04270 */
[----:B------:R-:W-:Y:S04]  /*0cf0*/  SHFL.DOWN PT, R4, R6, 0x10, 0x1f ;  /* 0x0a001f0006047f89 */ /* 0x000fe800000e0000 */
[----:B------:R-:W0:Y:S02]  /*0d00*/  SHFL.DOWN PT, R5, R7, 0x10, 0x1f ;  /* 0x0a001f0007057f89 */ /* 0x000e2400000e0000 */
[----:B0-----:R-:W-:-:S07]  /*0d10*/  DADD R4, R4, R6 ;  /* 0x0000000004047229 */ /* 0x001fce0000000006 */
[----:B------:R0:W-:Y:S01]  /*0d20*/  @!P1 STS.64 [R9+0x10], R4 ;  /* 0x0000100409009388 */ /* 0x0001e20000000a00 */
[----:B------:R-:W-:Y:S01]  /*0d30*/  BAR.SYNC.DEFER_BLOCKING 0x0 ;  /* 0x0000000000007b1d */ /* 0x000fe20000010000 */
[----:B------:R-:W-:Y:S02]  /*0d40*/  ISETP.NE.AND P1, PT, R3, RZ, PT ;  /* 0x000000ff0300720c */ /* 0x000fe40003f25270 */
[----:B------:R-:W-:Y:S02]  /*0d50*/  FSEL R6, R6, R4, P0 ;  /* 0x0000000406067208 */ /* 0x000fe40000000000 */
[----:B------:R-:W-:-:S09]  /*0d60*/  FSEL R7, R7, R5, P0 ;  /* 0x0000000507077208 */ /* 0x000fd20000000000 */
[----:B0-----:R-:W-:Y:S05]  /*0d70*/  @P1 BRA `(.L_x_297) ;  /* 0x0000001c00301947 */ /* 0x001fea0003800000 */
        /* <DEDUP_REMOVED lines=27> */
.L_x_296:
[----:B------:R-:W-:-:S04]  /*0f30*/  LOP3.LUT R0, R3, 0x3e0, RZ, 0xc0, !PT ;  /* 0x000003e003007812 */ /* 0x000fc800078ec0ff */
[----:B------:R-:W-:Y:S01]  /*0f40*/  LOP3.LUT R9, RZ, R0, RZ, 0x33, !PT ;  /* 0x00000000ff097212 */ /* 0x000fe200078e33ff */
[----:B------:R-:W-:Y:S02]  /*0f50*/  VIADD R7, R0, 0x20 ;  /* 0x0000002000077836 */ /* 0x000fe40000000000 */
[----:B------:R-:W2:Y:S02]  /*0f60*/  S2R R0, SR_LANEID ;  /* 0x0000000000007919 */ /* 0x000ea40000000000 */
[----:B------:R-:W-:Y:S01]  /*0f70*/  IMAD.IADD R9, R9, 0x1, R4 ;  /* 0x0000000109097824 */ /* 0x000fe200078e0204 */
[----:B------:R-:W-:-:S04]  /*0f80*/  ISETP.GT.U32.AND P0, PT, R7, R4, PT ;  /* 0x000000040700720c */ /* 0x000fc80003f04070 */
[----:B------:R-:W-:-:S05]  /*0f90*/  SEL R9, R9, 0x1f, P0 ;  /* 0x0000001f09097807 */ /* 0x000fca0000000000 */
[----:B-1----:R-:W-:Y:S04]  /*0fa0*/  SHFL.DOWN PT, R6, R14, 0x1, R9 ;  /* 0x082000000e067989 */ /* 0x002fe800000e0009 */
[----:B------:R-:W1:Y:S01]  /*0fb0*/  SHFL.DOWN PT, R7, R15, 0x1, R9 ;  /* 0x082000000f077989 */ /* 0x000e6200000e0009 */
[C---:B--2---:R-:W-:Y:S01]  /*0fc0*/  ISETP.GE.AND P0, PT, R0.reuse, R9, PT ;  /* 0x000000090000720c */ /* 0x044fe20003f06270 */
[C---:B------:R-:W-:Y:S01]  /*0fd0*/  VIADD R2, R0.reuse, 0x2 ;  /* 0x0000000200027836 */ /* 0x040fe20000000000 */
[----:B------:R-:W-:Y:S01]  /*0fe0*/  ISETP.NE.AND P1, PT, R0, RZ, PT ;  /* 0x000000ff0000720c */ /* 0x000fe20003f25270 */
[----:B-1----:R-:W-:-:S12]  /*0ff0*/  DADD R6, R6, R14 ;  /* 0x0000000006067229 */ /* 0x002fd8000000000e */
[----:B0-----:R-:W-:Y:S02]  /*1000*/  @!P1 MOV R8, 0x400 ;  /* 0x0000040000089802 */ /* 0x001fe40000000f00 */
        /* <DEDUP_REMOVED lines=12> */
[C---:B------:R-:W-:Y:S01]  /*10d0*/  VIADD R2, R0.reuse, 0x8 ;  /* 0x0000000800027836 */ /* 0x040fe20000000000 */
[----:B-1----:R-:W-:Y:S01]  /*10e0*/  @!P1 LEA R15, R15, R8, 0x18 ;  /* 0x000000080f0f9211 */ /* 0x002fe200078ec0ff */
        /* <DEDUP_REMOVED lines=9> */
[----:B------:R-:W-:-:S05]  /*1180*/  @!P1 LOP3.LUT R2, R2, 0xf8, RZ, 0xc0, !PT ;  /* 0x000000f802029812 */ /* 0x000fca00078ec0ff */
[----:B------:R-:W-:Y:S01]  /*1190*/  @!P1 IMAD.IADD R15, R2, 0x1, R15 ;  /* 0x00000001020f9824 */ /* 0x000fe200078e020f */
[----:B0-----:R-:W-:-:S10]  /*11a0*/  DADD R6, R6, R10 ;  /* 0x0000000006067229 */ /* 0x001fd4000000000a */
[----:B------:R-:W-:Y:S02]  /*11b0*/  FSEL R12, R10, R6, P0 ;  /* 0x000000060a0c7208 */ /* 0x000fe40000000000 */
[----:B------:R-:W-:Y:S02]  /*11c0*/  FSEL R13, R11, R7, P0 ;  /* 0x000000070b0d7208 */ /* 0x000fe40000000000 */
[----:B------:R-:W-:Y:S01]  /*11d0*/  ISETP.GT.AND P0, PT, R0, R9, PT ;  /* 0x000000090000720c */ /* 0x000fe20003f04270 */
[----:B------:R-:W-:Y:S04]  /*11e0*/  SHFL.DOWN PT, R6, R12, 0x10, R9 ;  /* 0x0a0000000c067989 */ /* 0x000fe800000e0009 */
[----:B------:R-:W0:Y:S02]  /*11f0*/  SHFL.DOWN PT, R7, R13, 0x10, R9 ;  /* 0x0a0000000d077989 */ /* 0x000e2400000e0009 */
[----:B0-----:R-:W-:-:S10]  /*1200*/  DADD R6, R6, R12 ;  /* 0x0000000006067229 */ /* 0x001fd4000000000c */
[----:B------:R-:W-:Y:S02]  /*1210*/  FSEL R6, R12, R6, P0 ;  /* 0x000000060c067208 */ /* 0x000fe40000000000 */
[----:B------:R-:W-:-:S05]  /*1220*/  FSEL R7, R13, R7, P0 ;  /* 0x000000070d077208 */ /* 0x000fca0000000000 */
[----:B------:R0:W-:Y:S01]  /*1230*/  @!P1 STS.64 [R15+0x10], R6 ;  /* 0x000010060f009388 */ /* 0x0001e20000000a00 */
[----:B------:R-:W-:Y:S01]  /*1240*/  BAR.SYNC.DEFER_BLOCKING 0x0 ;  /* 0x0000000000007b1d */ /* 0x000fe20000010000 */
[----:B------:R-:W-:-:S13]  /*1250*/  ISETP.NE.AND P1, PT, R3, RZ, PT ;  /* 0x000000ff0300720c */ /* 0x000fda0003f25270 */
[----:B0-----:R-:W-:Y:S05]  /*1260*/  @P1 BRA `(.L_x_297) ;  /* 0x0000001400f41947 */ /* 0x001fea0003800000 */
[----:B------:R-:W0:Y:S01]  /*1270*/  S2UR UR5, SR_CgaCtaId ;  /* 0x00000000000579c3 */ /* 0x000e220000008800 */
[----:B------:R-:W-:Y:S01]  /*1280*/  UMOV UR4, 0x400 ;  /* 0x0000040000047882 */ /* 0x000fe20000000000 */
[----:B------:R-:W-:-:S04]  /*1290*/  ISETP.GT.U32.AND P0, PT, R4, 0x20, PT ;  /* 0x000000200400780c */ /* 0x000fc80003f04070 */
[----:B------:R-:W-:Y:S01]  /*12a0*/  ISETP.GT.U32.AND.EX P0, PT, R5, RZ, PT, P0 ;  /* 0x000000ff0500720c */ /* 0x000fe20003f04100 */
[----:B0-----:R-:W-:-:S09]  /*12b0*/  ULEA UR4, UR5, UR4, 0x18 ;  /* 0x0000000405047291 */ /* 0x001fd2000f8ec0ff */
[----:B------:R-:W0:Y:S04]  /*12c0*/  LDS.64 R2, [UR4+0x18] ;  /* 0x00001804ff027984 */ /* 0x000e280008000a00 */
[----:B------:R-:W1:Y:S04]  /*12d0*/  LDS.128 R8, [UR4+0x20] ;  /* 0x00002004ff087984 */ /* 0x000e680008000c00 */
[----:B------:R-:W2:Y:S01]  /*12e0*/  LDS.128 R12, [UR4+0x30] ;  /* 0x00003004ff0c7984 */ /* 0x000ea20008000c00 */
[----:B0-----:R-:W-:-:S10]  /*12f0*/  DADD R2, R6, R2 ;  /* 0x0000000006027229 */ /* 0x001fd40000000002 */
[----:B------:R-:W-:Y:S02]  /*1300*/  FSEL R2, R2, R6, P0 ;  /* 0x0000000602027208 */ /* 0x000fe40000000000 */
[----:B------:R-:W-:Y:S02]  /*1310*/  FSEL R3, R3, R7, P0 ;  /* 0x0000000703037208 */ /* 0x000fe40000000000 */
[----:B------:R-:W-:-:S04]  /*1320*/  ISETP.GT.U32.AND P0, PT, R4, 0x40, PT ;  /* 0x000000400400780c */ /* 0x000fc80003f04070 */
[----:B-1----:R-:W-:Y:S01]  /*1330*/  DADD R8, R8, R2 ;  /* 0x0000000008087229 */ /* 0x002fe20000000002 */
[----:B------:R-:W-:-:S09]  /*1340*/  ISETP.GT.U32.AND.EX P0, PT, R5, RZ, PT, P0 ;  /* 0x000000ff0500720c */ /* 0x000fd20003f04100 */
[----:B------:R-:W-:Y:S02]  /*1350*/  FSEL R2, R8, R2, P0 ;  /* 0x0000000208027208 */ /* 0x000fe40000000000 */
[----:B------:R-:W-:Y:S02]  /*1360*/  FSEL R3, R9, R3, P0 ;  /* 0x0000000309037208 */ /* 0x000fe40000000000 */
[----:B------:R-:W-:-:S04]  /*1370*/  ISETP.GT.U32.AND P0, PT, R4, 0x60, PT ;  /* 0x000000600400780c */ /* 0x000fc80003f04070 */
[----:B------:R-:W-:Y:S01]  /*1380*/  DADD R10, R2, R10 ;  /* 0x00000000020a7229 */ /* 0x000fe2000000000a */
[----:B------:R-:W-:-:S09]  /*1390*/  ISETP.GT.U32.AND.EX P0, PT, R5, RZ, PT, P0 ;  /* 0x000000ff0500720c */ /* 0x000fd20003f04100 */
[----:B------:R-:W-:Y:S02]  /*13a0*/  FSEL R2, R10, R2, P0 ;  /* 0x000000020a027208 */ /* 0x000fe40000000000 */
[----:B------:R-:W-:Y:S02]  /*13b0*/  FSEL R3, R11, R3, P0 ;  /* 0x000000030b037208 */ /* 0x000fe40000000000 */
[----:B------:R-:W0:Y:S01]  /*13c0*/  LDS.128 R8, [UR4+0x40] ;  /* 0x00004004ff087984 */ /* 0x000e220008000c00 */
[----:B------:R-:W-:-:S03]  /*13d0*/  ISETP.GT.U32.AND P0, PT, R4, 0x80, PT ;  /* 0x000000800400780c */ /* 0x000fc60003f04070 */
[----:B--2---:R-:W-:Y:S01]  /*13e0*/  DADD R12, R12, R2 ;  /* 0x000000000c0c7229 */ /* 0x004fe20000000002 */
        /* <DEDUP_REMOVED lines=8> */
[----:B------:R-:W1:Y:S01]  /*1470*/  LDS.128 R12, [UR4+0x50] ;  /* 0x00005004ff0c7984 */ /* 0x000e620008000c00 */
[----:B------:R-:W-:-:S03]  /*1480*/  ISETP.GT.U32.AND P0, PT, R4, 0xc0, PT ;  /* 0x000000c00400780c */ /* 0x000fc60003f04070 */
[----:B0-----:R-:W-:Y:S01]  /*1490*/  DADD R8, R8, R2 ;  /* 0x0000000008087229 */ /* 0x001fe20000000002 */
        /* <DEDUP_REMOVED lines=41> */
[----:B------:R-:W-:-:S04]  /*1730*/  ISETP.GT.U32.AND P0, PT, R4, 0x1c0, PT ;  /* 0x000001c00400780c */ /* 0x000fc80003f04070 */
        /* <DEDUP_REMOVED lines=8> */
[----:B------:R-:W-:Y:S01]  /*17c0*/  FSEL R7, R11, R3, P0 ;  /* 0x000000030b077208 */ /* 0x000fe20000000000 */
[----:B------:R-:W-:Y:S06]  /*17d0*/  BRA `(.L_x_297) ;  /* 0x0000001000987947 */ /* 0x000fec0003800000 */
.L_x_283:
[----:B------:R-:W0:Y:S01]  /*17e0*/  S2R R0, SR_TID.X ;  /* 0x0000000000007919 */ /* 0x000e220000002100 */
[----:B------:R-:W0:Y:S02]  /*17f0*/  LDC.64 R6, c[0x0][0x380] ;  /* 0x0000e000ff067b82 */ /* 0x000e240000000a00 */
[----:B0-----:R-:W-:-:S05]  /*1800*/  IMAD.WIDE.U32 R6, R0, 0x4, R6 ;  /* 0x0000000400067825 */ /* 0x001fca00078e0006 */
[----:B------:R-:W2:Y:S04]  /*1810*/  LDG.E R14, desc[UR6][R6.64] ;  /* 0x00000006060e7981 */ /* 0x000ea8000c1e1900 */
[----:B------:R-:W3:Y:S04]  /*1820*/  LDG.E R15, desc[UR6][R6.64+0x800] ;  /* 0x00080006060f7981 */ /* 0x000ee8000c1e1900 */
[----:B------:R-:W4:Y:S04]  /*1830*/  LDG.E R16, desc[UR6][R6.64+0x1000] ;  /* 0x0010000606107981 */ /* 0x000f28000c1e1900 */
[----:B------:R-:W5:Y:S04]  /*1840*/  LDG.E R17, desc[UR6][R6.64+0x1800] ;  /* 0x0018000606117981 */ /* 0x000f68000c1e1900 */
[----:B------:R-:W5:Y:S04]  /*1850*/  LDG.E R18, desc[UR6][R6.64+0x2000] ;  /* 0x0020000606127981 */ /* 0x000f68000c1e1900 */
[----:B------:R-:W5:Y:S04]  /*1860*/  LDG.E R19, desc[UR6][R6.64+0x2800] ;  /* 0x0028000606137981 */ /* 0x000f68000c1e1900 */
[----:B------:R-:W5:Y:S01]  /*1870*/  LDG.E R8, desc[UR6][R6.64+0x3000] ;  /* 0x0030000606087981 */ /* 0x000f62000c1e1900 */
[----:B--2---:R-:W-:Y:S08]  /*1880*/  F2F.F64.F32 R2, R14 ;  /* 0x0000000e00027310 */ /* 0x004ff00000201800 */
[----:B---3--:R-:W0:Y:S08]  /*1890*/  F2F.F64.F32 R10, R15 ;  /* 0x0000000f000a7310 */ /* 0x008e300000201800 */
[----:B----4-:R-:W1:Y:S01]  /*18a0*/  F2F.F64.F32 R12, R16 ;  /* 0x00000010000c7310 */ /* 0x010e620000201800 */
[----:B0-----:R-:W-:-:S07]  /*18b0*/  DADD R10, R2, R10 ;  /* 0x00000000020a7229 */ /* 0x001fce000000000a */
[----:B-----5:R-:W-:Y:S01]  /*18c0*/  F2F.F64.F32 R8, R8 ;  /* 0x0000000800087310 */ /* 0x020fe20000201800 */
[----:B-1----:R-:W-:-:S07]  /*18d0*/  DADD R12, R12, R10 ;  /* 0x000000000c0c7229 */ /* 0x002fce000000000a */
[----:B------:R-:W0:Y:S08]  /*18e0*/  F2F.F64.F32 R2, R17 ;  /* 0x0000001100027310 */ /* 0x000e300000201800 */
[----:B------:R-:W1:Y:S01]  /*18f0*/  F2F.F64.F32 R10, R18 ;  /* 0x00000012000a7310 */ /* 0x000e620000201800 */
[----:B0-----:R-:W-:-:S07]  /*1900*/  DADD R12, R2, R12 ;  /* 0x00000000020c7229 */ /* 0x001fce000000000c */
[----:B------:R-:W0:Y:S01]  /*1910*/  F2F.F64.F32 R2, R19 ;  /* 0x0000001300027310 */ /* 0x000e220000201800 */
[----:B-1----:R-:W-:Y:S01]  /*1920*/  DADD R12, R10, R12 ;  /* 0x000000000a0c7229 */ /* 0x002fe2000000000c */
[----:B------:R-:W-:-:S04]  /*1930*/  IADD3 R10, P1, PT, R4, -0xe00, RZ ;  /* 0xfffff200040a7810 */ /* 0x000fc80007f3e0ff */
[----:B------:R-:W-:Y:S02]  /*1940*/  ISETP.GE.U32.AND P0, PT, R10, 0xe00, PT ;  /* 0x00000e000a00780c */ /* 0x000fe40003f06070 */
[----:B------:R-:W-:Y:S01]  /*1950*/  IADD3.X R11, PT, PT, R5, -0x1, RZ, P1, !PT ;  /* 0xffffffff050b7810 */ /* 0x000fe20000ffe4ff */
[----:B0-----:R-:W-:-:S03]  /*1960*/  DADD R2, R2, R12 ;  /* 0x0000000002027229 */ /* 0x001fc6000000000c */
[----:B------:R-:W-:-:S05]  /*1970*/  ISETP.GE.U32.AND.EX P0, PT, R11, RZ, PT, P0 ;  /* 0x000000ff0b00720c */ /* 0x000fca0003f06100 */
[----:B------:R-:W-:Y:S01]  /*1980*/  DADD R14, R8, R2 ;  /* 0x00000000080e7229 */ /* 0x000fe20000000002 */
[----:B------:R-:W-:Y:S02]  /*1990*/  IMAD.MOV.U32 R3, RZ, RZ, 0xe00 ;  /* 0x00000e00ff037424 */ /* 0x000fe400078e00ff */
[----:B------:R-:W-:-:S05]  /*19a0*/  IMAD.MOV.U32 R2, RZ, RZ, RZ ;  /* 0x000000ffff027224 */ /* 0x000fca00078e00ff */
[----:B------:R-:W-:Y:S05]  /*19b0*/  @!P0 BRA `(.L_x_298) ;  /* 0x0000000000908947 */ /* 0x000fea0003800000 */
[----:B------:R-:W0:Y:S01]  /*19c0*/  LDC.64 R4, c[0x0][0x390] ;  /* 0x0000e400ff047b82 */ /* 0x000e220000000a00 */
[----:B------:R-:W-:Y:S02]  /*19d0*/  IMAD.MOV.U32 R3, RZ, RZ, 0xe00 ;  /* 0x00000e00ff037424 */ /* 0x000fe400078e00ff */
[----:B------:R-:W-:-:S07]  /*19e0*/  IMAD.MOV.U32 R2, RZ, RZ, RZ ;  /* 0x000000ffff027224 */ /* 0x000fce00078e00ff */
.L_x_300:
[----:B------:R-:W-:-:S04]  /*19f0*/  LEA R20, P0, R3, R6, 0x2 ;  /* 0x0000000603147211 */ /* 0x000fc800078010ff */
[----:B------:R-:W-:-:S05]  /*1a00*/  LEA.HI.X R21, R3, R7, R2, 0x2, P0 ;  /* 0x0000000703157211 */ /* 0x000fca00000f1402 */
[----:B------:R-:W2:Y:S04]  /*1a10*/  LDG.E R22, desc[UR6][R20.64] ;  /* 0x0000000614167981 */ /* 0x000ea8000c1e1900 */
[----:B------:R-:W3:Y:S04]  /*1a20*/  LDG.E R23, desc[UR6][R20.64+0x800] ;  /* 0x0008000614177981 */ /* 0x000ee8000c1e1900 */
[----:B------:R-:W4:Y:S04]  /*1a30*/  LDG.E R24, desc[UR6][R20.64+0x1000] ;  /* 0x0010000614187981 */ /* 0x000f28000c1e1900 */
[----:B------:R-:W5:Y:S04]  /*1a40*/  LDG.E R19, desc[UR6][R20.64+0x1800] ;  /* 0x0018000614137981 */ /* 0x000f68000c1e1900 */
[----:B------:R-:W5:Y:S04]  /*1a50*/  LDG.E R18, desc[UR6][R20.64+0x2000] ;  /* 0x0020000614127981 */ /* 0x000f68000c1e1900 */
[----:B------:R-:W5:Y:S04]  /*1a60*/  LDG.E R17, desc[UR6][R20.64+0x2800] ;  /* 0x0028000614117981 */ /* 0x000f68000c1e1900 */
[----:B------:R0:W5:Y:S02]  /*1a70*/  LDG.E R16, desc[UR6][R20.64+0x3000] ;  /* 0x0030000614107981 */ /* 0x000164000c1e1900 */
[----:B0-----:R-:W-:-:S04]  /*1a80*/  IADD3 R20, P1, PT, -R3, R4, RZ ;  /* 0x0000000403147210 */ /* 0x001fc80007f3e1ff */
[----:B------:R-:W-:Y:S01]  /*1a90*/  ISETP.GE.U32.AND P0, PT, R20, 0xe00, PT ;  /* 0x00000e001400780c */ /* 0x000fe20003f06070 */
        /* <DEDUP_REMOVED lines=13> */
[----:B------:R-:W-:-:S05]  /*1b70*/  IMAD.X R12, R5, 0x1, ~R2, P1 ;  /* 0x00000001050c7824 */ /* 0x000fca00008e0e02 */
[----:B------:R-:W-:Y:S02]  /*1b80*/  ISETP.GE.U32.AND.EX P0, PT, R12, RZ, PT, P0 ;  /* 0x000000ff0c00720c */ /* 0x000fe40003f06100 */
[----:B0-----:R-:W-:-:S11]  /*1b90*/  DADD R14, R14, R8 ;  /* 0x000000000e0e7229 */ /* 0x001fd60000000008 */
[----:B------:R-:W-:Y:S05]  /*1ba0*/  @!P0 BRA `(.L_x_299) ;  /* 0x0000000800948947 */ /* 0x000fea0003800000 */
[----:B------:R-:W-:-:S05]  /*1bb0*/  IADD3 R3, P0, PT, R3, 0xe00, RZ ;  /* 0x00000e0003037810 */ /* 0x000fca0007f1e0ff */
[----:B------:R-:W-:Y:S01]  /*1bc0*/  IMAD.X R2, RZ, RZ, R2, P0 ;  /* 0x000000ffff027224 */ /* 0x000fe200000e0602 */
[----:B------:R-:W-:-:S04]  /*1bd0*/  ISETP.GT.U32.AND P0, PT, R3, R10, PT ;  /* 0x0000000a0300720c */ /* 0x000fc80003f04070 */
[----:B------:R-:W-:-:S13]  /*1be0*/  ISETP.GT.U32.AND.EX P0, PT, R2, R11, PT, P0 ;  /* 0x0000000b0200720c */ /* 0x000fda0003f04100 */
[----:B------:R-:W-:Y:S05]  /*1bf0*/  @!P0 BRA `(.L_x_300) ;  /* 0xfffffffc007c8947 */ /* 0x000fea000383ffff */
.L_x_298:
[----:B------:R-:W-:Y:S01]  /*1c00*/  IMAD.IADD R7, R4, 0x1, -R3 ;  /* 0x0000000104077824 */ /* 0x000fe200078e0a03 */
[----:B------:R-:W-:Y:S01]  /*1c10*/  ISETP.GE.U32.AND P1, PT, R3, R4, PT ;  /* 0x000000040300720c */ /* 0x000fe20003f26070 */
[----:B------:R-:W-:Y:S03]  /*1c20*/  BSSY.RECONVERGENT B1, `(.L_x_299) ;  /* 0x000009d000017945 */ /* 0x000fe60003800200 */
[----:B------:R-:W-:-:S04]  /*1c30*/  ISETP.GE.AND P0, PT, R0, R7, PT ;  /* 0x000000070000720c */ /* 0x000fc80003f06270 */
[----:B------:R-:W-:-:S13]  /*1c40*/  ISETP.GE.U32.OR.EX P0, PT, R2, R5, P0, P1 ;  /* 0x000000050200720c */ /* 0x000fda0000706510 */
[----:B------:R-:W-:Y:S05]  /*1c50*/  @P0 BRA `(.L_x_301) ;  /* 0x0000000800640947 */ /* 0x000fea0003800000 */
[----:B------:R-:W-:Y:S01]  /*1c60*/  LOP3.LUT R5, RZ, R0, RZ, 0x33, !PT ;  /* 0x00000000ff057212 */ /* 0x000fe200078e33ff */
[----:B------:R-:W-:Y:S03]  /*1c70*/  BSSY.RECONVERGENT B2, `(.L_x_302) ;  /* 0x0000048000027945 */ /* 0x000fe60003800200 */
[----:B------:R-:W-:-:S04]  /*1c80*/  IADD3 R6, PT, PT, -R3, R4, R5 ;  /* 0x0000000403067210 */ /* 0x000fc80007ffe105 */
[C---:B------:R-:W-:Y:S02]  /*1c90*/  ISETP.GE.U32.AND P1, PT, R6.reuse, 0x1e00, PT ;  /* 0x00001e000600780c */ /* 0x040fe40003f26070 */
[----:B------:R-:W-:Y:S01]  /*1ca0*/  LEA.HI R4, R6, 0x1, RZ, 0x17 ;  /* 0x0000000106047811 */ /* 0x000fe200078fb8ff */
[----:B------:R-:W-:-:S03]  /*1cb0*/  IMAD.MOV.U32 R6, RZ, RZ, R0 ;  /* 0x000000ffff067224 */ /* 0x000fc600078e0000 */
[----:B------:R-:W-:-:S04]  /*1cc0*/  LOP3.LUT R5, R4, 0xf, RZ, 0xc0, !PT ;  /* 0x0000000f04057812 */ /* 0x000fc800078ec0ff */
[----:B------:R-:W-:-:S03]  /*1cd0*/  ISETP.NE.AND P0, PT, R5, RZ, PT ;  /* 0x000000ff0500720c */ /* 0x000fc60003f05270 */
[----:B------:R-:W-:Y:S10]  /*1ce0*/  @!P1 BRA `(.L_x_303) ;  /* 0x0000000400009947 */ /* 0x000ff40003800000 */
[----:B------:R-:W0:Y:S01]  /*1cf0*/  LDCU.64 UR4, c[0x0][0x380] ;  /* 0x00007000ff0477ac */ /* 0x000e220008000a00 */
[----:B------:R-:W-:Y:S02]  /*1d00*/  IADD3 R13, P2, PT, R0, R3, RZ ;  /* 0x00000003000d7210 */ /* 0x000fe40007f5e0ff */
[----:B------:R-:W-:-:S03]  /*1d10*/  LOP3.LUT R7, R4, 0xfffff0, RZ, 0xc0, !PT ;  /* 0x00fffff004077812 */ /* 0x000fc600078ec0ff */
[----:B------:R-:W-:Y:S02]  /*1d20*/  IMAD.X R6, RZ, RZ, R2, P2 ;  /* 0x000000ffff067224 */ /* 0x000fe400010e0602 */
[----:B------:R-:W-:Y:S01]  /*1d30*/  IMAD.MOV R7, RZ, RZ, -R7 ;  /* 0x000000ffff077224 */ /* 0x000fe200078e0a07 */
[----:B0-----:R-:W-:-:S04]  /*1d40*/  LEA R12, P1, R13, UR4, 0x2 ;  /* 0x000000040d0c7c11 */ /* 0x001fc8000f8210ff */
[----:B------:R-:W-:Y:S02]  /*1d50*/  IADD3 R12, P2, PT, R12, 0x4000, RZ ;  /* 0x000040000c0c7810 */ /* 0x000fe40007f5e0ff */
[----:B------:R-:W-:Y:S01]  /*1d60*/  LEA.HI.X R13, R13, UR5, R6, 0x2, P1 ;  /* 0x000000050d0d7c11 */ /* 0x000fe200088f1406 */
[----:B------:R-:W-:-:S04]  /*1d70*/  IMAD.MOV.U32 R6, RZ, RZ, R0 ;  /* 0x000000ffff067224 */ /* 0x000fc800078e0000 */
[----:B------:R-:W-:-:S07]  /*1d80*/  IMAD.X R13, RZ, RZ, R13, P2 ;  /* 0x000000ffff0d7224 */ /* 0x000fce00010e060d */
.L_x_304:
        /* <DEDUP_REMOVED lines=54> */
.L_x_303:
[----:B------:R-:W-:Y:S05]  /*20f0*/  BSYNC.RECONVERGENT B2 ;  /* 0x0000000000027941 */ /* 0x000fea0003800200 */
.L_x_302:
[----:B------:R-:W-:Y:S05]  /*2100*/  @!P0 BRA `(.L_x_301) ;  /* 0x0000000400388947 */ /* 0x000fea0003800000 */
[----:B------:R-:W-:Y:S01]  /*2110*/  ISETP.GE.U32.AND P1, PT, R5, 0x8, PT ;  /* 0x000000080500780c */ /* 0x000fe20003f26070 */
[----:B------:R-:W-:Y:S01]  /*2120*/  BSSY.RECONVERGENT B2, `(.L_x_305) ;  /* 0x0000022000027945 */ /* 0x000fe20003800200 */
[----:B------:R-:W-:-:S04]  /*2130*/  LOP3.LUT R18, R4, 0x7, RZ, 0xc0, !PT ;  /* 0x0000000704127812 */ /* 0x000fc800078ec0ff */
[----:B------:R-:W-:-:S07]  /*2140*/  ISETP.NE.AND P0, PT, R18, RZ, PT ;  /* 0x000000ff1200720c */ /* 0x000fce0003f05270 */
[----:B------:R-:W-:Y:S06]  /*2150*/  @!P1 BRA `(.L_x_306) ;  /* 0x0000000000789947 */ /* 0x000fec0003800000 */
[----:B------:R-:W0:Y:S01]  /*2160*/  LDCU.64 UR4, c[0x0][0x380] ;  /* 0x00007000ff0477ac */ /* 0x000e220008000a00 */
[----:B------:R-:W-:-:S05]  /*2170*/  IADD3 R5, P1, PT, R6, R3, RZ ;  /* 0x0000000306057210 */ /* 0x000fca0007f3e0ff */
[----:B------:R-:W-:Y:S01]  /*2180*/  IMAD.X R8, RZ, RZ, R2, P1 ;  /* 0x000000ffff087224 */ /* 0x000fe200008e0602 */
        /* <DEDUP_REMOVED lines=27> */
.L_x_306:
[----:B------:R-:W-:Y:S05]  /*2340*/  BSYNC.RECONVERGENT B2 ;  /* 0x0000000000027941 */ /* 0x000fea0003800200 */
.L_x_305:
        /* <DEDUP_REMOVED lines=24> */
.L_x_308:
[----:B------:R-:W-:Y:S05]  /*24d0*/  BSYNC.RECONVERGENT B2 ;  /* 0x0000000000027941 */ /* 0x000fea0003800200 */
.L_x_307:
[----:B------:R-:W-:Y:S05]  /*24e0*/  @!P0 BRA `(.L_x_301) ;  /* 0x0000000000408947 */ /* 0x000fea0003800000 */
[----:B------:R-:W0:Y:S01]  /*24f0*/  LDCU.64 UR4, c[0x0][0x380] ;  /* 0x00007000ff0477ac */ /* 0x000e220008000a00 */
[----:B------:R-:W-:Y:S01]  /*2500*/  IADD3 R3, P0, PT, R6, R3, RZ ;  /* 0x0000000306037210 */ /* 0x000fe20007f1e0ff */
[----:B------:R-:W-:-:S04]  /*2510*/  IMAD.MOV R6, RZ, RZ, -R4 ;  /* 0x000000ffff067224 */ /* 0x000fc800078e0a04 */
[----:B------:R-:W-:Y:S01]  /*2520*/  IMAD.X R2, RZ, RZ, R2, P0 ;  /* 0x000000ffff027224 */ /* 0x000fe200000e0602 */
[----:B0-----:R-:W-:-:S04]  /*2530*/  LEA R7, P1, R3, UR4, 0x2 ;  /* 0x0000000403077c11 */ /* 0x001fc8000f8210ff */
[----:B------:R-:W-:-:S09]  /*2540*/  LEA.HI.X R8, R3, UR5, R2, 0x2, P1 ;  /* 0x0000000503087c11 */ /* 0x000fd200088f1402 */
.L_x_309:
[----:B------:R-:W-:Y:S02]  /*2550*/  IMAD.MOV.U32 R4, RZ, RZ, R7 ;  /* 0x000000ffff047224 */ /* 0x000fe400078e0007 */
[----:B------:R-:W-:-:S05]  /*2560*/  IMAD.MOV.U32 R5, RZ, RZ, R8 ;  /* 0x000000ffff057224 */ /* 0x000fca00078e0008 */
[----:B------:R-:W2:Y:S01]  /*2570*/  LDG.E R2, desc[UR6][R4.64] ;  /* 0x0000000604027981 */ /* 0x000ea2000c1e1900 */
[----:B------:R-:W-:Y:S01]  /*2580*/  VIADD R6, R6, 0x1 ;  /* 0x0000000106067836 */ /* 0x000fe20000000000 */
[----:B------:R-:W-:-:S04]  /*2590*/  IADD3 R7, P1, PT, R7, 0x800, RZ ;  /* 0x0000080007077810 */ /* 0x000fc80007f3e0ff */
[----:B------:R-:W-:Y:S01]  /*25a0*/  ISETP.NE.AND P0, PT, R6, RZ, PT ;  /* 0x000000ff0600720c */ /* 0x000fe20003f05270 */
[----:B------:R-:W-:Y:S01]  /*25b0*/  IMAD.X R8, RZ, RZ, R8, P1 ;  /* 0x000000ffff087224 */ /* 0x000fe200008e0608 */
[----:B--2---:R-:W0:Y:S02]  /*25c0*/  F2F.F64.F32 R2, R2 ;  /* 0x0000000200027310 */ /* 0x004e240000201800 */
[----:B0-----:R-:W-:-:S09]  /*25d0*/  DADD R14, R2, R14 ;  /* 0x00000000020e7229 */ /* 0x001fd2000000000e */
[----:B------:R-:W-:Y:S05]  /*25e0*/  @P0 BRA `(.L_x_309) ;  /* 0xfffffffc00d80947 */ /* 0x000fea000383ffff */
.L_x_301:
[----:B------:R-:W-:Y:S05]  /*25f0*/  BSYNC.RECONVERGENT B1 ;  /* 0x0000000000017941 */ /* 0x000fea0003800200 */
.L_x_299:
        /* <DEDUP_REMOVED lines=68> */
.L_x_297:
[----:B------:R-:W-:Y:S05]  /*2a40*/  BSYNC.RECONVERGENT B0 ;  /* 0x0000000000007941 */ /* 0x000fea0003800200 */
.L_x_282:
[----:B------:R-:W-:Y:S05]  /*2a50*/  @P1 EXIT ;  /* 0x000000000000194d */ /* 0x000fea0003800000 */
[----:B------:R-:W0:Y:S01]  /*2a60*/  LDCU.64 UR4, c[0x0][0x3a0] ;  /* 0x00007400ff0477ac */ /* 0x000e220008000a00 */
[----:B------:R-:W1:Y:S01]  /*2a70*/  LDC.64 R2, c[0x0][0x388] ;  /* 0x0000e200ff027b82 */ /* 0x000e620000000a00 */
[----:B0-----:R-:W-:-:S07]  /*2a80*/  DADD R6, R6, UR4 ;  /* 0x0000000406067e29 */ /* 0x001fce0008000000 */
[----:B-1----:R-:W-:Y:S01]  /*2a90*/  STG.E.64 desc[UR6][R2.64], R6 ;  /* 0x0000000602007986 */ /* 0x002fe2000c101b06 */
[----:B------:R-:W-:Y:S05]  /*2aa0*/  EXIT ;  /* 0x000000000000794d */ /* 0x000fea0003800000 */
.L_x_310:
        /* <DEDUP_REMOVED lines=13> */
.L_x_461:


//--------------------- .text._ZN3cub18CUB_300001_SM_10006detail6reduce28DeviceReduceSingleTileKernelINS2_10policy_hubIdjN4cuda3std3__44plusIdEEE10Policy1000EPdSC_iS9_ddNS7_10__identityEEEvT0_T1_T2_T3_T4_T6_ --------------------------
	.section	.text._ZN3cub18CUB_300001_SM_10006detail6reduce28DeviceReduceSingleTileKernelINS2_10policy_hubIdjN4cuda3std3__44plusIdEEE10Policy1000EPdSC_iS9_ddNS7_10__identityEEEvT0_T1_T2_T3_T4_T6_,"ax",@progbits
	.align	128
        .global         _ZN3cub18CUB_300001_SM_10006detail6reduce28DeviceReduceSingleTileKernelINS2_10policy_hubIdjN4cuda3std3__44plusIdEEE10Policy1000EPdSC_iS9_ddNS7_10__identityEEEvT0_T1_T2_T3_T4_T6_
        .type           _ZN3cub18CUB_300001_SM_10006detail6reduce28DeviceReduceSingleTileKernelINS2_10policy_hubIdjN4cuda3std3__44plusIdEEE10Policy1000EPdSC_iS9_ddNS7_10__identityEEEvT0_T1_T2_T3_T4_T6_,@function
        .size           _ZN3cub18CUB_300001_SM_10006detail6reduce28DeviceReduceSingleTileKernelINS2_10policy_hubIdjN4cuda3std3__44plusIdEEE10Policy1000EPdSC_iS9_ddNS7_10__identityEEEvT0_T1_T2_T3_T4_T6_,(.L_x_462 - _ZN3cub18CUB_300001_SM_10006detail6reduce28DeviceReduceSingleTileKernelINS2_10policy_hubIdjN4cuda3std3__44plusIdEEE10Policy1000EPdSC_iS9_ddNS7_10__identityEEEvT0_T1_T2_T3_T4_T6_)
        .other          _ZN3cub18CUB_300001_SM_10006detail6reduce28DeviceReduceSingleTileKernelINS2_10policy_hubIdjN4cuda3std3__44plusIdEEE10Policy1000EPdSC_iS9_ddNS7_10__identityEEEvT0_T1_T2_T3_T4_T6_,@"STO_CUDA_ENTRY STV_DEFAULT"
_ZN3cub18CUB_300001_SM_10006detail6reduce28DeviceReduceSingleTileKernelINS2_10policy_hubIdjN4cuda3std3__44plusIdEEE10Policy1000EPdSC_iS9_ddNS7_10__identityEEEvT0_T1_T2_T3_T4_T6_:
.text._ZN3cub18CUB_300001_SM_10006detail6reduce28DeviceReduceSingleTileKernelINS2_10policy_hubIdjN4cuda3std3__44plusIdEEE10Policy1000EPdSC_iS9_ddNS7_10__identityEEEvT0_T1_T2_T3_T4_T6_:
        /* <DEDUP_REMOVED lines=13> */
.L_x_311:
        /* <DEDUP_REMOVED lines=13> */
.L_x_315:
[----:B------:R-:W-:Y:S05]  /*01a0*/  BSYNC.RECONVERGENT B1 ;  /* 0x0000000000017941 */ /* 0x000fea0003800200 */
.L_x_314:
[----:B------:R-:W-:Y:S01]  /*01b0*/  ISETP.GE.AND P0, PT, R5, R4, PT ;  /* 0x000000040500720c */ /* 0x000fe20003f06270 */
[----:B------:R-:W-:-:S12]  /*01c0*/  BSSY.RECONVERGENT B1, `(.L_x_316) ;  /* 0x0000078000017945 */ /* 0x000fd80003800200 */
[----:B------:R-:W-:Y:S05]  /*01d0*/  @P0 BRA `(.L_x_317) ;  /* 0x0000000400d80947 */ /* 0x000fea0003800000 */
[----:B------:R-:W-:Y:S01]  /*01e0*/  LOP3.LUT R9, RZ, R5, RZ, 0x33, !PT ;  /* 0x00000005ff097212 */ /* 0x000fe200078e33ff */
[----:B------:R-:W-:Y:S04]  /*01f0*/  BSSY.RECONVERGENT B2, `(.L_x_318) ;  /* 0x0000019000027945 */ /* 0x000fe80003800200 */
[----:B------:R-:W-:-:S04]  /*0200*/  IMAD.IADD R9, R9, 0x1, R4 ;  /* 0x0000000109097824 */ /* 0x000fc800078e0204 */
[C---:B------:R-:W-:Y:S01]  /*0210*/  IMAD.HI.U32 R0, R9.reuse, -0x33333333, RZ ;  /* 0xcccccccd09007827 */ /* 0x040fe200078e00ff */
[----:B------:R-:W-:-:S04]  /*0220*/  ISETP.GE.U32.AND P0, PT, R9, 0x780, PT ;  /* 0x000007800900780c */ /* 0x000fc80003f06070 */
[----:B------:R-:W-:-:S04]  /*0230*/  SHF.R.U32.HI R0, RZ, 0x9, R0 ;  /* 0x00000009ff007819 */ /* 0x000fc80000011600 */
[----:B------:R-:W-:-:S04]  /*0240*/  LOP3.LUT R2, R0, 0x3, RZ, 0xc0, !PT ;  /* 0x0000000300027812 */ /* 0x000fc800078ec0ff */
[----:B------:R-:W-:-:S13]  /*0250*/  ISETP.NE.AND P1, PT, R2, 0x3, PT ;  /* 0x000000030200780c */ /* 0x000fda0003f25270 */
[----:B------:R-:W-:Y:S05]  /*0260*/  @!P1 BRA `(.L_x_319) ;  /* 0x0000000000449947 */ /* 0x000fea0003800000 */
[----:B------:R-:W0:Y:S01]  /*0270*/  LDC.64 R8, c[0x0][0x380] ;  /* 0x0000e000ff087b82 */ /* 0x000e220000000a00 */
[----:B------:R-:W-:-:S05]  /*0280*/  VIADD R0, R0, 0x1 ;  /* 0x0000000100007836 */ /* 0x000fca0000000000 */
[----:B------:R-:W-:-:S05]  /*0290*/  LOP3.LUT R0, R0, 0x3, RZ, 0xc0, !PT ;  /* 0x0000000300007812 */ /* 0x000fca00078ec0ff */
[----:B------:R-:W-:Y:S02]  /*02a0*/  IMAD.MOV R0, RZ, RZ, -R0 ;  /* 0x000000ffff007224 */ /* 0x000fe400078e0a00 */
[----:B0-----:R-:W-:-:S04]  /*02b0*/  IMAD.WIDE.U32 R8, R5, 0x8, R8 ;  /* 0x0000000805087825 */ /* 0x001fc800078e0008 */
[----:B------:R-:W-:Y:S02]  /*02c0*/  IMAD.MOV.U32 R2, RZ, RZ, R8 ;  /* 0x000000ffff027224 */ /* 0x000fe400078e0008 */
[----:B------:R-:W-:-:S07]  /*02d0*/  IMAD.MOV.U32 R11, RZ, RZ, R9 ;  /* 0x000000ffff0b7224 */ /* 0x000fce00078e0009 */
.L_x_320:
        /* <DEDUP_REMOVED lines=10> */
.L_x_319:
[----:B------:R-:W-:Y:S05]  /*0380*/  BSYNC.RECONVERGENT B2 ;  /* 0x0000000000027941 */ /* 0x000fea0003800200 */
.L_x_318:
        /* <DEDUP_REMOVED lines=8> */
.L_x_323:
        /* <DEDUP_REMOVED lines=43> */
.L_x_322:
[----:B------:R-:W-:Y:S05]  /*06c0*/  BSYNC.RECONVERGENT B2 ;  /* 0x0000000000027941 */ /* 0x000fea0003800200 */
.L_x_321:
        /* <DEDUP_REMOVED lines=26> */
.L_x_325:
[----:B------:R-:W-:Y:S05]  /*0870*/  BSYNC.RECONVERGENT B2 ;  /* 0x0000000000027941 */ /* 0x000fea0003800200 */
.L_x_324:
        /* <DEDUP_REMOVED lines=12> */
.L_x_317:
[----:B------:R-:W-:Y:S05]  /*0940*/  BSYNC.RECONVERGENT B1 ;  /* 0x0000000000017941 */ /* 0x000fea0003800200 */
.L_x_316:
        /* <DEDUP_REMOVED lines=47> */
[----:B------:R-:W0:Y:S04]  /*0c40*/  LDS.128 R8, [UR4+0x20] ;  /* 0x00002004ff087984 */ /* 0x000e280008000c00 */
[----:B------:R-:W1:Y:S04]  /*0c50*/  LDS.128 R16, [UR4+0x30] ;  /* 0x00003004ff107984 */ /* 0x000e680008000c00 */
[----:B--2---:R-:W2:Y:S01]  /*0c60*/  LDS.128 R4, [UR4+0x40] ;  /* 0x00004004ff047984 */ /* 0x004ea20008000c00 */
[----:B0-----:R-:W-:-:S03]  /*0c70*/  DADD R8, R12, R8 ;  /* 0x000000000c087229 */ /* 0x001fc60000000008 */
[----:B------:R-:W-:Y:S05]  /*0c80*/  LDS.128 R12, [UR4+0x60] ;  /* 0x00006004ff0c7984 */ /* 0x000fea0008000c00 */
[----:B------:R-:W-:Y:S02]  /*0c90*/  DADD R2, R8, R10 ;  /* 0x0000000008027229 */ /* 0x000fe4000000000a */
[----:B------:R-:W0:Y:S06]  /*0ca0*/  LDS.128 R8, [UR4+0x50] ;  /* 0x00005004ff087984 */ /* 0x000e2c0008000c00 */
[----:B-1----:R-:W-:-:S08]  /*0cb0*/  DADD R2, R2, R16 ;  /* 0x0000000002027229 */ /* 0x002fd00000000010 */
[----:B------:R-:W-:-:S08]  /*0cc0*/  DADD R2, R2, R18 ;  /* 0x0000000002027229 */ /* 0x000fd00000000012 */
[----:B--2---:R-:W-:-:S08]  /*0cd0*/  DADD R2, R2, R4 ;  /* 0x0000000002027229 */ /* 0x004fd00000000004 */
[----:B------:R-:W-:Y:S01]  /*0ce0*/  DADD R2, R2, R6 ;  /* 0x0000000002027229 */ /* 0x000fe20000000006 */
[----:B------:R-:W1:Y:S07]  /*0cf0*/  LDS.128 R4, [UR4+0x70] ;  /* 0x00007004ff047984 */ /* 0x000e6e0008000c00 */
[----:B0-----:R-:W-:-:S08]  /*0d00*/  DADD R2, R2, R8 ;  /* 0x0000000002027229 */ /* 0x001fd00000000008 */
[----:B------:R-:W-:Y:S01]  /*0d10*/  DADD R2, R2, R10 ;  /* 0x0000000002027229 */ /* 0x000fe2000000000a */
[----:B------:R-:W0:Y:S07]  /*0d20*/  LDS.128 R8, [UR4+0x80] ;  /* 0x00008004ff087984 */ /* 0x000e2e0008000c00 */
[----:B------:R-:W-:-:S08]  /*0d30*/  DADD R2, R2, R12 ;  /* 0x0000000002027229 */ /* 0x000fd0000000000c */
[----:B------:R-:W-:Y:S01]  /*0d40*/  DADD R2, R2, R14 ;  /* 0x0000000002027229 */ /* 0x000fe2000000000e */
[----:B------:R-:W2:Y:S07]  /*0d50*/  LDS.128 R12, [UR4+0x90] ;  /* 0x00009004ff0c7984 */ /* 0x000eae0008000c00 */
[----:B-1----:R-:W-:-:S08]  /*0d60*/  DADD R2, R2, R4 ;  /* 0x0000000002027229 */ /* 0x002fd00000000004 */
[----:B------:R-:W-:Y:S01]  /*0d70*/  DADD R2, R2, R6 ;  /* 0x0000000002027229 */ /* 0x000fe20000000006 */
[----:B------:R-:W1:Y:S07]  /*0d80*/  LDS.128 R4, [UR4+0xa0] ;  /* 0x0000a004ff047984 */ /* 0x000e6e0008000c00 */
[----:B0-----:R-:W-:Y:S01]  /*0d90*/  DADD R2, R2, R8 ;  /* 0x0000000002027229 */ /* 0x001fe20000000008 */
[----:B------:R-:W0:Y:S07]  /*0da0*/  LDS.64 R8, [UR4+0xb0] ;  /* 0x0000b004ff087984 */ /* 0x000e2e0008000a00 */
[----:B------:R-:W-:-:S08]  /*0db0*/  DADD R2, R2, R10 ;  /* 0x0000000002027229 */ /* 0x000fd0000000000a */
[----:B--2---:R-:W-:-:S08]  /*0dc0*/  DADD R2, R2, R12 ;  /* 0x0000000002027229 */ /* 0x004fd0000000000c */
[----:B------:R-:W-:-:S08]  /*0dd0*/  DADD R2, R2, R14 ;  /* 0x0000000002027229 */ /* 0x000fd0000000000e */
[----:B-1----:R-:W-:-:S08]  /*0de0*/  DADD R2, R2, R4 ;  /* 0x0000000002027229 */ /* 0x002fd00000000004 */
[----:B------:R-:W-:-:S08]  /*0df0*/  DADD R2, R2, R6 ;  /* 0x0000000002027229 */ /* 0x000fd00000000006 */
[----:B0-----:R-:W-:Y:S01]  /*0e00*/  DADD R12, R2, R8 ;  /* 0x00000000020c7229 */ /* 0x001fe20000000008 */
[----:B------:R-:W-:Y:S10]  /*0e10*/  BRA `(.L_x_327) ;  /* 0x0000001800487947 */ /* 0x000ff40003800000 */
.L_x_326:
        /* <DEDUP_REMOVED lines=32> */
[----:B------:R-:W-:Y:S01]  /*1020*/  VIADD R0, R2, 0x10 ;  /* 0x0000001002007836 */ /* 0x000fe20000000000 */
[----:B------:R-:W-:Y:S02]  /*1030*/  @!P1 SHF.R.U32.HI R2, RZ, 0x2, R3 ;  /* 0x00000002ff029819 */ /* 0x000fe40000011603 */
[----:B------:R-:W1:Y:S02]  /*1040*/  SHFL.DOWN PT, R7, R11, 0x8, R5 ;  /* 0x090000000b077989 */ /* 0x000e6400000e0005 */
[----:B------:R-:W-:Y:S01]  /*1050*/  @!P1 LOP3.LUT R2, R2, 0xf8, RZ, 0xc0, !PT ;  /* 0x000000f802029812 */ /* 0x000fe200078ec0ff */
[----:B-1----:R-:W-:-:S10]  /*1060*/  DADD R6, R6, R10 ;  /* 0x0000000006067229 */ /* 0x002fd4000000000a */
[----:B------:R-:W-:Y:S02]  /*1070*/  FSEL R8, R10, R6, P0 ;  /* 0x000000060a087208 */ /* 0x000fe40000000000 */
[----:B------:R-:W-:Y:S02]  /*1080*/  FSEL R9, R11, R7, P0 ;  /* 0x000000070b097208 */ /* 0x000fe40000000000 */
[----:B------:R-:W-:Y:S01]  /*1090*/  @!P1 MOV R10, 0x400 ;  /* 0x00000400000a9802 */ /* 0x000fe20000000f00 */
[----:B------:R-:W-:Y:S01]  /*10a0*/  SHFL.DOWN PT, R6, R8, 0x10, R5 ;  /* 0x0a00000008067989 */ /* 0x000fe200000e0005 */
[----:B------:R-:W-:Y:S02]  /*10b0*/  ISETP.GT.AND P0, PT, R0, R5, PT ;  /* 0x000000050000720c */ /* 0x000fe40003f04270 */
[----:B0-----:R-:W-:Y:S01]  /*10c0*/  @!P1 LEA R11, R13, R10, 0x18 ;  /* 0x0000000a0d0b9211 */ /* 0x001fe200078ec0ff */
        /* <DEDUP_REMOVED lines=13> */
[----:B------:R-:W0:Y:S04]  /*11a0*/  LDS.128 R16, [UR4+0x20] ;  /* 0x00002004ff107984 */ /* 0x000e280008000c00 */
[----:B-1----:R-:W1:Y:S01]  /*11b0*/  LDS.128 R8, [UR4+0x30] ;  /* 0x00003004ff087984 */ /* 0x002e620008000c00 */
[----:B0-----:R-:W-:-:S10]  /*11c0*/  DADD R16, R12, R16 ;  /* 0x000000000c107229 */ /* 0x001fd40000000010 */
[----:B------:R-:W-:Y:S02]  /*11d0*/  FSEL R2, R16, R12, P1 ;  /* 0x0000000c10027208 */ /* 0x000fe40000800000 */
[----:B------:R-:W-:Y:S02]  /*11e0*/  FSEL R3, R17, R13, P1 ;  /* 0x0000000d11037208 */ /* 0x000fe40000800000 */
[----:B------:R-:W-:Y:S01]  /*11f0*/  ISETP.GT.AND P1, PT, R4, 0x40, PT ;  /* 0x000000400400780c */ /* 0x000fe20003f24270 */
[----:B------:R-:W0:Y:S03]  /*1200*/  LDS.128 R12, [UR4+0x40] ;  /* 0x00004004ff0c7984 */ /* 0x000e260008000c00 */
        /* <DEDUP_REMOVED lines=65> */
[----:B------:R-:W1:Y:S01]  /*1620*/  LDS.64 R2, [UR4+0xb0] ;  /* 0x0000b004ff027984 */ /* 0x000e620008000a00 */
        /* <DEDUP_REMOVED lines=11> */
[----:B------:R-:W-:Y:S01]  /*16e0*/  FSEL R13, R3, R7, P1 ;  /* 0x00000007030d7208 */ /* 0x000fe20000800000 */
[----:B------:R-:W-:Y:S06]  /*16f0*/  BRA `(.L_x_327) ;  /* 0x0000001000107947 */ /* 0x000fec0003800000 */
.L_x_313:
[----:B------:R-:W0:Y:S01]  /*1700*/  S2R R0, SR_TID.X ;  /* 0x0000000000007919 */ /* 0x000e220000002100 */
[----:B------:R-:W0:Y:S02]  /*1710*/  LDC.64 R6, c[0x0][0x380] ;  /* 0x0000e000ff067b82 */ /* 0x000e240000000a00 */
[----:B0-----:R-:W-:-:S05]  /*1720*/  IMAD.WIDE.U32 R6, R0, 0x8, R6 ;  /* 0x0000000800067825 */ /* 0x001fca00078e0006 */
[----:B------:R-:W2:Y:S04]  /*1730*/  LDG.E.64.CONSTANT R20, desc[UR6][R6.64] ;  /* 0x0000000606147981 */ /* 0x000ea8000c1e9b00 */
[----:B------:R-:W2:Y:S04]  /*1740*/  LDG.E.64.CONSTANT R2, desc[UR6][R6.64+0x1400] ;  /* 0x0014000606027981 */ /* 0x000ea8000c1e9b00 */
[----:B------:R-:W3:Y:S04]  /*1750*/  LDG.E.64.CONSTANT R8, desc[UR6][R6.64+0x2800] ;  /* 0x0028000606087981 */ /* 0x000ee8000c1e9b00 */
[----:B------:R-:W4:Y:S04]  /*1760*/  LDG.E.64.CONSTANT R10, desc[UR6][R6.64+0x3c00] ;  /* 0x003c0006060a7981 */ /* 0x000f28000c1e9b00 */
[----:B------:R-:W5:Y:S04]  /*1770*/  LDG.E.64.CONSTANT R12, desc[UR6][R6.64+0x5000] ;  /* 0x00500006060c7981 */ /* 0x000f68000c1e9b00 */
[----:B------:R-:W5:Y:S04]  /*1780*/  LDG.E.64.CONSTANT R14, desc[UR6][R6.64+0x6400] ;  /* 0x00640006060e7981 */ /* 0x000f68000c1e9b00 */
[----:B------:R-:W5:Y:S04]  /*1790*/  LDG.E.64.CONSTANT R16, desc[UR6][R6.64+0x7800] ;  /* 0x0078000606107981 */ /* 0x000f68000c1e9b00 */
[----:B------:R-:W5:Y:S01]  /*17a0*/  LDG.E.64.CONSTANT R18, desc[UR6][R6.64+0x8c00] ;  /* 0x008c000606127981 */ /* 0x000f62000c1e9b00 */
[----:B------:R-:W-:Y:S01]  /*17b0*/  ISETP.GE.U32.AND P0, PT, R4, 0x2800, PT ;  /* 0x000028000400780c */ /* 0x000fe20003f06070 */
[----:B--2---:R-:W-:-:S08]  /*17c0*/  DADD R2, R20, R2 ;  /* 0x0000000014027229 */ /* 0x004fd00000000002 */
[----:B---3--:R-:W-:Y:S01]  /*17d0*/  DADD R2, R8, R2 ;  /* 0x0000000008027229 */ /* 0x008fe20000000002 */
[----:B------:R-:W-:-:S07]  /*17e0*/  IMAD.MOV.U32 R9, RZ, RZ, 0x1400 ;  /* 0x00001400ff097424 */ /* 0x000fce00078e00ff */
[----:B----4-:R-:W-:-:S08]  /*17f0*/  DADD R2, R10, R2 ;  /* 0x000000000a027229 */ /* 0x010fd00000000002 */
[----:B-----5:R-:W-:-:S08]  /*1800*/  DADD R2, R12, R2 ;  /* 0x000000000c027229 */ /* 0x020fd00000000002 */
[----:B------:R-:W-:-:S08]  /*1810*/  DADD R2, R14, R2 ;  /* 0x000000000e027229 */ /* 0x000fd00000000002 */
[----:B------:R-:W-:-:S08]  /*1820*/  DADD R2, R16, R2 ;  /* 0x0000000010027229 */ /* 0x000fd00000000002 */
[----:B------:R-:W-:Y:S01]  /*1830*/  DADD R2, R18, R2 ;  /* 0x0000000012027229 */ /* 0x000fe20000000002 */
[----:B------:R-:W-:Y:S10]  /*1840*/  @!P0 BRA `(.L_x_328) ;  /* 0x00000000006c8947 */ /* 0x000ff40003800000 */
[----:B------:R-:W0:Y:S01]  /*1850*/  LDC R26, c[0x0][0x390] ;  /* 0x0000e400ff1a7b82 */ /* 0x000e220000000800 */
[----:B------:R-:W-:Y:S02]  /*1860*/  VIADD R8, R4, 0xffffec00 ;  /* 0xffffec0004087836 */ /* 0x000fe40000000000 */
[----:B------:R-:W-:-:S07]  /*1870*/  IMAD.MOV.U32 R9, RZ, RZ, 0x1400 ;  /* 0x00001400ff097424 */ /* 0x000fce00078e00ff */
.L_x_330:
[----:B------:R-:W-:-:S05]  /*1880*/  IMAD.WIDE R12, R9, 0x8, R6 ;  /* 0x00000008090c7825 */ /* 0x000fca00078e0206 */
[----:B------:R-:W2:Y:S04]  /*1890*/  LDG.E.64.CONSTANT R4, desc[UR6][R12.64] ;  /* 0x000000060c047981 */ /* 0x000ea8000c1e9b00 */
[----:B------:R-:W3:Y:S04]  /*18a0*/  LDG.E.64.CONSTANT R14, desc[UR6][R12.64+0x1400] ;  /* 0x001400060c0e7981 */ /* 0x000ee8000c1e9b00 */
[----:B------:R-:W4:Y:S04]  /*18b0*/  LDG.E.64.CONSTANT R16, desc[UR6][R12.64+0x2800] ;  /* 0x002800060c107981 */ /* 0x000f28000c1e9b00 */
[----:B------:R-:W5:Y:S04]  /*18c0*/  LDG.E.64.CONSTANT R18, desc[UR6][R12.64+0x3c00] ;  /* 0x003c00060c127981 */ /* 0x000f68000c1e9b00 */
        /* <DEDUP_REMOVED lines=8> */
[----:B------:R-:W-:-:S08]  /*1950*/  DADD R4, R20, R4 ;  /* 0x0000000014047229 */ /* 0x000fd00000000004 */
[----:B------:R-:W-:Y:S01]  /*1960*/  DADD R22, R22, R4 ;  /* 0x0000000016167229 */ /* 0x000fe20000000004 */
[----:B0-----:R-:W-:-:S04]  /*1970*/  IMAD.MOV.U32 R4, RZ, RZ, R26 ;  /* 0x000000ffff047224 */ /* 0x001fc800078e001a */
[----:B------:R-:W-:-:S03]  /*1980*/  IMAD.IADD R2, R4, 0x1, -R9 ;  /* 0x0000000104027824 */ /* 0x000fc600078e0a09 */
[----:B------:R-:W-:Y:S02]  /*1990*/  DADD R22, R24, R22 ;  /* 0x0000000018167229 */ /* 0x000fe40000000016 */
[----:B------:R-:W-:-:S06]  /*19a0*/  ISETP.GE.AND P0, PT, R2, 0x1400, PT ;  /* 0x000014000200780c */ /* 0x000fcc0003f06270 */
[----:B------:R-:W-:-:S07]  /*19b0*/  DADD R2, R10, R22 ;  /* 0x000000000a027229 */ /* 0x000fce0000000016 */
[----:B------:R-:W-:Y:S05]  /*19c0*/  @!P0 BRA `(.L_x_329) ;  /* 0x0000000800348947 */ /* 0x000fea0003800000 */
[----:B------:R-:W-:-:S05]  /*19d0*/  VIADD R9, R9, 0x1400 ;  /* 0x0000140009097836 */ /* 0x000fca0000000000 */
[----:B------:R-:W-:-:S13]  /*19e0*/  ISETP.GT.AND P0, PT, R9, R8, PT ;  /* 0x000000080900720c */ /* 0x000fda0003f04270 */
[----:B------:R-:W-:Y:S05]  /*19f0*/  @!P0 BRA `(.L_x_330) ;  /* 0xfffffffc00a08947 */ /* 0x000fea000383ffff */
.L_x_328:
[----:B------:R-:W-:-:S13]  /*1a00*/  ISETP.GE.AND P0, PT, R9, R4, PT ;  /* 0x000000040900720c */ /* 0x000fda0003f06270 */
[----:B------:R-:W-:Y:S05]  /*1a10*/  @P0 BRA `(.L_x_329) ;  /* 0x0000000800200947 */ /* 0x000fea0003800000 */
[----:B------:R-:W-:Y:S01]  /*1a20*/  IMAD.IADD R39, R4, 0x1, -R9 ;  /* 0x0000000104277824 */ /* 0x000fe200078e0a09 */
[----:B------:R-:W-:Y:S04]  /*1a30*/  BSSY.RECONVERGENT B1, `(.L_x_329) ;  /* 0x0000086000017945 */ /* 0x000fe80003800200 */
[----:B------:R-:W-:-:S13]  /*1a40*/  ISETP.GE.AND P0, PT, R0, R39, PT ;  /* 0x000000270000720c */ /* 0x000fda0003f06270 */
[----:B------:R-:W-:Y:S05]  /*1a50*/  @P0 BRA `(.L_x_331) ;  /* 0x00000008000c0947 */ /* 0x000fea0003800000 */
[----:B------:R-:W-:Y:S01]  /*1a60*/  LOP3.LUT R5, RZ, R0, RZ, 0x33, !PT ;  /* 0x00000000ff057212 */ /* 0x000fe200078e33ff */
[----:B------:R-:W-:Y:S01]  /*1a70*/  BSSY.RECONVERGENT B2, `(.L_x_332) ;  /* 0x0000017000027945 */ /* 0x000fe20003800200 */
[----:B------:R-:W-:Y:S02]  /*1a80*/  IMAD.MOV.U32 R38, RZ, RZ, R0 ;  /* 0x000000ffff267224 */ /* 0x000fe400078e0000 */
[----:B------:R-:W-:-:S04]  /*1a90*/  IADD3 R5, PT, PT, -R9, R4, R5 ;  /* 0x0000000409057210 */ /* 0x000fc80007ffe105 */
[C---:B------:R-:W-:Y:S01]  /*1aa0*/  ISETP.GE.U32.AND P1, PT, R5.reuse, 0x780, PT ;  /* 0x000007800500780c */ /* 0x040fe20003f26070 */
[----:B------:R-:W-:-:S05]  /*1ab0*/  IMAD.HI.U32 R4, R5, -0x33333333, RZ ;  /* 0xcccccccd05047827 */ /* 0x000fca00078e00ff */
[----:B------:R-:W-:-:S04]  /*1ac0*/  SHF.R.U32.HI R4, RZ, 0x9, R4 ;  /* 0x00000009ff047819 */ /* 0x000fc80000011604 */
[----:B------:R-:W-:-:S04]  /*1ad0*/  LOP3.LUT R6, R4, 0x3, RZ, 0xc0, !PT ;  /* 0x0000000304067812 */ /* 0x000fc800078ec0ff */
[----:B------:R-:W-:-:S13]  /*1ae0*/  ISETP.NE.AND P0, PT, R6, 0x3, PT ;  /* 0x000000030600780c */ /* 0x000fda0003f05270 */
[----:B------:R-:W-:Y:S05]  /*1af0*/  @!P0 BRA `(.L_x_333) ;  /* 0x0000000000388947 */ /* 0x000fea0003800000 */
[----:B------:R-:W0:Y:S01]  /*1b00*/  LDC.64 R6, c[0x0][0x380] ;  /* 0x0000e000ff067b82 */ /* 0x000e220000000a00 */
[----:B------:R-:W-:Y:S02]  /*1b10*/  VIADD R4, R4, 0x1 ;  /* 0x0000000104047836 */ /* 0x000fe40000000000 */
[----:B------:R-:W-:Y:S02]  /*1b20*/  IMAD.IADD R11, R0, 0x1, R9 ;  /* 0x00000001000b7824 */ /* 0x000fe400078e0209 */
[----:B------:R-:W-:Y:S01]  /*1b30*/  IMAD.MOV.U32 R38, RZ, RZ, R0 ;  /* 0x000000ffff267224 */ /* 0x000fe200078e0000 */
[----:B------:R-:W-:-:S05]  /*1b40*/  LOP3.LUT R4, R4, 0x3, RZ, 0xc0, !PT ;  /* 0x0000000304047812 */ /* 0x000fca00078ec0ff */
[----:B------:R-:W-:-:S07]  /*1b50*/  IMAD.MOV R8, RZ, RZ, -R4 ;  /* 0x000000ffff087224 */ /* 0x000fce00078e0a04 */
.L_x_334:
[----:B0-----:R-:W-:-:S06]  /*1b60*/  IMAD.WIDE.U32 R4, R11, 0x8, R6 ;  /* 0x000000080b047825 */ /* 0x001fcc00078e0006 */
[----:B------:R-:W2:Y:S01]  /*1b70*/  LDG.E.64.CONSTANT R4, desc[UR6][R4.64] ;  /* 0x0000000604047981 */ /* 0x000ea2000c1e9b00 */
[----:B------:R-:W-:Y:S02]  /*1b80*/  VIADD R8, R8, 0x1 ;  /* 0x0000000108087836 */ /* 0x000fe40000000000 */
[----:B------:R-:W-:Y:S02]  /*1b90*/  VIADD R38, R38, 0x280 ;  /* 0x0000028026267836 */ /* 0x000fe40000000000 */
[----:B------:R-:W-:Y:S01]  /*1ba0*/  VIADD R11, R11, 0x280 ;  /* 0x000002800b0b7836 */ /* 0x000fe20000000000 */
[----:B------:R-:W-:Y:S01]  /*1bb0*/  ISETP.NE.AND P0, PT, R8, RZ, PT ;  /* 0x000000ff0800720c */ /* 0x000fe20003f05270 */
[----:B--2---:R-:W-:-:S12]  /*1bc0*/  DADD R2, R4, R2 ;  /* 0x0000000004027229 */ /* 0x004fd80000000002 */
[----:B------:R-:W-:Y:S05]  /*1bd0*/  @P0 BRA `(.L_x_334) ;  /* 0xfffffffc00e00947 */ /* 0x000fea000383ffff */
.L_x_333:
[----:B------:R-:W-:Y:S05]  /*1be0*/  BSYNC.RECONVERGENT B2 ;  /* 0x0000000000027941 */ /* 0x000fea0003800200 */
.L_x_332:
[----:B------:R-:W-:Y:S05]  /*1bf0*/  @!P1 BRA `(.L_x_331) ;  /* 0x0000000400a49947 */ /* 0x000fea0003800000 */
[----:B------:R-:W0:Y:S01]  /*1c00*/  LDCU.64 UR4, c[0x0][0x380] ;  /* 0x00007000ff0477ac */ /* 0x000e220008000a00 */
[----:B------:R-:W-:Y:S01]  /*1c10*/  IMAD.IADD R7, R39, 0x1, -R38 ;  /* 0x0000000127077824 */ /* 0x000fe200078e0a26 */
[C---:B------:R-:W-:Y:S01]  /*1c20*/  IADD3 R5, P0, PT, R38.reuse, R9, RZ ;  /* 0x0000000926057210 */ /* 0x040fe20007f1e0ff */
[----:B------:R-:W-:Y:S01]  /*1c30*/  BSSY.RECONVERGENT B2, `(.L_x_335) ;  /* 0x000003a000027945 */ /* 0x000fe20003800200 */
[----:B------:R-:W-:Y:S02]  /*1c40*/  IMAD.IADD R40, R38, 0x1, R9 ;  /* 0x0000000126287824 */ /* 0x000fe400078e0209 */
        /* <DEDUP_REMOVED lines=10> */
.L_x_337:
[----:B------:R-:W0:Y:S01]  /*1cf0*/  LDC.64 R30, c[0x0][0x380] ;  /* 0x0000e000ff1e7b82 */ /* 0x000e220000000a00 */
[----:B------:R-:W2:Y:S04]  /*1d00*/  LDG.E.64.CONSTANT R8, desc[UR6][R4.64+-0x1400] ;  /* 0xffec000604087981 */ /* 0x000ea8000c1e9b00 */
[----:B------:R-:W3:Y:S01]  /*1d10*/  LDG.E.64.CONSTANT R10, desc[UR6][R4.64] ;  /* 0x00000006040a7981 */ /* 0x000ee2000c1e9b00 */
[----:B------:R-:W-:-:S03]  /*1d20*/  VIADD R15, R40, 0xa00 ;  /* 0x00000a00280f7836 */ /* 0x000fc60000000000 */
[----:B------:R-:W4:Y:S04]  /*1d30*/  LDG.E.64.CONSTANT R12, desc[UR6][R4.64+0x1400] ;  /* 0x00140006040c7981 */ /* 0x000f28000c1e9b00 */
[----:B------:R-:W5:Y:S04]  /*1d40*/  LDG.E.64.CONSTANT R16, desc[UR6][R4.64+0x3c00] ;  /* 0x003c000604107981 */ /* 0x000f68000c1e9b00 */
[----:B------:R-:W5:Y:S01]  /*1d50*/  LDG.E.64.CONSTANT R18, desc[UR6][R4.64+0x5000] ;  /* 0x0050000604127981 */ /* 0x000f62000c1e9b00 */
[----:B------:R-:W-:-:S03]  /*1d60*/  VIADD R23, R40, 0x1400 ;  /* 0x0000140028177836 */ /* 0x000fc60000000000 */
[----:B------:R-:W5:Y:S01]  /*1d70*/  LDG.E.64.CONSTANT R20, desc[UR6][R4.64+0x6400] ;  /* 0x0064000604147981 */ /* 0x000f62000c1e9b00 */
[----:B0-----:R-:W-:-:S03]  /*1d80*/  IMAD.WIDE.U32 R6, R40, 0x8, R30 ;  /* 0x0000000828067825 */ /* 0x001fc600078e001e */
[----:B------:R-:W5:Y:S04]  /*1d90*/  LDG.E.64.CONSTANT R24, desc[UR6][R4.64+0x8c00] ;  /* 0x008c000604187981 */ /* 0x000f68000c1e9b00 */
[----:B------:R-:W5:Y:S04]  /*1da0*/  LDG.E.64.CONSTANT R26, desc[UR6][R4.64+0xa000] ;  /* 0x00a00006041a7981 */ /* 0x000f68000c1e9b00 */
[----:B------:R-:W2:Y:S01]  /*1db0*/  LDG.E.64.CONSTANT R6, desc[UR6][R6.64] ;  /* 0x0000000606067981 */ /* 0x000ea2000c1e9b00 */
[----:B------:R-:W-:-:S03]  /*1dc0*/  IMAD.WIDE.U32 R14, R15, 0x8, R30 ;  /* 0x000000080f0e7825 */ /* 0x000fc600078e001e */
[----:B------:R-:W5:Y:S04]  /*1dd0*/  LDG.E.64.CONSTANT R28, desc[UR6][R4.64+0xb400] ;  /* 0x00b40006041c7981 */ /* 0x000f68000c1e9b00 */
[----:B------:R-:W5:Y:S01]  /*1de0*/  LDG.E.64.CONSTANT R14, desc[UR6][R14.64] ;  /* 0x000000060e0e7981 */ /* 0x000f62000c1e9b00 */
[----:B------:R-:W-:-:S03]  /*1df0*/  IMAD.WIDE.U32 R22, R23, 0x8, R30 ;  /* 0x0000000817167825 */ /* 0x000fc600078e001e */
[----:B------:R-:W5:Y:S04]  /*1e00*/  LDG.E.64.CONSTANT R34, desc[UR6][R4.64+0xf000] ;  /* 0x00f0000604227981 */ /* 0x000f68000c1e9b00 */
[----:B------:R-:W5:Y:S01]  /*1e10*/  LDG.E.64.CONSTANT R22, desc[UR6][R22.64] ;  /* 0x0000000616167981 */ /* 0x000f62000c1e9b00 */
[----:B------:R-:W-:-:S03]  /*1e20*/  VIADD R33, R40, 0x1e00 ;  /* 0x00001e0028217836 */ /* 0x000fc60000000000 */
[----:B------:R-:W5:Y:S01]  /*1e30*/  LDG.E.64.CONSTANT R36, desc[UR6][R4.64+0x10400] ;  /* 0x0104000604247981 */ /* 0x000f62000c1e9b00 */
[----:B------:R-:W-:-:S03]  /*1e40*/  IMAD.WIDE.U32 R30, R33, 0x8, R30 ;  /* 0x00000008211e7825 */ /* 0x000fc600078e001e */
[----:B------:R0:W5:Y:S04]  /*1e50*/  LDG.E.64.CONSTANT R32, desc[UR6][R4.64+0xdc00] ;  /* 0x00dc000604207981 */ /* 0x000168000c1e9b00 */
[----:B------:R-:W5:Y:S01]  /*1e60*/  LDG.E.64.CONSTANT R30, desc[UR6][R30.64] ;  /* 0x000000061e1e7981 */ /* 0x000f62000c1e9b00 */
[----:B------:R-:W-:-:S05]  /*1e70*/  VIADD R38, R38, 0x2800 ;  /* 0x0000280026267836 */ /* 0x000fca0000000000 */
[----:B------:R-:W-:Y:S02]  /*1e80*/  ISETP.GE.AND P1, PT, R38, R41, PT ;  /* 0x000000292600720c */ /* 0x000fe40003f26270 */
[----:B0-----:R-:W-:Y:S01]  /*1e90*/  IADD3 R4, P2, PT, R4, 0x14000, RZ ;  /* 0x0001400004047810 */ /* 0x001fe20007f5e0ff */
[----:B------:R-:W-:-:S04]  /*1ea0*/  VIADD R40, R40, 0x2800 ;  /* 0x0000280028287836 */ /* 0x000fc80000000000 */
[----:B------:R-:W-:Y:S01]  /*1eb0*/  IMAD.X R5, RZ, RZ, R5, P2 ;  /* 0x000000ffff057224 */ /* 0x000fe200010e0605 */
[----:B--2---:R-:W-:-:S08]  /*1ec0*/  DADD R6, R6, R2 ;  /* 0x0000000006067229 */ /* 0x004fd00000000002 */
[----:B------:R-:W-:-:S08]  /*1ed0*/  DADD R6, R6, R8 ;  /* 0x0000000006067229 */ /* 0x000fd00000000008 */
[----:B---3--:R-:W-:-:S08]  /*1ee0*/  DADD R6, R6, R10 ;  /* 0x0000000006067229 */ /* 0x008fd0000000000a */
[----:B----4-:R-:W-:-:S08]  /*1ef0*/  DADD R6, R6, R12 ;  /* 0x0000000006067229 */ /* 0x010fd0000000000c */
        /* <DEDUP_REMOVED lines=13> */
.L_x_336:
[----:B------:R-:W-:Y:S05]  /*1fd0*/  BSYNC.RECONVERGENT B2 ;  /* 0x0000000000027941 */ /* 0x000fea0003800200 */
.L_x_335:
[----:B------:R-:W-:Y:S01]  /*1fe0*/  IMAD.IADD R6, R39, 0x1, -R38 ;  /* 0x0000000127067824 */ /* 0x000fe200078e0a26 */
[----:B------:R-:W-:Y:S04]  /*1ff0*/  BSSY.RECONVERGENT B2, `(.L_x_338) ;  /* 0x000001d000027945 */ /* 0x000fe80003800200 */
[----:B------:R-:W-:-:S13]  /*2000*/  ISETP.GT.AND P1, PT, R6, 0xa00, PT ;  /* 0x00000a000600780c */ /* 0x000fda0003f24270 */
[----:B------:R-:W-:Y:S05]  /*2010*/  @!P1 BRA `(.L_x_339) ;  /* 0x0000000000689947 */ /* 0x000fea0003800000 */
[----:B------:R-:W0:Y:S01]  /*2020*/  LDC.64 R14, c[0x0][0x380] ;  /* 0x0000e000ff0e7b82 */ /* 0x000e220000000a00 */
[----:B------:R-:W2:Y:S04]  /*2030*/  LDG.E.64.CONSTANT R8, desc[UR6][R4.64+-0x1400] ;  /* 0xffec000604087981 */ /* 0x000ea8000c1e9b00 */
[----:B------:R-:W3:Y:S01]  /*2040*/  LDG.E.64.CONSTANT R10, desc[UR6][R4.64] ;  /* 0x00000006040a7981 */ /* 0x000ee2000c1e9b00 */
[----:B------:R-:W-:-:S03]  /*2050*/  VIADD R17, R40, 0xa00 ;  /* 0x00000a0028117836 */ /* 0x000fc60000000000 */
[----:B------:R-:W4:Y:S04]  /*2060*/  LDG.E.64.CONSTANT R12, desc[UR6][R4.64+0x1400] ;  /* 0x00140006040c7981 */ /* 0x000f28000c1e9b00 */
[----:B------:R-:W5:Y:S04]  /*2070*/  LDG.E.64.CONSTANT R18, desc[UR6][R4.64+0x5000] ;  /* 0x0050000604127981 */ /* 0x000f68000c1e9b00 */
[----:B------:R1:W5:Y:S01]  /*2080*/  LDG.E.64.CONSTANT R20, desc[UR6][R4.64+0x6400] ;  /* 0x0064000604147981 */ /* 0x000362000c1e9b00 */
[----:B0-----:R-:W-:-:S06]  /*2090*/  IMAD.WIDE.U32 R6, R40, 0x8, R14 ;  /* 0x0000000828067825 */ /* 0x001fcc00078e000e */
[----:B------:R-:W2:Y:S01]  /*20a0*/  LDG.E.64.CONSTANT R6, desc[UR6][R6.64] ;  /* 0x0000000606067981 */ /* 0x000ea2000c1e9b00 */
[----:B------:R-:W-:-:S03]  /*20b0*/  IMAD.WIDE.U32 R14, R17, 0x8, R14 ;  /* 0x00000008110e7825 */ /* 0x000fc600078e000e */
[----:B------:R-:W5:Y:S04]  /*20c0*/  LDG.E.64.CONSTANT R16, desc[UR6][R4.64+0x3c00] ;  /* 0x003c000604107981 */ /* 0x000f68000c1e9b00 */
[----:B------:R-:W5:Y:S01]  /*20d0*/  LDG.E.64.CONSTANT R14, desc[UR6][R14.64] ;  /* 0x000000060e0e7981 */ /* 0x000f62000c1e9b00 */
[----:B------:R-:W-:Y:S01]  /*20e0*/  PLOP3.LUT P0, PT, PT, PT, PT, 0x8, 0x80 ;  /* 0x000000000080781c */ /* 0x000fe20003f0e170 */
[----:B------:R-:W-:Y:S02]  /*20f0*/  VIADD R38, R38, 0x1400 ;  /* 0x0000140026267836 */ /* 0x000fe40000000000 */
[----:B------:R-:W-:Y:S01]  /*2100*/  VIADD R40, R40, 0x1400 ;  /* 0x0000140028287836 */ /* 0x000fe20000000000 */
[----:B--2---:R-:W-:-:S08]  /*2110*/  DADD R2, R2, R6 ;  /* 0x0000000002027229 */ /* 0x004fd00000000006 */
[----:B------:R-:W-:-:S08]  /*2120*/  DADD R2, R2, R8 ;  /* 0x0000000002027229 */ /* 0x000fd00000000008 */
[----:B---3--:R-:W-:-:S08]  /*2130*/  DADD R2, R2, R10 ;  /* 0x0000000002027229 */ /* 0x008fd0000000000a */
[----:B----4-:R-:W-:-:S08]  /*2140*/  DADD R2, R2, R12 ;  /* 0x0000000002027229 */ /* 0x010fd0000000000c */
[----:B-----5:R-:W-:-:S08]  /*2150*/  DADD R2, R2, R14 ;  /* 0x0000000002027229 */ /* 0x020fd0000000000e */
[----:B------:R-:W-:Y:S01]  /*2160*/  DADD R2, R2, R16 ;  /* 0x0000000002027229 */ /* 0x000fe20000000010 */
[----:B------:R-:W-:-:S07]  /*2170*/  IADD3 R6, P1, PT, R4, 0xa000, RZ ;  /* 0x0000a00004067810 */ /* 0x000fce0007f3e0ff */
[----:B------:R-:W-:Y:S01]  /*2180*/  DADD R2, R2, R18 ;  /* 0x0000000002027229 */ /* 0x000fe20000000012 */
[----:B-1----:R-:W-:Y:S02]  /*2190*/  IMAD.X R5, RZ, RZ, R5, P1 ;  /* 0x000000ffff057224 */ /* 0x002fe400008e0605 */
[----:B------:R-:W-:-:S05]  /*21a0*/  IMAD.MOV.U32 R4, RZ, RZ, R6 ;  /* 0x000000ffff047224 */ /* 0x000fca00078e0006 */
[----:B------:R-:W-:-:S11]  /*21b0*/  DADD R2, R2, R20 ;  /* 0x0000000002027229 */ /* 0x000fd60000000014 */
.L_x_339:
[----:B------:R-:W-:Y:S05]  /*21c0*/  BSYNC.RECONVERGENT B2 ;  /* 0x0000000000027941 */ /* 0x000fea0003800200 */
.L_x_338:
[----:B------:R-:W-:-:S13]  /*21d0*/  ISETP.LT.OR P0, PT, R38, R39, P0 ;  /* 0x000000272600720c */ /* 0x000fda0000701670 */
[----:B------:R-:W-:Y:S05]  /*21e0*/  @!P0 BRA `(.L_x_331) ;  /* 0x0000000000288947 */ /* 0x000fea0003800000 */
[----:B------:R-:W0:Y:S01]  /*21f0*/  LDC.64 R6, c[0x0][0x380] ;  /* 0x0000e000ff067b82 */ /* 0x000e220000000a00 */
[----:B------:R-:W2:Y:S04]  /*2200*/  LDG.E.64.CONSTANT R8, desc[UR6][R4.64] ;  /* 0x0000000604087981 */ /* 0x000ea8000c1e9b00 */
[----:B------:R-:W3:Y:S01]  /*2210*/  LDG.E.64.CONSTANT R10, desc[UR6][R4.64+0x1400] ;  /* 0x00140006040a7981 */ /* 0x000ee2000c1e9b00 */
[----:B0-----:R-:W-:-:S03]  /*2220*/  IMAD.WIDE.U32 R40, R40, 0x8, R6 ;  /* 0x0000000828287825 */ /* 0x001fc600078e0006 */
[----:B------:R-:W4:Y:S04]  /*2230*/  LDG.E.64.CONSTANT R6, desc[UR6][R4.64+-0x1400] ;  /* 0xffec000604067981 */ /* 0x000f28000c1e9b00 */
[----:B------:R-:W5:Y:S02]  /*2240*/  LDG.E.64.CONSTANT R40, desc[UR6][R40.64] ;  /* 0x0000000628287981 */ /* 0x000f64000c1e9b00 */
[----:B-----5:R-:W-:-:S08]  /*2250*/  DADD R2, R2, R40 ;  /* 0x0000000002027229 */ /* 0x020fd00000000028 */
[----:B----4-:R-:W-:-:S08]  /*2260*/  DADD R2, R2, R6 ;  /* 0x0000000002027229 */ /* 0x010fd00000000006 */
[----:B--2---:R-:W-:-:S08]  /*2270*/  DADD R2, R2, R8 ;  /* 0x0000000002027229 */ /* 0x004fd00000000008 */
[----:B---3--:R-:W-:-:S11]  /*2280*/  DADD R2, R2, R10 ;  /* 0x0000000002027229 */ /* 0x008fd6000000000a */
.L_x_331:
[----:B------:R-:W-:Y:S05]  /*2290*/  BSYNC.RECONVERGENT B1 ;  /* 0x0000000000017941 */ /* 0x000fea0003800200 */
.L_x_329:
        /* <DEDUP_REMOVED lines=16> */
[----:B------:R-:W-:Y:S01]  /*23a0*/  SHFL.DOWN PT, R2, R4, 0x4, 0x1f ;  /* 0x08801f0004027f89 */ /* 0x000fe200000e0000 */
[----:B------:R-:W-:Y:S02]  /*23b0*/  @!P1 MOV R7, 0x400 ;  /* 0x0000040000079802 */ /* 0x000fe40000000f00 */
[----:B------:R-:W-:Y:S01]  /*23c0*/  @!P1 SHF.R.U32.HI R6, RZ, 0x2, R0 ;  /* 0x00000002ff069819 */ /* 0x000fe20000011600 */
[----:B------:R-:W0:Y:S01]  /*23d0*/  SHFL.DOWN PT, R3, R5, 0x4, 0x1f ;  /* 0x08801f0005037f89 */ /* 0x000e2200000e0000 */
[----:B-1----:R-:W-:-:S02]  /*23e0*/  @!P1 LEA R7, R12, R7, 0x18 ;  /* 0x000000070c079211 */ /* 0x002fc400078ec0ff */
[----:B------:R-:W-:-:S05]  /*23f0*/  @!P1 LOP3.LUT R6, R6, 0xf8, RZ, 0xc0, !PT ;  /* 0x000000f806069812 */ /* 0x000fca00078ec0ff */
[----:B------:R-:W-:Y:S01]  /*2400*/  @!P1 IMAD.IADD R7, R6, 0x1, R7 ;  /* 0x0000000106079824 */ /* 0x000fe200078e0207 */
        /* <DEDUP_REMOVED lines=22> */
[----:B------:R-:W1:Y:S04]  /*2570*/  LDS.128 R8, [UR4+0x20] ;  /* 0x00002004ff087984 */ /* 0x000e680008000c00 */
[----:B------:R-:W2:Y:S04]  /*2580*/  LDS.128 R16, [UR4+0x30] ;  /* 0x00003004ff107984 */ /* 0x000ea80008000c00 */
[----:B0-----:R-:W0:Y:S01]  /*2590*/  LDS.128 R4, [UR4+0x40] ;  /* 0x00004004ff047984 */ /* 0x001e220008000c00 */
[----:B-1----:R-:W-:-:S03]  /*25a0*/  DADD R8, R12, R8 ;  /* 0x000000000c087229 */ /* 0x002fc60000000008 */
[----:B------:R-:W-:Y:S05]  /*25b0*/  LDS.128 R12, [UR4+0x60] ;  /* 0x00006004ff0c7984 */ /* 0x000fea0008000c00 */
[----:B------:R-:W-:Y:S02]  /*25c0*/  DADD R2, R8, R10 ;  /* 0x0000000008027229 */ /* 0x000fe4000000000a */
[----:B------:R-:W1:Y:S06]  /*25d0*/  LDS.128 R8, [UR4+0x50] ;  /* 0x00005004ff087984 */ /* 0x000e6c0008000c00 */
[----:B--2---:R-:W-:-:S08]  /*25e0*/  DADD R2, R2, R16 ;  /* 0x0000000002027229 */ /* 0x004fd00000000010 */
[----:B------:R-:W-:-:S08]  /*25f0*/  DADD R2, R2, R18 ;  /* 0x0000000002027229 */ /* 0x000fd00000000012 */
[----:B0-----:R-:W-:-:S08]  /*2600*/  DADD R2, R2, R4 ;  /* 0x0000000002027229 */ /* 0x001fd00000000004 */
[----:B------:R-:W-:Y:S01]  /*2610*/  DADD R2, R2, R6 ;  /* 0x0000000002027229 */ /* 0x000fe20000000006 */
[----:B------:R-:W0:Y:S07]  /*2620*/  LDS.128 R4, [UR4+0x70] ;  /* 0x00007004ff047984 */ /* 0x000e2e0008000c00 */
[----:B-1----:R-:W-:-:S08]  /*2630*/  DADD R2, R2, R8 ;  /* 0x0000000002027229 */ /* 0x002fd00000000008 */
[----:B------:R-:W-:Y:S01]  /*2640*/  DADD R2, R2, R10 ;  /* 0x0000000002027229 */ /* 0x000fe2000000000a */
[----:B------:R-:W1:Y:S07]  /*2650*/  LDS.128 R8, [UR4+0x80] ;  /* 0x00008004ff087984 */ /* 0x000e6e0008000c00 */
[----:B------:R-:W-:-:S08]  /*2660*/  DADD R2, R2, R12 ;  /* 0x0000000002027229 */ /* 0x000fd0000000000c */
[----:B------:R-:W-:Y:S01]  /*2670*/  DADD R2, R2, R14 ;  /* 0x0000000002027229 */ /* 0x000fe2000000000e */
[----:B------:R-:W2:Y:S07]  /*2680*/  LDS.128 R12, [UR4+0x90] ;  /* 0x00009004ff0c7984 */ /* 0x000eae0008000c00 */
[----:B0-----:R-:W-:-:S08]  /*2690*/  DADD R2, R2, R4 ;  /* 0x0000000002027229 */ /* 0x001fd00000000004 */
[----:B------:R-:W-:Y:S01]  /*26a0*/  DADD R2, R2, R6 ;  /* 0x0000000002027229 */ /* 0x000fe20000000006 */
[----:B------:R-:W0:Y:S07]  /*26b0*/  LDS.128 R4, [UR4+0xa0] ;  /* 0x0000a004ff047984 */ /* 0x000e2e0008000c00 */
[----:B-1----:R-:W-:Y:S01]  /*26c0*/  DADD R2, R2, R8 ;  /* 0x0000000002027229 */ /* 0x002fe20000000008 */
[----:B------:R-:W1:Y:S07]  /*26d0*/  LDS.64 R8, [UR4+0xb0] ;  /* 0x0000b004ff087984 */ /* 0x000e6e0008000a00 */
[----:B------:R-:W-:-:S08]  /*26e0*/  DADD R2, R2, R10 ;  /* 0x0000000002027229 */ /* 0x000fd0000000000a */
[----:B--2---:R-:W-:-:S08]  /*26f0*/  DADD R2, R2, R12 ;  /* 0x0000000002027229 */ /* 0x004fd0000000000c */
[----:B------:R-:W-:-:S08]  /*2700*/  DADD R2, R2, R14 ;  /* 0x0000000002027229 */ /* 0x000fd0000000000e */
[----:B0-----:R-:W-:-:S08]  /*2710*/  DADD R2, R2, R4 ;  /* 0x0000000002027229 */ /* 0x001fd00000000004 */
[----:B------:R-:W-:-:S08]  /*2720*/  DADD R2, R2, R6 ;  /* 0x0000000002027229 */ /* 0x000fd00000000006 */
[----:B-1----:R-:W-:-:S11]  /*2730*/  DADD R12, R2, R8 ;  /* 0x00000000020c7229 */ /* 0x002fd60000000008 */
.L_x_327:
[----:B------:R-:W-:Y:S05]  /*2740*/  BSYNC.RECONVERGENT B0 ;  /* 0x0000000000007941 */ /* 0x000fea0003800200 */
.L_x_312:
[----:B------:R-:W-:Y:S05]  /*2750*/  @P0 EXIT ;  /* 0x000000000000094d */ /* 0x000fea0003800000 */
[----:B------:R-:W1:Y:S01]  /*2760*/  LDCU.64 UR4, c[0x0][0x398] ;  /* 0x00007300ff0477ac */ /* 0x000e620008000a00 */
[----:B0-----:R-:W0:Y:S01]  /*2770*/  LDC.64 R2, c[0x0][0x388] ;  /* 0x0000e200ff027b82 */ /* 0x001e220000000a00 */
[----:B-1----:R-:W-:-:S07]  /*2780*/  DADD R12, R12, UR4 ;  /* 0x000000040c0c7e29 */ /* 0x002fce0008000000 */
[----:B0-----:R-:W-:Y:S01]  /*2790*/  STG.E.64 desc[UR6][R2.64], R12 ;  /* 0x0000000c02007986 */ /* 0x001fe2000c101b06 */
[----:B------:R-:W-:Y:S05]  /*27a0*/  EXIT ;  /* 0x000000000000794d */ /* 0x000fea0003800000 */
.L_x_340:
        /* <DEDUP_REMOVED lines=13> */
.L_x_462:


//--------------------- .text._ZN3cub18CUB_300001_SM_10006detail6reduce18DeviceReduceKernelINS2_10policy_hubIdjN4cuda3std3__44plusIdEEE10Policy1000EN6thrust24THRUST_300001_SM_1000_NS10device_ptrIfEEjS9_dNS7_10__identityEEEvT0_PT3_T1_NS0_13GridEvenShareISK_EET2_T4_ --------------------------
	.section	.text._ZN3cub18CUB_300001_SM_10006detail6reduce18DeviceReduceKernelINS2_10policy_hubIdjN4cuda3std3__44plusIdEEE10Policy1000EN6thrust24THRUST_300001_SM_1000_NS10device_ptrIfEEjS9_dNS7_10__identityEEEvT0_PT3_T1_NS0_13GridEvenShareISK_EET2_T4_,"ax",@progbits
	.align	128
        .global         _ZN3cub18CUB_300001_SM_10006detail6reduce18DeviceReduceKernelINS2_10policy_hubIdjN4cuda3std3__44plusIdEEE10Policy1000EN6thrust24THRUST_300001_SM_1000_NS10device_ptrIfEEjS9_dNS7_10__identityEEEvT0_PT3_T1_NS0_13GridEvenShareISK_EET2_T4_
        .type           _ZN3cub18CUB_300001_SM_10006detail6reduce18DeviceReduceKernelINS2_10policy_hubIdjN4cuda3std3__44plusIdEEE10Policy1000EN6thrust24THRUST_300001_SM_1000_NS10device_ptrIfEEjS9_dNS7_10__identityEEEvT0_PT3_T1_NS0_13GridEvenShareISK_EET2_T4_,@function
        .size           _ZN3cub18CUB_300001_SM_10006detail6reduce18DeviceReduceKernelINS2_10policy_hubIdjN4cuda3std3__44plusIdEEE10Policy1000EN6thrust24THRUST_300001_SM_1000_NS10device_ptrIfEEjS9_dNS7_10__identityEEEvT0_PT3_T1_NS0_13GridEvenShareISK_EET2_T4_,(.L_x_463 - _ZN3cub18CUB_300001_SM_10006detail6reduce18DeviceReduceKernelINS2_10policy_hubIdjN4cuda3std3__44plusIdEEE10Policy1000EN6thrust24THRUST_300001_SM_1000_NS10device_ptrIfEEjS9_dNS7_10__identityEEEvT0_PT3_T1_NS0_13GridEvenShareISK_EET2_T4_)
        .other          _ZN3cub18CUB_300001_SM_10006detail6reduce18DeviceReduceKernelINS2_10policy_hubIdjN4cuda3std3__44plusIdEEE10Policy1000EN6thrust24THRUST_300001_SM_1000_NS10device_ptrIfEEjS9_dNS7_10__identityEEEvT0_PT3_T1_NS0_13GridEvenShareISK_EET2_T4_,@"STO_CUDA_ENTRY STV_DEFAULT"
_ZN3cub18CUB_300001_SM_10006detail6reduce18DeviceReduceKernelINS2_10policy_hubIdjN4cuda3std3__44plusIdEEE10Policy1000EN6thrust24THRUST_300001_SM_1000_NS10device_ptrIfEEjS9_dNS7_10__identityEEEvT0_PT3_T1_NS0_13GridEvenShareISK_EET2_T4_:
.text._ZN3cub18CUB_300001_SM_10006detail6reduce18DeviceReduceKernelINS2_10policy_hubIdjN4cuda3std3__44plusIdEEE10Policy1000EN6thrust24THRUST_300001_SM_1000_NS10device_ptrIfEEjS9_dNS7_10__identityEEEvT0_PT3_T1_NS0_13GridEvenShareISK_EET2_T4_:
[----:B------:R-:W-:Y:S08]  /*0000*/  LDC R1, c[0x0][0x37c] ;  /* 0x0000df00ff017b82 */ /* 0x000ff00000000800 */
[----:B------:R-:W0:Y:S01]  /*0010*/  S2UR UR10, SR_CTAID.X ;  /* 0x00000000000a79c3 */ /* 0x000e220000002500 */
[----:B------:R-:W1:Y:S01]  /*0020*/  LDCU.64 UR12, c[0x0][0x3a8] ;  /* 0x00007500ff0c77ac */ /* 0x000e620008000a00 */
[----:B------:R-:W-:Y:S01]  /*0030*/  BSSY.RECONVERGENT B0, `(.L_x_341) ;  /* 0x000031f000007945 */ /* 0x000fe20003800200 */
[----:B------:R-:W2:Y:S01]  /*0040*/  LDCU.64 UR8, c[0x0][0x358] ;  /* 0x00006b00ff0877ac */ /* 0x000ea20008000a00 */
[----:B-1----:R-:W-:Y:S01]  /*0050*/  IMAD.U32 R4, RZ, RZ, UR12 ;  /* 0x0000000cff047e24 */ /* 0x002fe2000f8e00ff */
[----:B------:R-:W-:-:S02]  /*0060*/  UIMAD UR4, UR13, 0x1400, URZ ;  /* 0x000014000d0478a4 */ /* 0x000fc4000f8e02ff */
[----:B0-----:R-:W-:-:S06]  /*0070*/  UIMAD UR6, UR10, 0x1400, URZ ;  /* 0x000014000a0678a4 */ /* 0x001fcc000f8e02ff */
[----:B------:R-:W-:-:S05]  /*0080*/  VIADD R2, R4, -UR6 ;  /* 0x8000000604027c36 */ /* 0x000fca0008000000 */
[----:B------:R-:W-:-:S13]  /*0090*/  ISETP.GT.U32.AND P0, PT, R2, 0x13ff, PT ;  /* 0x000013ff0200780c */ /* 0x000fda0003f04070 */
[----:B--2---:R-:W-:Y:S05]  /*00a0*/  @P0 BRA `(.L_x_342) ;  /* 0x0000001800b00947 */ /* 0x004fea0003800000 */
[----:B------:R-:W0:Y:S01]  /*00b0*/  S2R R0, SR_TID.X ;  /* 0x0000000000007919 */ /* 0x000e220000002100 */
[----:B------:R-:W-:Y:S01]  /*00c0*/  BSSY.RECONVERGENT B1, `(.L_x_343) ;  /* 0x000000b000017945 */ /* 0x000fe20003800200 */
[----:B------:R-:W-:Y:S02]  /*00d0*/  CS2R R10, SRZ ;  /* 0x00000000000a7805 */ /* 0x000fe4000001ff00 */
[----:B0-----:R-:W-:Y:S01]  /*00e0*/  ISETP.GE.U32.AND P0, PT, R0, R2, PT ;  /* 0x000000020000720c */ /* 0x001fe20003f06070 */
        /* <DEDUP_REMOVED lines=8> */
.L_x_344:
[----:B------:R-:W-:Y:S05]  /*0170*/  BSYNC.RECONVERGENT B1 ;  /* 0x0000000000017941 */ /* 0x000fea0003800200 */
.L_x_343:
[----:B------:R-:W-:Y:S01]  /*0180*/  ISETP.GE.U32.AND P0, PT, R9, R2, PT ;  /* 0x000000020900720c */ /* 0x000fe20003f06070 */
[----:B------:R-:W-:-:S12]  /*0190*/  BSSY.RECONVERGENT B1, `(.L_x_345) ;  /* 0x00000c2000017945 */ /* 0x000fd80003800200 */
[----:B------:R-:W-:Y:S05]  /*01a0*/  @P0 BRA `(.L_x_346) ;  /* 0x0000000c00000947 */ /* 0x000fea0003800000 */
[----:B------:R-:W-:Y:S01]  /*01b0*/  LOP3.LUT R3, RZ, R9, RZ, 0x33, !PT ;  /* 0x00000009ff037212 */ /* 0x000fe200078e33ff */
[----:B------:R-:W-:Y:S03]  /*01c0*/  BSSY.RECONVERGENT B2, `(.L_x_347) ;  /* 0x0000063000027945 */ /* 0x000fe60003800200 */
[----:B------:R-:W-:-:S04]  /*01d0*/  IADD3 R3, PT, PT, R4, -UR6, R3 ;  /* 0x8000000604037c10 */ /* 0x000fc8000fffe003 */
[C---:B------:R-:W-:Y:S01]  /*01e0*/  ISETP.GE.U32.AND P0, PT, R3.reuse, 0x2580, PT ;  /* 0x000025800300780c */ /* 0x040fe20003f06070 */
[----:B------:R-:W-:-:S05]  /*01f0*/  IMAD.HI.U32 R4, R3, -0x33333333, RZ ;  /* 0xcccccccd03047827 */ /* 0x000fca00078e00ff */
[----:B------:R-:W-:-:S04]  /*0200*/  LEA.HI R4, R4, 0x1, RZ, 0x17 ;  /* 0x0000000104047811 */ /* 0x000fc800078fb8ff */
[----:B------:R-:W-:-:S03]  /*0210*/  LOP3.LUT R5, R4, 0xf, RZ, 0xc0, !PT ;  /* 0x0000000f04057812 */ /* 0x000fc600078ec0ff */
[----:B------:R-:W-:Y:S05]  /*0220*/  @!P0 BRA `(.L_x_348) ;  /* 0x0000000400708947 */ /* 0x000fea0003800000 */
[----:B------:R-:W2:Y:S01]  /*0230*/  LDC.64 R12, c[0x0][0x380] ;  /* 0x0000e000ff0c7b82 */ /* 0x000ea20000000a00 */
[----:B------:R-:W-:Y:S01]  /*0240*/  LOP3.LUT R8, R4, 0xfffff0, RZ, 0xc0, !PT ;  /* 0x00fffff004087812 */ /* 0x000fe200078ec0ff */
[----:B------:R-:W-:Y:S01]  /*0250*/  BSSY.RECONVERGENT B3, `(.L_x_349) ;  /* 0x0000058000037945 */ /* 0x000fe20003800200 */
[C---:B------:R-:W-:Y:S02]  /*0260*/  VIADD R3, R9.reuse, 0x1400 ;  /* 0x0000140009037836 */ /* 0x040fe40000000000 */
[----:B0-----:R-:W-:Y:S02]  /*0270*/  VIADD R6, R9, UR6 ;  /* 0x0000000609067c36 */ /* 0x001fe40008000000 */
[----:B------:R-:W-:-:S07]  /*0280*/  IMAD.MOV R8, RZ, RZ, -R8 ;  /* 0x000000ffff087224 */ /* 0x000fce00078e0a08 */
.L_x_350:
[----:B--2---:R-:W-:-:S05]  /*0290*/  IMAD.WIDE.U32 R14, R6, 0x4, R12 ;  /* 0x00000004060e7825 */ /* 0x004fca00078e000c */
[----:B------:R0:W2:Y:S01]  /*02a0*/  LDG.E R25, desc[UR8][R14.64] ;  /* 0x000000080e197981 */ /* 0x0000a2000c1e1900 */
[----:B------:R-:W-:-:S04]  /*02b0*/  VIADD R17, R6, 0x280 ;  /* 0x0000028006117836 */ /* 0x000fc80000000000 */
[----:B------:R-:W-:-:S05]  /*02c0*/  IMAD.WIDE.U32 R16, R17, 0x4, R12 ;  /* 0x0000000411107825 */ /* 0x000fca00078e000c */
[----:B------:R3:W4:Y:S01]  /*02d0*/  LDG.E R24, desc[UR8][R16.64] ;  /* 0x0000000810187981 */ /* 0x000722000c1e1900 */
[----:B------:R-:W-:-:S04]  /*02e0*/  VIADD R21, R6, 0x500 ;  /* 0x0000050006157836 */ /* 0x000fc80000000000 */
[----:B------:R-:W-:-:S05]  /*02f0*/  IMAD.WIDE.U32 R20, R21, 0x4, R12 ;  /* 0x0000000415147825 */ /* 0x000fca00078e000c */
[----:B------:R-:W5:Y:S01]  /*0300*/  LDG.E R23, desc[UR8][R20.64] ;  /* 0x0000000814177981 */ /* 0x000f62000c1e1900 */
[----:B------:R-:W-:-:S04]  /*0310*/  VIADD R7, R6, 0x780 ;  /* 0x0000078006077836 */ /* 0x000fc80000000000 */
[----:B0-----:R-:W-:-:S05]  /*0320*/  IMAD.WIDE.U32 R14, R7, 0x4, R12 ;  /* 0x00000004070e7825 */ /* 0x001fca00078e000c */
[----:B------:R0:W5:Y:S01]  /*0330*/  LDG.E R9, desc[UR8][R14.64] ;  /* 0x000000080e097981 */ /* 0x000162000c1e1900 */
[C---:B------:R-:W-:Y:S02]  /*0340*/  VIADD R19, R6.reuse, 0xa00 ;  /* 0x00000a0006137836 */ /* 0x040fe40000000000 */
[----:B------:R-:W-:Y:S02]  /*0350*/  VIADD R29, R6, 0xc80 ;  /* 0x00000c80061d7836 */ /* 0x000fe40000000000 */
[----:B------:R-:W-:-:S05]  /*0360*/  IMAD.WIDE.U32 R18, R19, 0x4, R12 ;  /* 0x0000000413127825 */ /* 0x000fca00078e000c */
[----:B------:R1:W5:Y:S01]  /*0370*/  LDG.E R22, desc[UR8][R18.64] ;  /* 0x0000000812167981 */ /* 0x000362000c1e1900 */
[----:B------:R-:W-:-:S04]  /*0380*/  IMAD.WIDE.U32 R28, R29, 0x4, R12 ;  /* 0x000000041d1c7825 */ /* 0x000fc800078e000c */
[C---:B------:R-:W-:Y:S01]  /*0390*/  VIADD R27, R6.reuse, 0xf00 ;  /* 0x00000f00061b7836 */ /* 0x040fe20000000000 */
[----:B------:R1:W5:Y:S01]  /*03a0*/  LDG.E R7, desc[UR8][R28.64] ;  /* 0x000000081c077981 */ /* 0x000362000c1e1900 */
[----:B---3--:R-:W-:Y:S02]  /*03b0*/  VIADD R17, R6, 0x1180 ;  /* 0x0000118006117836 */ /* 0x008fe40000000000 */
[----:B------:R-:W-:-:S05]  /*03c0*/  IMAD.WIDE.U32 R26, R27, 0x4, R12 ;  /* 0x000000041b1a7825 */ /* 0x000fca00078e000c */
[----:B------:R-:W3:Y:S01]  /*03d0*/  LDG.E R21, desc[UR8][R26.64] ;  /* 0x000000081a157981 */ /* 0x000ee2000c1e1900 */
[----:B0-----:R-:W-:-:S04]  /*03e0*/  IMAD.WIDE.U32 R14, R17, 0x4, R12 ;  /* 0x00000004110e7825 */ /* 0x001fc800078e000c */
[C---:B------:R-:W-:Y:S01]  /*03f0*/  VIADD R17, R6.reuse, 0x1400 ;  /* 0x0000140006117836 */ /* 0x040fe20000000000 */
[----:B------:R-:W3:Y:S01]  /*0400*/  LDG.E R20, desc[UR8][R14.64] ;  /* 0x000000080e147981 */ /* 0x000ee2000c1e1900 */
[----:B-1----:R-:W-:Y:S02]  /*0410*/  VIADD R18, R6, 0x1680 ;  /* 0x0000168006127836 */ /* 0x002fe40000000000 */
[----:B------:R-:W-:-:S05]  /*0420*/  IMAD.WIDE.U32 R16, R17, 0x4, R12 ;  /* 0x0000000411107825 */ /* 0x000fca00078e000c */
[----:B------:R0:W3:Y:S01]  /*0430*/  LDG.E R19, desc[UR8][R16.64] ;  /* 0x0000000810137981 */ /* 0x0000e2000c1e1900 */
[----:B------:R-:W-:Y:S02]  /*0440*/  VIADD R29, R6, 0x1900 ;  /* 0x00001900061d7836 */ /* 0x000fe40000000000 */
[----:B0-----:R-:W-:-:S05]  /*0450*/  IMAD.WIDE.U32 R16, R18, 0x4, R12 ;  /* 0x0000000412107825 */ /* 0x001fca00078e000c */
[----:B------:R4:W3:Y:S01]  /*0460*/  LDG.E R18, desc[UR8][R16.64] ;  /* 0x0000000810127981 */ /* 0x0008e2000c1e1900 */
[----:B------:R-:W-:Y:S01]  /*0470*/  VIADD R27, R6, 0x1b80 ;  /* 0x00001b80061b7836 */ /* 0x000fe20000000000 */
[----:B--2---:R-:W0:Y:S08]  /*0480*/  F2F.F64.F32 R14, R25 ;  /* 0x00000019000e7310 */ /* 0x004e300000201800 */
[----:B----4-:R1:W2:Y:S01]  /*0490*/  F2F.F64.F32 R16, R24 ;  /* 0x0000001800107310 */ /* 0x0102a20000201800 */
[----:B0-----:R-:W-:Y:S01]  /*04a0*/  DADD R14, R14, R10 ;  /* 0x000000000e0e7229 */ /* 0x001fe2000000000a */
[----:B------:R-:W-:-:S06]  /*04b0*/  IMAD.WIDE.U32 R10, R29, 0x4, R12 ;  /* 0x000000041d0a7825 */ /* 0x000fcc00078e000c */
[----:B------:R-:W4:Y:S01]  /*04c0*/  LDG.E R11, desc[UR8][R10.64] ;  /* 0x000000080a0b7981 */ /* 0x000f22000c1e1900 */
[----:B-1----:R-:W-:Y:S01]  /*04d0*/  IMAD.WIDE.U32 R24, R27, 0x4, R12 ;  /* 0x000000041b187825 */ /* 0x002fe200078e000c */
[----:B--2---:R-:W-:-:S03]  /*04e0*/  DADD R16, R14, R16 ;  /* 0x000000000e107229 */ /* 0x004fc60000000010 */
[C---:B------:R-:W-:Y:S01]  /*04f0*/  VIADD R27, R6.reuse, 0x1e00 ;  /* 0x00001e00061b7836 */ /* 0x040fe20000000000 */
[----:B-----5:R0:W1:Y:S01]  /*0500*/  F2F.F64.F32 R14, R23 ;  /* 0x00000017000e7310 */ /* 0x0200620000201800 */
[----:B------:R2:W5:Y:S01]  /*0510*/  LDG.E R10, desc[UR8][R24.64] ;  /* 0x00000008180a7981 */ /* 0x000562000c1e1900 */
[----:B------:R-:W-:Y:S02]  /*0520*/  VIADD R29, R6, 0x2080 ;  /* 0x00002080061d7836 */ /* 0x000fe40000000000 */
[----:B--2---:R-:W-:-:S05]  /*0530*/  IMAD.WIDE.U32 R24, R27, 0x4, R12 ;  /* 0x000000041b187825 */ /* 0x004fca00078e000c */
[----:B0-----:R0:W2:Y:S01]  /*0540*/  LDG.E R23, desc[UR8][R24.64] ;  /* 0x0000000818177981 */ /* 0x0010a2000c1e1900 */
[----:B------:R-:W-:Y:S01]  /*0550*/  VIADD R27, R6, 0x2300 ;  /* 0x00002300061b7836 */ /* 0x000fe20000000000 */
[----:B-1----:R-:W-:Y:S01]  /*0560*/  DADD R14, R16, R14 ;  /* 0x00000000100e7229 */ /* 0x002fe2000000000e */
[----:B0-----:R-:W-:-:S06]  /*0570*/  IMAD.WIDE.U32 R24, R29, 0x4, R12 ;  /* 0x000000041d187825 */ /* 0x001fcc00078e000c */
[----:B------:R-:W2:Y:S01]  /*0580*/  LDG.E R24, desc[UR8][R24.64] ;  /* 0x0000000818187981 */ /* 0x000ea2000c1e1900 */
[----:B------:R-:W-:-:S04]  /*0590*/  IMAD.WIDE.U32 R16, R27, 0x4, R12 ;  /* 0x000000041b107825 */ /* 0x000fc800078e000c */
[----:B------:R-:W-:Y:S01]  /*05a0*/  VIADD R27, R6, 0x2580 ;  /* 0x00002580061b7836 */ /* 0x000fe20000000000 */
[----:B------:R0:W2:Y:S03]  /*05b0*/  LDG.E R25, desc[UR8][R16.64] ;  /* 0x0000000810197981 */ /* 0x0000a6000c1e1900 */
[----:B0-----:R-:W-:-:S05]  /*05c0*/  IMAD.WIDE.U32 R16, R27, 0x4, R12 ;  /* 0x000000041b107825 */ /* 0x001fca00078e000c */
[----:B------:R0:W2:Y:S02]  /*05d0*/  LDG.E R26, desc[UR8][R16.64] ;  /* 0x00000008101a7981 */ /* 0x0000a4000c1e1900 */
[----:B0-----:R-:W0:Y:S02]  /*05e0*/  F2F.F64.F32 R16, R9 ;  /* 0x0000000900107310 */ /* 0x001e240000201800 */
[----:B0-----:R-:W-:-:S06]  /*05f0*/  DADD R14, R14, R16 ;  /* 0x000000000e0e7229 */ /* 0x001fcc0000000010 */
[----:B------:R-:W0:Y:S08]  /*0600*/  F2F.F64.F32 R16, R22 ;  /* 0x0000001600107310 */ /* 0x000e300000201800 */
[----:B------:R-:W1:Y:S01]  /*0610*/  F2F.F64.F32 R28, R7 ;  /* 0x00000007001c7310 */ /* 0x000e620000201800 */
[----:B0-----:R-:W-:-:S07]  /*0620*/  DADD R14, R14, R16 ;  /* 0x000000000e0e7229 */ /* 0x001fce0000000010 */
[----:B---3--:R-:W0:Y:S01]  /*0630*/  F2F.F64.F32 R16, R21 ;  /* 0x0000001500107310 */ /* 0x008e220000201800 */
        /* <DEDUP_REMOVED lines=8> */
[----:B------:R-:W-:-:S05]  /*06c0*/  VIADD R8, R8, 0x10 ;  /* 0x0000001008087836 */ /* 0x000fca0000000000 */
[----:B------:R-:W-:Y:S01]  /*06d0*/  ISETP.NE.AND P0, PT, R8, RZ, PT ;  /* 0x000000ff0800720c */ /* 0x000fe20003f05270 */
[----:B------:R-:W-:Y:S02]  /*06e0*/  VIADD R3, R3, 0x2800 ;  /* 0x0000280003037836 */ /* 0x000fe40000000000 */
[----:B------:R-:W-:Y:S01]  /*06f0*/  VIADD R6, R6, 0x2800 ;  /* 0x0000280006067836 */ /* 0x000fe20000000000 */
[----:B----4-:R-:W0:Y:S08]  /*0700*/  F2F.F64.F32 R16, R11 ;  /* 0x0000000b00107310 */ /* 0x010e300000201800 */
[----:B-----5:R-:W1:Y:S01]  /*0710*/  F2F.F64.F32 R10, R10 ;  /* 0x0000000a000a7310 */ /* 0x020e620000201800 */
[----:B0-----:R-:W-:-:S07]  /*0720*/  DADD R14, R14, R16 ;  /* 0x000000000e0e7229 */ /* 0x001fce0000000010 */
[----:B--2---:R-:W0:Y:S01]  /*0730*/  F2F.F64.F32 R16, R23 ;  /* 0x0000001700107310 */ /* 0x004e220000201800 */
        /* <DEDUP_REMOVED lines=9> */
[----:B------:R-:W-:Y:S05]  /*07d0*/  BSYNC.RECONVERGENT B3 ;  /* 0x0000000000037941 */ /* 0x000fea0003800200 */
.L_x_349:
[----:B------:R-:W-:-:S07]  /*07e0*/  VIADD R9, R3, 0xffffec00 ;  /* 0xffffec0003097836 */ /* 0x000fce0000000000 */
.L_x_348:
[----:B------:R-:W-:Y:S05]  /*07f0*/  BSYNC.RECONVERGENT B2 ;  /* 0x0000000000027941 */ /* 0x000fea0003800200 */
.L_x_347:
[----:B------:R-:W-:-:S13]  /*0800*/  ISETP.NE.AND P0, PT, R5, RZ, PT ;  /* 0x000000ff0500720c */ /* 0x000fda0003f05270 */
[----:B------:R-:W-:Y:S05]  /*0810*/  @!P0 BRA `(.L_x_346) ;  /* 0x0000000400648947 */ /* 0x000fea0003800000 */
[----:B------:R-:W-:Y:S01]  /*0820*/  ISETP.GE.U32.AND P0, PT, R5, 0x8, PT ;  /* 0x000000080500780c */ /* 0x000fe20003f06070 */
[----:B------:R-:W-:Y:S01]  /*0830*/  BSSY.RECONVERGENT B2, `(.L_x_351) ;  /* 0x000002e000027945 */ /* 0x000fe20003800200 */
[----:B------:R-:W-:-:S04]  /*0840*/  LOP3.LUT R20, R4, 0x7, RZ, 0xc0, !PT ;  /* 0x0000000704147812 */ /* 0x000fc800078ec0ff */
[----:B------:R-:W-:-:S07]  /*0850*/  ISETP.NE.AND P1, PT, R20, RZ, PT ;  /* 0x000000ff1400720c */ /* 0x000fce0003f25270 */
[----:B------:R-:W-:Y:S06]  /*0860*/  @!P0 BRA `(.L_x_352) ;  /* 0x0000000000a88947 */ /* 0x000fec0003800000 */
[----:B0-----:R-:W0:Y:S01]  /*0870*/  LDC.64 R6, c[0x0][0x380] ;  /* 0x0000e000ff067b82 */ /* 0x001e220000000a00 */
[----:B------:R-:W-:-:S04]  /*0880*/  VIADD R15, R9, UR6 ;  /* 0x00000006090f7c36 */ /* 0x000fc80008000000 */
[C---:B------:R-:W-:Y:S02]  /*0890*/  VIADD R25, R15.reuse, 0x280 ;  /* 0x000002800f197836 */ /* 0x040fe40000000000 */
[C---:B------:R-:W-:Y:S02]  /*08a0*/  VIADD R17, R15.reuse, 0x500 ;  /* 0x000005000f117836 */ /* 0x040fe40000000000 */
[----:B0-----:R-:W-:-:S05]  /*08b0*/  IMAD.WIDE.U32 R12, R15, 0x4, R6 ;  /* 0x000000040f0c7825 */ /* 0x001fca00078e0006 */
[----:B------:R0:W2:Y:S01]  /*08c0*/  LDG.E R19, desc[UR8][R12.64] ;  /* 0x000000080c137981 */ /* 0x0000a2000c1e1900 */
[----:B------:R-:W-:-:S05]  /*08d0*/  IMAD.WIDE.U32 R24, R25, 0x4, R6 ;  /* 0x0000000419187825 */ /* 0x000fca00078e0006 */
[----:B------:R3:W4:Y:S01]  /*08e0*/  LDG.E R14, desc[UR8][R24.64] ;  /* 0x00000008180e7981 */ /* 0x000722000c1e1900 */
[----:B------:R-:W-:-:S04]  /*08f0*/  IMAD.WIDE.U32 R16, R17, 0x4, R6 ;  /* 0x0000000411107825 */ /* 0x000fc800078e0006 */
[C---:B------:R-:W-:Y:S02]  /*0900*/  VIADD R27, R15.reuse, 0x780 ;  /* 0x000007800f1b7836 */ /* 0x040fe40000000000 */
[----:B------:R-:W5:Y:S01]  /*0910*/  LDG.E R16, desc[UR8][R16.64] ;  /* 0x0000000810107981 */ /* 0x000f62000c1e1900 */
[----:B------:R-:W-:Y:S02]  /*0920*/  VIADD R29, R15, 0xa00 ;  /* 0x00000a000f1d7836 */ /* 0x000fe40000000000 */
[----:B------:R-:W-:-:S05]  /*0930*/  IMAD.WIDE.U32 R26, R27, 0x4, R6 ;  /* 0x000000041b1a7825 */ /* 0x000fca00078e0006 */
[----:B------:R-:W5:Y:S01]  /*0940*/  LDG.E R5, desc[UR8][R26.64] ;  /* 0x000000081a057981 */ /* 0x000f62000c1e1900 */
[----:B------:R-:W-:-:S04]  /*0950*/  IMAD.WIDE.U32 R28, R29, 0x4, R6 ;  /* 0x000000041d1c7825 */ /* 0x000fc800078e0006 */
[C---:B------:R-:W-:Y:S01]  /*0960*/  VIADD R23, R15.reuse, 0xc80 ;  /* 0x00000c800f177836 */ /* 0x040fe20000000000 */
[----:B------:R-:W5:Y:S01]  /*0970*/  LDG.E R3, desc[UR8][R28.64] ;  /* 0x000000081c037981 */ /* 0x000f62000c1e1900 */
[----:B0-----:R-:W-:Y:S02]  /*0980*/  VIADD R13, R15, 0xf00 ;  /* 0x00000f000f0d7836 */ /* 0x001fe40000000000 */
[----:B------:R-:W-:-:S05]  /*0990*/  IMAD.WIDE.U32 R22, R23, 0x4, R6 ;  /* 0x0000000417167825 */ /* 0x000fca00078e0006 */
[----:B------:R0:W5:Y:S01]  /*09a0*/  LDG.E R8, desc[UR8][R22.64] ;  /* 0x0000000816087981 */ /* 0x000162000c1e1900 */
[----:B------:R-:W-:-:S04]  /*09b0*/  IMAD.WIDE.U32 R12, R13, 0x4, R6 ;  /* 0x000000040d0c7825 */ /* 0x000fc800078e0006 */
[----:B---3--:R-:W-:Y:S02]  /*09c0*/  VIADD R25, R15, 0x1180 ;  /* 0x000011800f197836 */ /* 0x008fe40000000000 */
[----:B------:R-:W3:Y:S02]  /*09d0*/  LDG.E R12, desc[UR8][R12.64] ;  /* 0x000000080c0c7981 */ /* 0x000ee4000c1e1900 */
[----:B------:R-:W-:-:S05]  /*09e0*/  IMAD.WIDE.U32 R24, R25, 0x4, R6 ;  /* 0x0000000419187825 */ /* 0x000fca00078e0006 */
[----:B------:R-:W3:Y:S01]  /*09f0*/  LDG.E R18, desc[UR8][R24.64] ;  /* 0x0000000818127981 */ /* 0x000ee2000c1e1900 */
[----:B------:R-:W-:Y:S01]  /*0a00*/  VIADD R9, R9, 0x1400 ;  /* 0x0000140009097836 */ /* 0x000fe20000000000 */
[----:B--2---:R-:W1:Y:S08]  /*0a10*/  F2F.F64.F32 R6, R19 ;  /* 0x0000001300067310 */ /* 0x004e700000201800 */
[----:B----4-:R-:W2:Y:S01]  /*0a20*/  F2F.F64.F32 R14, R14 ;  /* 0x0000000e000e7310 */ /* 0x010ea20000201800 */
[----:B-1----:R-:W-:-:S07]  /*0a30*/  DADD R6, R10, R6 ;  /* 0x000000000a067229 */ /* 0x002fce0000000006 */
[----:B-----5:R-:W1:Y:S01]  /*0a40*/  F2F.F64.F32 R16, R16 ;  /* 0x0000001000107310 */ /* 0x020e620000201800 */
[----:B--2---:R-:W-:-:S07]  /*0a50*/  DADD R6, R6, R14 ;  /* 0x0000000006067229 */ /* 0x004fce000000000e */
[----:B------:R-:W2:Y:S01]  /*0a60*/  F2F.F64.F32 R10, R5 ;  /* 0x00000005000a7310 */ /* 0x000ea20000201800 */
[----:B-1----:R-:W-:-:S07]  /*0a70*/  DADD R6, R6, R16 ;  /* 0x0000000006067229 */ /* 0x002fce0000000010 */
[----:B0-----:R-:W0:Y:S01]  /*0a80*/  F2F.F64.F32 R22, R3 ;  /* 0x0000000300167310 */ /* 0x001e220000201800 */
[----:B--2---:R-:W-:-:S07]  /*0a90*/  DADD R6, R6, R10 ;  /* 0x0000000006067229 */ /* 0x004fce000000000a */
[----:B------:R-:W1:Y:S01]  /*0aa0*/  F2F.F64.F32 R10, R8 ;  /* 0x00000008000a7310 */ /* 0x000e620000201800 */
[----:B0-----:R-:W-:-:S07]  /*0ab0*/  DADD R6, R6, R22 ;  /* 0x0000000006067229 */ /* 0x001fce0000000016 */
[----:B---3--:R-:W0:Y:S01]  /*0ac0*/  F2F.F64.F32 R12, R12 ;  /* 0x0000000c000c7310 */ /* 0x008e220000201800 */
[----:B-1----:R-:W-:-:S07]  /*0ad0*/  DADD R6, R6, R10 ;  /* 0x0000000006067229 */ /* 0x002fce000000000a */
[----:B------:R-:W1:Y:S01]  /*0ae0*/  F2F.F64.F32 R18, R18 ;  /* 0x0000001200127310 */ /* 0x000e620000201800 */
[----:B0-----:R-:W-:-:S08]  /*0af0*/  DADD R6, R6, R12 ;  /* 0x0000000006067229 */ /* 0x001fd0000000000c */
[----:B-1----:R-:W-:-:S11]  /*0b00*/  DADD R10, R6, R18 ;  /* 0x00000000060a7229 */ /* 0x002fd60000000012 */
.L_x_352:
[----:B------:R-:W-:Y:S05]  /*0b10*/  BSYNC.RECONVERGENT B2 ;  /* 0x0000000000027941 */ /* 0x000fea0003800200 */
.L_x_351:
[----:B------:R-:W-:Y:S05]  /*0b20*/  @!P1 BRA `(.L_x_346) ;  /* 0x0000000000a09947 */ /* 0x000fea0003800000 */
[----:B------:R-:W-:Y:S01]  /*0b30*/  ISETP.GE.U32.AND P0, PT, R20, 0x4, PT ;  /* 0x000000041400780c */ /* 0x000fe20003f06070 */
[----:B------:R-:W-:Y:S01]  /*0b40*/  BSSY.RECONVERGENT B2, `(.L_x_353) ;  /* 0x000001a000027945 */ /* 0x000fe20003800200 */
[----:B------:R-:W-:-:S04]  /*0b50*/  LOP3.LUT R4, R4, 0x3, RZ, 0xc0, !PT ;  /* 0x0000000304047812 */ /* 0x000fc800078ec0ff */
[----:B------:R-:W-:-:S07]  /*0b60*/  ISETP.NE.AND P1, PT, R4, RZ, PT ;  /* 0x000000ff0400720c */ /* 0x000fce0003f25270 */
[----:B------:R-:W-:Y:S06]  /*0b70*/  @!P0 BRA `(.L_x_354) ;  /* 0x0000000000588947 */ /* 0x000fec0003800000 */
[----:B0-----:R-:W0:Y:S01]  /*0b80*/  LDC.64 R6, c[0x0][0x380] ;  /* 0x0000e000ff067b82 */ /* 0x001e220000000a00 */
[----:B------:R-:W-:-:S05]  /*0b90*/  IADD3 R3, PT, PT, R9, UR6, RZ ;  /* 0x0000000609037c10 */ /* 0x000fca000fffe0ff */
[C---:B------:R-:W-:Y:S02]  /*0ba0*/  VIADD R15, R3.reuse, 0x280 ;  /* 0x00000280030f7836 */ /* 0x040fe40000000000 */
[C---:B------:R-:W-:Y:S02]  /*0bb0*/  VIADD R19, R3.reuse, 0x500 ;  /* 0x0000050003137836 */ /* 0x040fe40000000000 */
[----:B0-----:R-:W-:-:S05]  /*0bc0*/  IMAD.WIDE.U32 R12, R3, 0x4, R6 ;  /* 0x00000004030c7825 */ /* 0x001fca00078e0006 */
[----:B------:R-:W2:Y:S01]  /*0bd0*/  LDG.E R5, desc[UR8][R12.64] ;  /* 0x000000080c057981 */ /* 0x000ea2000c1e1900 */
[----:B------:R-:W-:-:S04]  /*0be0*/  IMAD.WIDE.U32 R14, R15, 0x4, R6 ;  /* 0x000000040f0e7825 */ /* 0x000fc800078e0006 */
[--C-:B------:R-:W-:Y:S02]  /*0bf0*/  IMAD.WIDE.U32 R18, R19, 0x4, R6.reuse ;  /* 0x0000000413127825 */ /* 0x100fe400078e0006 */
[----:B------:R-:W3:Y:S02]  /*0c00*/  LDG.E R14, desc[UR8][R14.64] ;  /* 0x000000080e0e7981 */ /* 0x000ee4000c1e1900 */
[----:B------:R-:W-:Y:S02]  /*0c10*/  VIADD R21, R3, 0x780 ;  /* 0x0000078003157836 */ /* 0x000fe40000000000 */
[----:B------:R-:W4:Y:S02]  /*0c20*/  LDG.E R18, desc[UR8][R18.64] ;  /* 0x0000000812127981 */ /* 0x000f24000c1e1900 */
[----:B------:R-:W-:-:S06]  /*0c30*/  IMAD.WIDE.U32 R20, R21, 0x4, R6 ;  /* 0x0000000415147825 */ /* 0x000fcc00078e0006 */
        /* <DEDUP_REMOVED lines=10> */
.L_x_354:
[----:B------:R-:W-:Y:S05]  /*0ce0*/  BSYNC.RECONVERGENT B2 ;  /* 0x0000000000027941 */ /* 0x000fea0003800200 */
.L_x_353:
[----:B------:R-:W-:Y:S05]  /*0cf0*/  @!P1 BRA `(.L_x_346) ;  /* 0x00000000002c9947 */ /* 0x000fea0003800000 */
[----:B------:R-:W2:Y:S01]  /*0d00*/  LDC.64 R12, c[0x0][0x380] ;  /* 0x0000e000ff0c7b82 */ /* 0x000ea20000000a00 */
[----:B------:R-:W-:Y:S02]  /*0d10*/  VIADD R3, R9, UR6 ;  /* 0x0000000609037c36 */ /* 0x000fe40008000000 */
[----:B------:R-:W-:-:S07]  /*0d20*/  IMAD.MOV R8, RZ, RZ, -R4 ;  /* 0x000000ffff087224 */ /* 0x000fce00078e0a04 */
.L_x_355:
[----:B--2---:R-:W-:-:S06]  /*0d30*/  IMAD.WIDE.U32 R4, R3, 0x4, R12 ;  /* 0x0000000403047825 */ /* 0x004fcc00078e000c */
[----:B------:R-:W0:Y:S01]  /*0d40*/  LDG.E R4, desc[UR8][R4.64] ;  /* 0x0000000804047981 */ /* 0x000e22000c1e1900 */
[----:B------:R-:W-:Y:S02]  /*0d50*/  VIADD R8, R8, 0x1 ;  /* 0x0000000108087836 */ /* 0x000fe40000000000 */
[----:B------:R-:W-:-:S03]  /*0d60*/  VIADD R3, R3, 0x280 ;  /* 0x0000028003037836 */ /* 0x000fc60000000000 */
[----:B------:R-:W-:Y:S01]  /*0d70*/  ISETP.NE.AND P0, PT, R8, RZ, PT ;  /* 0x000000ff0800720c */ /* 0x000fe20003f05270 */
[----:B0-----:R-:W1:Y:S02]  /*0d80*/  F2F.F64.F32 R6, R4 ;  /* 0x0000000400067310 */ /* 0x001e640000201800 */
[----:B-1----:R-:W-:-:S10]  /*0d90*/  DADD R10, R6, R10 ;  /* 0x00000000060a7229 */ /* 0x002fd4000000000a */
[----:B------:R-:W-:Y:S05]  /*0da0*/  @P0 BRA `(.L_x_355) ;  /* 0xfffffffc00e00947 */ /* 0x000fea000383ffff */
.L_x_346:
[----:B------:R-:W-:Y:S05]  /*0db0*/  BSYNC.RECONVERGENT B1 ;  /* 0x0000000000017941 */ /* 0x000fea0003800200 */
.L_x_345:
[----:B------:R-:W-:-:S13]  /*0dc0*/  ISETP.GE.U32.AND P0, PT, R2, 0x280, PT ;  /* 0x000002800200780c */ /* 0x000fda0003f06070 */
        /* <DEDUP_REMOVED lines=50> */
[----:B------:R-:W1:Y:S05]  /*10f0*/  LDS.128 R4, [UR4+0x50] ;  /* 0x00005004ff047984 */ /* 0x000e6a0008000c00 */
[----:B------:R-:W-:-:S08]  /*1100*/  DADD R16, R16, R18 ;  /* 0x0000000010107229 */ /* 0x000fd00000000012 */
[----:B--2---:R-:W-:-:S08]  /*1110*/  DADD R12, R16, R12 ;  /* 0x00000000100c7229 */ /* 0x004fd0000000000c */
[----:B------:R-:W-:Y:S02]  /*1120*/  DADD R2, R12, R14 ;  /* 0x000000000c027229 */ /* 0x000fe4000000000e */
[----:B------:R-:W2:Y:S06]  /*1130*/  LDS.128 R12, [UR4+0x60] ;  /* 0x00006004ff0c7984 */ /* 0x000eac0008000c00 */
[----:B0-----:R-:W-:-:S08]  /*1140*/  DADD R2, R2, R8 ;  /* 0x0000000002027229 */ /* 0x001fd00000000008 */
[----:B------:R-:W-:Y:S01]  /*1150*/  DADD R2, R2, R10 ;  /* 0x0000000002027229 */ /* 0x000fe2000000000a */
[----:B------:R-:W0:Y:S07]  /*1160*/  LDS.128 R8, [UR4+0x70] ;  /* 0x00007004ff087984 */ /* 0x000e2e0008000c00 */
        /* <DEDUP_REMOVED lines=16> */
[----:B-1----:R-:W-:Y:S01]  /*1270*/  DADD R4, R2, R4 ;  /* 0x0000000002047229 */ /* 0x002fe20000000004 */
[----:B------:R-:W-:Y:S10]  /*1280*/  BRA `(.L_x_357) ;  /* 0x0000001c00e47947 */ /* 0x000ff40003800000 */
.L_x_356:
[----:B------:R-:W-:-:S05]  /*1290*/  LOP3.LUT R3, R0, 0x3e0, RZ, 0xc0, !PT ;  /* 0x000003e000037812 */ /* 0x000fca00078ec0ff */
[----:B------:R-:W-:Y:S01]  /*12a0*/  VIADD R5, R3, 0x20 ;  /* 0x0000002003057836 */ /* 0x000fe20000000000 */
[----:B------:R-:W-:-:S04]  /*12b0*/  LOP3.LUT R3, RZ, R3, RZ, 0x33, !PT ;  /* 0x00000003ff037212 */ /* 0x000fc800078e33ff */
[----:B------:R-:W-:Y:S01]  /*12c0*/  ISETP.GT.U32.AND P0, PT, R5, R2, PT ;  /* 0x000000020500720c */ /* 0x000fe20003f04070 */
[----:B------:R-:W-:-:S05]  /*12d0*/  IMAD.IADD R3, R2, 0x1, R3 ;  /* 0x0000000102037824 */ /* 0x000fca00078e0203 */
[----:B------:R-:W-:Y:S02]  /*12e0*/  SEL R7, R3, 0x1f, P0 ;  /* 0x0000001f03077807 */ /* 0x000fe40000000000 */
[----:B------:R-:W2:Y:S03]  /*12f0*/  S2R R3, SR_LANEID ;  /* 0x0000000000037919 */ /* 0x000ea60000000000 */
[----:B-1----:R-:W-:Y:S04]  /*1300*/  SHFL.DOWN PT, R4, R10, 0x1, R7 ;  /* 0x082000000a047989 */ /* 0x002fe800000e0007 */
[----:B------:R-:W1:Y:S02]  /*1310*/  SHFL.DOWN PT, R5, R11, 0x1, R7 ;  /* 0x082000000b057989 */ /* 0x000e6400000e0007 */
[----:B-1----:R-:W-:Y:S01]  /*1320*/  DADD R4, R4, R10 ;  /* 0x0000000004047229 */ /* 0x002fe2000000000a */
[C---:B--2---:R-:W-:Y:S01]  /*1330*/  ISETP.GE.AND P0, PT, R3.reuse, R7, PT ;  /* 0x000000070300720c */ /* 0x044fe20003f06270 */
[----:B0-----:R-:W-:-:S08]  /*1340*/  VIADD R6, R3, 0x2 ;  /* 0x0000000203067836 */ /* 0x001fd00000000000 */
[----:B------:R-:W-:Y:S02]  /*1350*/  FSEL R8, R4, R10, !P0 ;  /* 0x0000000a04087208 */ /* 0x000fe40004000000 */
[----:B------:R-:W-:Y:S02]  /*1360*/  FSEL R9, R5, R11, !P0 ;  /* 0x0000000b05097208 */ /* 0x000fe40004000000 */
[----:B------:R-:W-:Y:S01]  /*1370*/  ISETP.GT.AND P0, PT, R6, R7, PT ;  /* 0x000000070600720c */ /* 0x000fe20003f04270 */
[----:B------:R-:W-:Y:S01]  /*1380*/  SHFL.DOWN PT, R4, R8, 0x2, R7 ;  /* 0x0840000008047989 */ /* 0x000fe200000e0007 */
[----:B------:R-:W-:-:S03]  /*1390*/  VIADD R6, R3, 0x4 ;  /* 0x0000000403067836 */ /* 0x000fc60000000000 */
[----:B------:R-:W0:Y:S02]  /*13a0*/  SHFL.DOWN PT, R5, R9, 0x2, R7 ;  /* 0x0840000009057989 */ /* 0x000e2400000e0007 */
[----:B0-----:R-:W-:-:S10]  /*13b0*/  DADD R4, R4, R8 ;  /* 0x0000000004047229 */ /* 0x001fd40000000008 */
[----:B------:R-:W-:Y:S02]  /*13c0*/  FSEL R12, R8, R4, P0 ;  /* 0x00000004080c7208 */ /* 0x000fe40000000000 */
[----:B------:R-:W-:Y:S02]  /*13d0*/  FSEL R13, R9, R5, P0 ;  /* 0x00000005090d7208 */ /* 0x000fe40000000000 */
[----:B------:R-:W-:Y:S01]  /*13e0*/  ISETP.GT.AND P0, PT, R6, R7, PT ;  /* 0x000000070600720c */ /* 0x000fe20003f04270 */
[----:B------:R-:W-:Y:S01]  /*13f0*/  SHFL.DOWN PT, R4, R12, 0x4, R7 ;  /* 0x088000000c047989 */ /* 0x000fe200000e0007 */
[----:B------:R-:W-:-:S03]  /*1400*/  VIADD R6, R3, 0x8 ;  /* 0x0000000803067836 */ /* 0x000fc60000000000 */
[----:B------:R-:W0:Y:S02]  /*1410*/  SHFL.DOWN PT, R5, R13, 0x4, R7 ;  /* 0x088000000d057989 */ /* 0x000e2400000e0007 */
[----:B------:R-:W-:Y:S01]  /*1420*/  ISETP.GT.AND P1, PT, R6, R7, PT ;  /* 0x000000070600720c */ /* 0x000fe20003f24270 */
[----:B------:R-:W-:Y:S01]  /*1430*/  VIADD R6, R3, 0x10 ;  /* 0x0000001003067836 */ /* 0x000fe20000000000 */
[----:B0-----:R-:W-:-:S10]  /*1440*/  DADD R4, R4, R12 ;  /* 0x0000000004047229 */ /* 0x001fd4000000000c */
[----:B------:R-:W-:Y:S02]  /*1450*/  FSEL R8, R12, R4, P0 ;  /* 0x000000040c087208 */ /* 0x000fe40000000000 */
[----:B------:R-:W-:Y:S02]  /*1460*/  FSEL R9, R13, R5, P0 ;  /* 0x000000050d097208 */ /* 0x000fe40000000000 */
[----:B------:R-:W-:Y:S01]  /*1470*/  ISETP.NE.AND P0, PT, R3, RZ, PT ;  /* 0x000000ff0300720c */ /* 0x000fe20003f05270 */
[----:B------:R-:W-:Y:S04]  /*1480*/  SHFL.DOWN PT, R4, R8, 0x8, R7 ;  /* 0x0900000008047989 */ /* 0x000fe800000e0007 */
[----:B------:R-:W0:Y:S08]  /*1490*/  SHFL.DOWN PT, R5, R9, 0x8, R7 ;  /* 0x0900000009057989 */ /* 0x000e3000000e0007 */
[----:B------:R-:W1:Y:S01]  /*14a0*/  @!P0 S2R R13, SR_CgaCtaId ;  /* 0x00000000000d8919 */ /* 0x000e620000008800 */
[----:B------:R-:W-:-:S04]  /*14b0*/  @!P0 SHF.R.U32.HI R3, RZ, 0x2, R0 ;  /* 0x00000002ff038819 */ /* 0x000fc80000011600 */
        /* <DEDUP_REMOVED lines=19> */
[----:B------:R-:W-:Y:S01]  /*15f0*/  ISETP.GT.U32.AND P1, PT, R2, 0x20, PT ;  /* 0x000000200200780c */ /* 0x000fe20003f24070 */
[----:B0-----:R-:W-:-:S09]  /*1600*/  ULEA UR4, UR5, UR4, 0x18 ;  /* 0x0000000405047291 */ /* 0x001fd2000f8ec0ff */
[----:B------:R-:W0:Y:S04]  /*1610*/  LDS.128 R12, [UR4+0x20] ;  /* 0x00002004ff0c7984 */ /* 0x000e280008000c00 */
[----:B------:R-:W1:Y:S01]  /*1620*/  LDS.128 R8, [UR4+0x30] ;  /* 0x00003004ff087984 */ /* 0x000e620008000c00 */
[----:B0-----:R-:W-:-:S10]  /*1630*/  DADD R12, R4, R12 ;  /* 0x00000000040c7229 */ /* 0x001fd4000000000c */
[----:B------:R-:W-:Y:S02]  /*1640*/  FSEL R4, R12, R4, P1 ;  /* 0x000000040c047208 */ /* 0x000fe40000800000 */
[----:B------:R-:W-:Y:S02]  /*1650*/  FSEL R5, R13, R5, P1 ;  /* 0x000000050d057208 */ /* 0x000fe40000800000 */
[----:B------:R-:W-:-:S04]  /*1660*/  ISETP.GT.U32.AND P1, PT, R2, 0x40, PT ;  /* 0x000000400200780c */ /* 0x000fc80003f24070 */
[----:B------:R-:W-:-:S10]  /*1670*/  DADD R14, R4, R14 ;  /* 0x00000000040e7229 */ /* 0x000fd4000000000e */
[----:B------:R-:W-:Y:S02]  /*1680*/  FSEL R12, R14, R4, P1 ;  /* 0x000000040e0c7208 */ /* 0x000fe40000800000 */
[----:B------:R-:W-:Y:S02]  /*1690*/  FSEL R13, R15, R5, P1 ;  /* 0x000000050f0d7208 */ /* 0x000fe40000800000 */
[----:B------:R-:W0:Y:S01]  /*16a0*/  LDS.128 R4, [UR4+0x40] ;  /* 0x00004004ff047984 */ /* 0x000e220008000c00 */
[----:B------:R-:W-:-:S03]  /*16b0*/  ISETP.GT.U32.AND P1, PT, R2, 0x60, PT ;  /* 0x000000600200780c */ /* 0x000fc60003f24070 */
[----:B-1----:R-:W-:-:S10]  /*16c0*/  DADD R8, R8, R12 ;  /* 0x0000000008087229 */ /* 0x002fd4000000000c */
[----:B------:R-:W-:Y:S02]  /*16d0*/  FSEL R8, R8, R12, P1 ;  /* 0x0000000c08087208 */ /* 0x000fe40000800000 */
[----:B------:R-:W-:Y:S02]  /*16e0*/  FSEL R9, R9, R13, P1 ;  /* 0x0000000d09097208 */ /* 0x000fe40000800000 */
[----:B------:R-:W-:-:S04]  /*16f0*/  ISETP.GT.U32.AND P1, PT, R2, 0x80, PT ;  /* 0x000000800200780c */ /* 0x000fc80003f24070 */
[----:B------:R-:W-:-:S10]  /*1700*/  DADD R10, R8, R10 ;  /* 0x00000000080a7229 */ /* 0x000fd4000000000a */
[----:B------:R-:W-:Y:S02]  /*1710*/  FSEL R12, R10, R8, P1 ;  /* 0x000000080a0c7208 */ /* 0x000fe40000800000 */
[----:B------:R-:W-:Y:S02]  /*1720*/  FSEL R13, R11, R9, P1 ;  /* 0x000000090b0d7208 */ /* 0x000fe40000800000 */
[----:B------:R-:W1:Y:S01]  /*1730*/  LDS.128 R8, [UR4+0x50] ;  /* 0x00005004ff087984 */ /* 0x000e620008000c00 */
[----:B------:R-:W-:-:S03]  /*1740*/  ISETP.GT.U32.AND P1, PT, R2, 0xa0, PT ;  /* 0x000000a00200780c */ /* 0x000fc60003f24070 */
        /* <DEDUP_REMOVED lines=52> */
[----:B------:R-:W1:Y:S01]  /*1a90*/  LDS.64 R8, [UR4+0xb0] ;  /* 0x0000b004ff087984 */ /* 0x000e620008000a00 */
        /* <DEDUP_REMOVED lines=8> */
[----:B------:R-:W-:-:S04]  /*1b20*/  ISETP.GT.U32.AND P1, PT, R2, 0x260, PT ;  /* 0x000002600200780c */ /* 0x000fc80003f24070 */
[----:B-1----:R-:W-:-:S10]  /*1b30*/  DADD R8, R8, R4 ;  /* 0x0000000008087229 */ /* 0x002fd40000000004 */
[----:B------:R-:W-:Y:S02]  /*1b40*/  FSEL R4, R8, R4, P1 ;  /* 0x0000000408047208 */ /* 0x000fe40000800000 */
[----:B------:R-:W-:Y:S01]  /*1b50*/  FSEL R5, R9, R5, P1 ;  /* 0x0000000509057208 */ /* 0x000fe20000800000 */
[----:B------:R-:W-:Y:S06]  /*1b60*/  BRA `(.L_x_357) ;  /* 0x0000001400ac7947 */ /* 0x000fec0003800000 */
.L_x_342:
[----:B------:R-:W0:Y:S01]  /*1b70*/  S2R R0, SR_TID.X ;  /* 0x0000000000007919 */ /* 0x000e220000002100 */
[----:B------:R-:W1:Y:S02]  /*1b80*/  LDCU.64 UR14, c[0x0][0x380] ;  /* 0x00007000ff0e77ac */ /* 0x000e640008000a00 */
[----:B-1----:R-:W-:Y:S02]  /*1b90*/  IMAD.U32 R12, RZ, RZ, UR14 ;  /* 0x0000000eff0c7e24 */ /* 0x002fe4000f8e00ff */
[----:B------:R-:W-:Y:S02]  /*1ba0*/  IMAD.U32 R13, RZ, RZ, UR15 ;  /* 0x0000000fff0d7e24 */ /* 0x000fe4000f8e00ff */
[----:B0-----:R-:W-:-:S04]  /*1bb0*/  VIADD R17, R0, UR6 ;  /* 0x0000000600117c36 */ /* 0x001fc80008000000 */
[----:B------:R-:W-:-:S05]  /*1bc0*/  IMAD.WIDE.U32 R16, R17, 0x4, R12 ;  /* 0x0000000411107825 */ /* 0x000fca00078e000c */
        /* <DEDUP_REMOVED lines=8> */
[----:B------:R-:W-:Y:S01]  /*1c50*/  ISETP.GE.U32.AND P0, PT, R2, UR4, PT ;  /* 0x0000000402007c0c */ /* 0x000fe2000bf06070 */
        /* <DEDUP_REMOVED lines=8> */
[----:B0-----:R-:W-:-:S08]  /*1ce0*/  DADD R8, R8, R14 ;  /* 0x0000000008087229 */ /* 0x001fd0000000000e */
[----:B-1----:R-:W-:Y:S02]  /*1cf0*/  DADD R10, R10, R8 ;  /* 0x000000000a0a7229 */ /* 0x002fe40000000008 */
[----:B------:R-:W0:Y:S06]  /*1d00*/  F2F.F64.F32 R8, R5 ;  /* 0x0000000500087310 */ /* 0x000e2c0000201800 */
[----:B------:R-:W-:Y:S02]  /*1d10*/  DADD R14, R6, R10 ;  /* 0x00000000060e7229 */ /* 0x000fe4000000000a */
[----:B------:R-:W1:Y:S06]  /*1d20*/  F2F.F64.F32 R10, R3 ;  /* 0x00000003000a7310 */ /* 0x000e6c0000201800 */
[----:B0-----:R-:W-:-:S08]  /*1d30*/  DADD R8, R8, R14 ;  /* 0x0000000008087229 */ /* 0x001fd0000000000e */
[----:B-1----:R-:W-:Y:S01]  /*1d40*/  DADD R10, R10, R8 ;  /* 0x000000000a0a7229 */ /* 0x002fe20000000008 */
[----:B------:R-:W-:Y:S10]  /*1d50*/  @!P0 BRA `(.L_x_358) ;  /* 0x0000001000008947 */ /* 0x000ff40003800000 */
[----:B------:R-:W-:Y:S01]  /*1d60*/  UIMAD UR11, UR13, 0x1400, UR6 ;  /* 0x000014000d0b78a4 */ /* 0x000fe2000f8e0206 */
[----:B------:R-:W-:Y:S01]  /*1d70*/  VIADD R19, R4, 0xffffec00 ;  /* 0xffffec0004137836 */ /* 0x000fe20000000000 */
[----:B------:R-:W-:Y:S01]  /*1d80*/  UIADD3 UR5, UPT, UPT, UR10, UR13, URZ ;  /* 0x0000000d0a057290 */ /* 0x000fe2000fffe0ff */
[----:B------:R-:W-:-:S03]  /*1d90*/  LOP3.LUT R3, RZ, R0, RZ, 0x33, !PT ;  /* 0x00000000ff037212 */ /* 0x000fc600078e33ff */
[----:B------:R-:W-:Y:S01]  /*1da0*/  ISETP.LT.U32.AND P0, PT, R19, UR11, PT ;  /* 0x0000000b13007c0c */ /* 0x000fe2000bf01070 */
[----:B------:R-:W-:Y:S01]  /*1db0*/  UIMAD UR5, UR5, 0x1400, URZ ;  /* 0x00001400050578a4 */ /* 0x000fe2000f8e02ff */
[----:B------:R-:W-:Y:S01]  /*1dc0*/  IADD3 R3, PT, PT, R4, -UR4, R3 ;  /* 0x8000000404037c10 */ /* 0x000fe2000fffe003 */
[----:B------:R-:W-:-:S04]  /*1dd0*/  UMOV UR4, URZ ;  /* 0x000000ff00047c82 */ /* 0x000fc80008000000 */
[----:B------:R-:W-:Y:S02]  /*1de0*/  IMAD.U32 R7, RZ, RZ, UR5 ;  /* 0x00000005ff077e24 */ /* 0x000fe4000f8e00ff */
[----:B------:R-:W-:Y:S01]  /*1df0*/  VIADD R3, R3, -UR6 ;  /* 0x8000000603037c36 */ /* 0x000fe20008000000 */
[----:B------:R-:W-:Y:S02]  /*1e00*/  UMOV UR6, UR5 ;  /* 0x0000000500067c82 */ /* 0x000fe40008000000 */
[----:B------:R-:W-:Y:S01]  /*1e10*/  IADD3 R7, PT, PT, R7, 0x1400, R0 ;  /* 0x0000140007077810 */ /* 0x000fe20007ffe000 */
[----:B------:R-:W-:Y:S06]  /*1e20*/  @P0 BRA `(.L_x_359) ;  /* 0x0000000000a40947 */ /* 0x000fec0003800000 */
[----:B------:R-:W0:Y:S01]  /*1e30*/  LDC.64 R12, c[0x0][0x380] ;  /* 0x0000e000ff0c7b82 */ /* 0x000e220000000a00 */
[----:B------:R-:W1:Y:S01]  /*1e40*/  LDCU.64 UR12, c[0x0][0x3a8] ;  /* 0x00007500ff0c77ac */ /* 0x000e620008000a00 */
[----:B------:R-:W-:Y:S01]  /*1e50*/  NOP ;  /* 0x0000000000007918 */ /* 0x000fe20000000000 */
.L_x_360:
[----:B------:R-:W-:-:S04]  /*1e60*/  VIADD R17, R0, UR11 ;  /* 0x0000000b00117c36 */ /* 0x000fc80008000000 */
[----:B0-----:R-:W-:-:S05]  /*1e70*/  IMAD.WIDE.U32 R16, R17, 0x4, R12 ;  /* 0x0000000411107825 */ /* 0x001fca00078e000c */
[----:B------:R-:W2:Y:S04]  /*1e80*/  LDG.E R20, desc[UR8][R16.64] ;  /* 0x0000000810147981 */ /* 0x000ea8000c1e1900 */
[----:B------:R-:W3:Y:S04]  /*1e90*/  LDG.E R21, desc[UR8][R16.64+0xa00] ;  /* 0x000a000810157981 */ /* 0x000ee8000c1e1900 */
[----:B------:R-:W4:Y:S04]  /*1ea0*/  LDG.E R22, desc[UR8][R16.64+0x1400] ;  /* 0x0014000810167981 */ /* 0x000f28000c1e1900 */
[----:B------:R-:W5:Y:S04]  /*1eb0*/  LDG.E R18, desc[UR8][R16.64+0x1e00] ;  /* 0x001e000810127981 */ /* 0x000f68000c1e1900 */
[----:B------:R-:W5:Y:S04]  /*1ec0*/  LDG.E R15, desc[UR8][R16.64+0x2800] ;  /* 0x00280008100f7981 */ /* 0x000f68000c1e1900 */
[----:B------:R-:W5:Y:S04]  /*1ed0*/  LDG.E R14, desc[UR8][R16.64+0x3200] ;  /* 0x00320008100e7981 */ /* 0x000f68000c1e1900 */
[----:B------:R-:W5:Y:S04]  /*1ee0*/  LDG.E R2, desc[UR8][R16.64+0x3c00] ;  /* 0x003c000810027981 */ /* 0x000f68000c1e1900 */
[----:B------:R0:W5:Y:S01]  /*1ef0*/  LDG.E R6, desc[UR8][R16.64+0x4600] ;  /* 0x0046000810067981 */ /* 0x000162000c1e1900 */
[----:B-1----:R-:W-:-:S04]  /*1f00*/  UIMAD UR7, UR13, 0x1400, URZ ;  /* 0x000014000d0778a4 */ /* 0x002fc8000f8e02ff */
[----:B------:R-:W-:Y:S02]  /*1f10*/  UIADD3 UR6, UPT, UPT, UR7, UR6, URZ ;  /* 0x0000000607067290 */ /* 0x000fe4000fffe0ff */
[----:B------:R-:W-:Y:S02]  /*1f20*/  VIADD R3, R3, -UR7 ;  /* 0x8000000703037c36 */ /* 0x000fe40008000000 */
[----:B------:R-:W-:Y:S01]  /*1f30*/  VIADD R7, R7, UR7 ;  /* 0x0000000707077c36 */ /* 0x000fe20008000000 */
[----:B--2---:R-:W1:Y:S08]  /*1f40*/  F2F.F64.F32 R8, R20 ;  /* 0x0000001400087310 */ /* 0x004e700000201800 */
[----:B---3--:R-:W2:Y:S01]  /*1f50*/  F2F.F64.F32 R4, R21 ;  /* 0x0000001500047310 */ /* 0x008ea20000201800 */
[----:B-1----:R-:W-:-:S07]  /*1f60*/  DADD R10, R8, R10 ;  /* 0x00000000080a7229 */ /* 0x002fce000000000a */
[----:B----4-:R-:W1:Y:S01]  /*1f70*/  F2F.F64.F32 R8, R22 ;  /* 0x0000001600087310 */ /* 0x010e620000201800 */
[----:B--2---:R-:W-:-:S07]  /*1f80*/  DADD R10, R4, R10 ;  /* 0x00000000040a7229 */ /* 0x004fce000000000a */
[----:B-----5:R-:W2:Y:S01]  /*1f90*/  F2F.F64.F32 R4, R18 ;  /* 0x0000001200047310 */ /* 0x020ea20000201800 */
[----:B-1----:R-:W-:-:S07]  /*1fa0*/  DADD R10, R8, R10 ;  /* 0x00000000080a7229 */ /* 0x002fce000000000a */
[----:B------:R-:W1:Y:S01]  /*1fb0*/  F2F.F64.F32 R8, R15 ;  /* 0x0000000f00087310 */ /* 0x000e620000201800 */
[----:B--2---:R-:W-:-:S07]  /*1fc0*/  DADD R10, R4, R10 ;  /* 0x00000000040a7229 */ /* 0x004fce000000000a */
[----:B------:R-:W0:Y:S01]  /*1fd0*/  F2F.F64.F32 R4, R14 ;  /* 0x0000000e00047310 */ /* 0x000e220000201800 */
[----:B-1----:R-:W-:-:S07]  /*1fe0*/  DADD R10, R8, R10 ;  /* 0x00000000080a7229 */ /* 0x002fce000000000a */
[----:B------:R-:W1:Y:S01]  /*1ff0*/  F2F.F64.F32 R8, R2 ;  /* 0x0000000200087310 */ /* 0x000e620000201800 */
[----:B0-----:R-:W-:Y:S01]  /*2000*/  DADD R16, R4, R10 ;  /* 0x0000000004107229 */ /* 0x001fe2000000000a */
[----:B------:R-:W-:-:S06]  /*2010*/  IMAD.U32 R4, RZ, RZ, UR12 ;  /* 0x0000000cff047e24 */ /* 0x000fcc000f8e00ff */
[----:B------:R-:W0:Y:S01]  /*2020*/  F2F.F64.F32 R10, R6 ;  /* 0x00000006000a7310 */ /* 0x000e220000201800 */
[----:B------:R-:W-:Y:S01]  /*2030*/  IADD3 R5, PT, PT, R4, -UR11, RZ ;  /* 0x8000000b04057c10 */ /* 0x000fe2000fffe0ff */
[----:B-1----:R-:W-:-:S03]  /*2040*/  DADD R8, R8, R16 ;  /* 0x0000000008087229 */ /* 0x002fc60000000010 */
[----:B------:R-:W-:-:S05]  /*2050*/  ISETP.GE.U32.AND P0, PT, R5, UR7, PT ;  /* 0x0000000705007c0c */ /* 0x000fca000bf06070 */
[----:B0-----:R-:W-:-:S08]  /*2060*/  DADD R10, R10, R8 ;  /* 0x000000000a0a7229 */ /* 0x001fd00000000008 */
[----:B------:R-:W-:Y:S05]  /*2070*/  @!P0 BRA `(.L_x_358) ;  /* 0x0000000c00388947 */ /* 0x000fea0003800000 */
[----:B------:R-:W-:Y:S02]  /*2080*/  UIMAD UR11, UR13, 0x1400, UR11 ;  /* 0x000014000d0b78a4 */ /* 0x000fe4000f8e020b */
[----:B------:R-:W-:-:S04]  /*2090*/  UIADD3 UR4, UPT, UPT, UR4, 0x1, URZ ;  /* 0x0000000104047890 */ /* 0x000fc8000fffe0ff */
[----:B------:R-:W-:-:S13]  /*20a0*/  ISETP.LT.U32.AND P0, PT, R19, UR11, PT ;  /* 0x0000000b13007c0c */ /* 0x000fda000bf01070 */
[----:B------:R-:W-:Y:S05]  /*20b0*/  @!P0 BRA `(.L_x_360) ;  /* 0xfffffffc00688947 */ /* 0x000fea000383ffff */
.L_x_359:
[----:B------:R-:W-:Y:S01]  /*20c0*/  VIADD R5, R4, -UR11 ;  /* 0x8000000b04057c36 */ /* 0x000fe20008000000 */
[----:B------:R-:W-:Y:S04]  /*20d0*/  BSSY.RECONVERGENT B1, `(.L_x_358) ;  /* 0x00000c8000017945 */ /* 0x000fe80003800200 */
[----:B------:R-:W-:-:S04]  /*20e0*/  ISETP.GE.AND P0, PT, R0, R5, PT ;  /* 0x000000050000720c */ /* 0x000fc80003f06270 */
[----:B------:R-:W-:-:S13]  /*20f0*/  ISETP.LE.U32.OR P0, PT, R4, UR11, P0 ;  /* 0x0000000b04007c0c */ /* 0x000fda0008703470 */
[----:B------:R-:W-:Y:S05]  /*2100*/  @P0 BRA `(.L_x_361) ;  /* 0x0000000c00100947 */ /* 0x000fea0003800000 */
[----:B------:R-:W-:Y:S01]  /*2110*/  UIMAD UR7, UR4, UR13, URZ ;  /* 0x0000000d040772a4 */ /* 0x000fe2000f8e02ff */
[----:B------:R-:W-:Y:S01]  /*2120*/  LOP3.LUT R5, RZ, R0, RZ, 0x33, !PT ;  /* 0x00000000ff057212 */ /* 0x000fe200078e33ff */
[----:B------:R-:W-:Y:S01]  /*2130*/  BSSY.RECONVERGENT B2, `(.L_x_362) ;  /* 0x0000066000027945 */ /* 0x000fe20003800200 */
[----:B------:R-:W-:Y:S02]  /*2140*/  IMAD.MOV.U32 R2, RZ, RZ, R0 ;  /* 0x000000ffff027224 */ /* 0x000fe400078e0000 */
[----:B------:R-:W-:Y:S01]  /*2150*/  IADD3 R4, PT, PT, R4, -UR5, R5 ;  /* 0x8000000504047c10 */ /* 0x000fe2000fffe005 */
[----:B------:R-:W-:-:S04]  /*2160*/  IMAD.U32 R5, RZ, RZ, UR7 ;  /* 0x00000007ff057e24 */ /* 0x000fc8000f8e00ff */
[----:B------:R-:W-:-:S04]  /*2170*/  IMAD R4, R5, -0x1400, R4 ;  /* 0xffffec0005047824 */ /* 0x000fc800078e0204 */
[C---:B------:R-:W-:Y:S01]  /*2180*/  IMAD.HI.U32 R5, R4.reuse, -0x33333333, RZ ;  /* 0xcccccccd04057827 */ /* 0x040fe200078e00ff */
[----:B------:R-:W-:-:S04]  /*2190*/  ISETP.GE.U32.AND P0, PT, R4, 0x2580, PT ;  /* 0x000025800400780c */ /* 0x000fc80003f06070 */
[----:B------:R-:W-:-:S04]  /*21a0*/  LEA.HI R5, R5, 0x1, RZ, 0x17 ;  /* 0x0000000105057811 */ /* 0x000fc800078fb8ff */
[----:B------:R-:W-:-:S05]  /*21b0*/  LOP3.LUT R6, R5, 0xf, RZ, 0xc0, !PT ;  /* 0x0000000f05067812 */ /* 0x000fca00078ec0ff */
[----:B------:R-:W-:Y:S05]  /*21c0*/  @!P0 BRA `(.L_x_363) ;  /* 0x0000000400708947 */ /* 0x000fea0003800000 */
[----:B------:R-:W-:Y:S01]  /*21d0*/  IMAD.HI.U32 R2, R3, -0x33333333, RZ ;  /* 0xcccccccd03027827 */ /* 0x000fe200078e00ff */
[----:B------:R-:W-:Y:S04]  /*21e0*/  BSSY.RECONVERGENT B3, `(.L_x_364) ;  /* 0x0000059000037945 */ /* 0x000fe80003800200 */
[----:B------:R-:W-:-:S04]  /*21f0*/  LEA.HI R2, R2, 0x1, RZ, 0x17 ;  /* 0x0000000102027811 */ /* 0x000fc800078fb8ff */
[----:B------:R-:W-:Y:S02]  /*2200*/  LOP3.LUT R8, R2, 0xfffff0, RZ, 0xc0, !PT ;  /* 0x00fffff002087812 */ /* 0x000fe400078ec0ff */
[----:B------:R-:W-:-:S03]  /*2210*/  LOP3.LUT R2, R0, 0x1400, RZ, 0xfc, !PT ;  /* 0x0000140000027812 */ /* 0x000fc600078efcff */
[----:B------:R-:W-:-:S07]  /*2220*/  IMAD.MOV R8, RZ, RZ, -R8 ;  /* 0x000000ffff087224 */ /* 0x000fce00078e0a08 */
.L_x_365:
[----:B------:R-:W-:-:S04]  /*2230*/  VIADD R15, R7, 0xffffec00 ;  /* 0xffffec00070f7836 */ /* 0x000fc80000000000 */
[----:B------:R-:W-:-:S05]  /*2240*/  IMAD.WIDE.U32 R14, R15, 0x4, R12 ;  /* 0x000000040f0e7825 */ /* 0x000fca00078e000c */
[----:B------:R0:W2:Y:S01]  /*2250*/  LDG.E R25, desc[UR8][R14.64] ;  /* 0x000000080e197981 */ /* 0x0000a2000c1e1900 */
[----:B------:R-:W-:-:S04]  /*2260*/  VIADD R17, R7, 0xffffee80 ;  /* 0xffffee8007117836 */ /* 0x000fc80000000000 */
[----:B------:R-:W-:-:S05]  /*2270*/  IMAD.WIDE.U32 R16, R17, 0x4, R12 ;  /* 0x0000000411107825 */ /* 0x000fca00078e000c */
[----:B------:R1:W3:Y:S01]  /*2280*/  LDG.E R24, desc[UR8][R16.64] ;  /* 0x0000000810187981 */ /* 0x0002e2000c1e1900 */
[----:B------:R-:W-:-:S04]  /*2290*/  VIADD R21, R7, 0xfffff100 ;  /* 0xfffff10007157836 */ /* 0x000fc80000000000 */
[----:B------:R-:W-:-:S05]  /*22a0*/  IMAD.WIDE.U32 R20, R21, 0x4, R12 ;  /* 0x0000000415147825 */ /* 0x000fca00078e000c */
[----:B------:R-:W4:Y:S01]  /*22b0*/  LDG.E R23, desc[UR8][R20.64] ;  /* 0x0000000814177981 */ /* 0x000f22000c1e1900 */
[----:B------:R-:W-:-:S04]  /*22c0*/  VIADD R29, R7, 0xfffff380 ;  /* 0xfffff380071d7836 */ /* 0x000fc80000000000 */
[----:B------:R-:W-:-:S05]  /*22d0*/  IMAD.WIDE.U32 R28, R29, 0x4, R12 ;  /* 0x000000041d1c7825 */ /* 0x000fca00078e000c */
[----:B------:R-:W5:Y:S01]  /*22e0*/  LDG.E R9, desc[UR8][R28.64] ;  /* 0x000000081c097981 */ /* 0x000f62000c1e1900 */
[C---:B------:R-:W-:Y:S02]  /*22f0*/  VIADD R19, R7.reuse, 0xfffff600 ;  /* 0xfffff60007137836 */ /* 0x040fe40000000000 */
[----:B------:R-:W-:Y:S02]  /*2300*/  VIADD R27, R7, 0xfffff880 ;  /* 0xfffff880071b7836 */ /* 0x000fe40000000000 */
[----:B------:R-:W-:-:S05]  /*2310*/  IMAD.WIDE.U32 R18, R19, 0x4, R12 ;  /* 0x0000000413127825 */ /* 0x000fca00078e000c */
[----:B------:R-:W5:Y:S01]  /*2320*/  LDG.E R22, desc[UR8][R18.64] ;  /* 0x0000000812167981 */ /* 0x000f62000c1e1900 */
[----:B------:R-:W-:-:S04]  /*2330*/  IMAD.WIDE.U32 R26, R27, 0x4, R12 ;  /* 0x000000041b1a7825 */ /* 0x000fc800078e000c */
[C---:B0-----:R-:W-:Y:S01]  /*2340*/  VIADD R15, R7.reuse, 0xfffffb00 ;  /* 0xfffffb00070f7836 */ /* 0x041fe20000000000 */
[----:B------:R-:W5:Y:S01]  /*2350*/  LDG.E R4, desc[UR8][R26.64] ;  /* 0x000000081a047981 */ /* 0x000f62000c1e1900 */
[----:B-1----:R-:W-:Y:S02]  /*2360*/  VIADD R17, R7, 0xfffffd80 ;  /* 0xfffffd8007117836 */ /* 0x002fe40000000000 */
[----:B------:R-:W-:-:S05]  /*2370*/  IMAD.WIDE.U32 R14, R15, 0x4, R12 ;  /* 0x000000040f0e7825 */ /* 0x000fca00078e000c */
[----:B------:R0:W5:Y:S02]  /*2380*/  LDG.E R21, desc[UR8][R14.64] ;  /* 0x000000080e157981 */ /* 0x000164000c1e1900 */
[----:B0-----:R-:W-:-:S05]  /*2390*/  IMAD.WIDE.U32 R14, R17, 0x4, R12 ;  /* 0x00000004110e7825 */ /* 0x001fca00078e000c */
[----:B------:R-:W5:Y:S01]  /*23a0*/  LDG.E R20, desc[UR8][R14.64] ;  /* 0x000000080e147981 */ /* 0x000f62000c1e1900 */
[----:B------:R-:W-:-:S04]  /*23b0*/  IMAD.WIDE.U32 R16, R7, 0x4, R12 ;  /* 0x0000000407107825 */ /* 0x000fc800078e000c */
[C---:B------:R-:W-:Y:S01]  /*23c0*/  VIADD R29, R7.reuse, 0x280 ;  /* 0x00000280071d7836 */ /* 0x040fe20000000000 */
[----:B------:R0:W5:Y:S01]  /*23d0*/  LDG.E R19, desc[UR8][R16.64] ;  /* 0x0000000810137981 */ /* 0x000162000c1e1900 */
[----:B------:R-:W-:Y:S02]  /*23e0*/  VIADD R27, R7, 0x500 ;  /* 0x00000500071b7836 */ /* 0x000fe40000000000 */
[----:B0-----:R-:W-:-:S05]  /*23f0*/  IMAD.WIDE.U32 R16, R29, 0x4, R12 ;  /* 0x000000041d107825 */ /* 0x001fca00078e000c */
[----:B------:R3:W5:Y:S01]  /*2400*/  LDG.E R18, desc[UR8][R16.64] ;  /* 0x0000000810127981 */ /* 0x000762000c1e1900 */
[----:B------:R-:W-:Y:S01]  /*2410*/  VIADD R29, R7, 0xc80 ;  /* 0x00000c80071d7836 */ /* 0x000fe20000000000 */
[----:B--2---:R-:W0:Y:S08]  /*2420*/  F2F.F64.F32 R14, R25 ;  /* 0x00000019000e7310 */ /* 0x004e300000201800 */
[----:B---3--:R1:W2:Y:S01]  /*2430*/  F2F.F64.F32 R16, R24 ;  /* 0x0000001800107310 */ /* 0x0082a20000201800 */
[----:B0-----:R-:W-:Y:S01]  /*2440*/  DADD R14, R14, R10 ;  /* 0x000000000e0e7229 */ /* 0x001fe2000000000a */
[----:B------:R-:W-:-:S04]  /*2450*/  IMAD.WIDE.U32 R10, R27, 0x4, R12 ;  /* 0x000000041b0a7825 */ /* 0x000fc800078e000c */
[----:B------:R-:W-:Y:S02]  /*2460*/  VIADD R27, R7, 0x780 ;  /* 0x00000780071b7836 */ /* 0x000fe40000000000 */
[----:B------:R-:W3:Y:S02]  /*2470*/  LDG.E R11, desc[UR8][R10.64] ;  /* 0x000000080a0b7981 */ /* 0x000ee4000c1e1900 */
[----:B-1----:R-:W-:Y:S01]  /*2480*/  IMAD.WIDE.U32 R24, R27, 0x4, R12 ;  /* 0x000000041b187825 */ /* 0x002fe200078e000c */
[----:B--2---:R-:W-:-:S03]  /*2490*/  DADD R16, R14, R16 ;  /* 0x000000000e107229 */ /* 0x004fc60000000010 */
[----:B------:R-:W-:Y:S01]  /*24a0*/  VIADD R27, R7, 0xa00 ;  /* 0x00000a00071b7836 */ /* 0x000fe20000000000 */
[----:B------:R0:W2:Y:S01]  /*24b0*/  LDG.E R10, desc[UR8][R24.64] ;  /* 0x00000008180a7981 */ /* 0x0000a2000c1e1900 */
[----:B----4-:R1:W4:Y:S02]  /*24c0*/  F2F.F64.F32 R14, R23 ;  /* 0x00000017000e7310 */ /* 0x0103240000201800 */
[----:B0-----:R-:W-:-:S05]  /*24d0*/  IMAD.WIDE.U32 R24, R27, 0x4, R12 ;  /* 0x000000041b187825 */ /* 0x001fca00078e000c */
[----:B-1----:R0:W2:Y:S01]  /*24e0*/  LDG.E R23, desc[UR8][R24.64] ;  /* 0x0000000818177981 */ /* 0x0020a2000c1e1900 */
[----:B------:R-:W-:Y:S01]  /*24f0*/  VIADD R27, R7, 0xf00 ;  /* 0x00000f00071b7836 */ /* 0x000fe20000000000 */
[----:B----4-:R-:W-:Y:S01]  /*2500*/  DADD R14, R16, R14 ;  /* 0x00000000100e7229 */ /* 0x010fe2000000000e */
[----:B0-----:R-:W-:-:S06]  /*2510*/  IMAD.WIDE.U32 R24, R29, 0x4, R12 ;  /* 0x000000041d187825 */ /* 0x001fcc00078e000c */
[----:B------:R-:W4:Y:S01]  /*2520*/  LDG.E R24, desc[UR8][R24.64] ;  /* 0x0000000818187981 */ /* 0x000f22000c1e1900 */
[----:B------:R-:W-:-:S04]  /*2530*/  IMAD.WIDE.U32 R16, R27, 0x4, R12 ;  /* 0x000000041b107825 */ /* 0x000fc800078e000c */
[----:B------:R-:W-:Y:S01]  /*2540*/  VIADD R27, R7, 0x1180 ;  /* 0x00001180071b7836 */ /* 0x000fe20000000000 */
[----:B------:R0:W4:Y:S03]  /*2550*/  LDG.E R25, desc[UR8][R16.64] ;  /* 0x0000000810197981 */ /* 0x000126000c1e1900 */
[----:B0-----:R-:W-:-:S05]  /*2560*/  IMAD.WIDE.U32 R16, R27, 0x4, R12 ;  /* 0x000000041b107825 */ /* 0x001fca00078e000c */
[----:B------:R5:W4:Y:S02]  /*2570*/  LDG.E R26, desc[UR8][R16.64] ;  /* 0x00000008101a7981 */ /* 0x000b24000c1e1900 */
[----:B-----5:R-:W0:Y:S02]  /*2580*/  F2F.F64.F32 R16, R9 ;  /* 0x0000000900107310 */ /* 0x020e240000201800 */
[----:B0-----:R-:W-:-:S06]  /*2590*/  DADD R14, R14, R16 ;  /* 0x000000000e0e7229 */ /* 0x001fcc0000000010 */
[----:B------:R-:W0:Y:S08]  /*25a0*/  F2F.F64.F32 R16, R22 ;  /* 0x0000001600107310 */ /* 0x000e300000201800 */
        /* <DEDUP_REMOVED lines=15> */
[----:B---3--:R-:W0:Y:S08]  /*26a0*/  F2F.F64.F32 R16, R11 ;  /* 0x0000000b00107310 */ /* 0x008e300000201800 */
[----:B--2---:R-:W1:Y:S01]  /*26b0*/  F2F.F64.F32 R10, R10 ;  /* 0x0000000a000a7310 */ /* 0x004e620000201800 */
[----:B0-----:R-:W-:-:S07]  /*26c0*/  DADD R14, R14, R16 ;  /* 0x000000000e0e7229 */ /* 0x001fce0000000010 */
[----:B------:R-:W0:Y:S01]  /*26d0*/  F2F.F64.F32 R16, R23 ;  /* 0x0000001700107310 */ /* 0x000e220000201800 */
[----:B-1----:R-:W-:-:S07]  /*26e0*/  DADD R20, R14, R10 ;  /* 0x000000000e147229 */ /* 0x002fce000000000a */
[----:B----4-:R-:W1:Y:S01]  /*26f0*/  F2F.F64.F32 R14, R24 ;  /* 0x00000018000e7310 */ /* 0x010e620000201800 */
        /* <DEDUP_REMOVED lines=8> */
.L_x_364:
[----:B------:R-:W-:-:S07]  /*2780*/  IADD3 R2, PT, PT, R2, -0x1400, RZ ;  /* 0xffffec0002027810 */ /* 0x000fce0007ffe0ff */
.L_x_363:
[----:B------:R-:W-:Y:S05]  /*2790*/  BSYNC.RECONVERGENT B2 ;  /* 0x0000000000027941 */ /* 0x000fea0003800200 */
.L_x_362:
[----:B------:R-:W-:-:S13]  /*27a0*/  ISETP.NE.AND P0, PT, R6, RZ, PT ;  /* 0x000000ff0600720c */ /* 0x000fda0003f05270 */
[----:B------:R-:W-:Y:S05]  /*27b0*/  @!P0 BRA `(.L_x_361) ;  /* 0x0000000400648947 */ /* 0x000fea0003800000 */
[----:B------:R-:W-:Y:S01]  /*27c0*/  ISETP.GE.U32.AND P0, PT, R6, 0x8, PT ;  /* 0x000000080600780c */ /* 0x000fe20003f06070 */
[----:B------:R-:W-:Y:S01]  /*27d0*/  BSSY.RECONVERGENT B2, `(.L_x_366) ;  /* 0x000002d000027945 */ /* 0x000fe20003800200 */
[----:B------:R-:W-:-:S04]  /*27e0*/  LOP3.LUT R21, R5, 0x7, RZ, 0xc0, !PT ;  /* 0x0000000705157812 */ /* 0x000fc800078ec0ff */
[----:B------:R-:W-:-:S07]  /*27f0*/  ISETP.NE.AND P1, PT, R21, RZ, PT ;  /* 0x000000ff1500720c */ /* 0x000fce0003f25270 */
[----:B------:R-:W-:Y:S06]  /*2800*/  @!P0 BRA `(.L_x_367) ;  /* 0x0000000000a48947 */ /* 0x000fec0003800000 */
[----:B------:R-:W-:-:S04]  /*2810*/  VIADD R7, R2, UR11 ;  /* 0x0000000b02077c36 */ /* 0x000fc80008000000 */
[----:B------:R-:W-:-:S04]  /*2820*/  IMAD.WIDE.U32 R22, R7, 0x4, R12 ;  /* 0x0000000407167825 */ /* 0x000fc800078e000c */
[C---:B------:R-:W-:Y:S02]  /*2830*/  VIADD R9, R7.reuse, 0x280 ;  /* 0x0000028007097836 */ /* 0x040fe40000000000 */
[----:B------:R-:W2:Y:S01]  /*2840*/  LDG.E R22, desc[UR8][R22.64] ;  /* 0x0000000816167981 */ /* 0x000ea2000c1e1900 */
[----:B------:R-:W-:Y:S02]  /*2850*/  VIADD R15, R7, 0x500 ;  /* 0x00000500070f7836 */ /* 0x000fe40000000000 */
[----:B------:R-:W-:-:S05]  /*2860*/  IMAD.WIDE.U32 R8, R9, 0x4, R12 ;  /* 0x0000000409087825 */ /* 0x000fca00078e000c */
[----:B------:R-:W3:Y:S01]  /*2870*/  LDG.E R6, desc[UR8][R8.64] ;  /* 0x0000000808067981 */ /* 0x000ee2000c1e1900 */
[----:B------:R-:W-:-:S04]  /*2880*/  IMAD.WIDE.U32 R14, R15, 0x4, R12 ;  /* 0x000000040f0e7825 */ /* 0x000fc800078e000c */
[C---:B------:R-:W-:Y:S01]  /*2890*/  VIADD R27, R7.reuse, 0x780 ;  /* 0x00000780071b7836 */ /* 0x040fe20000000000 */
[----:B------:R0:W4:Y:S01]  /*28a0*/  LDG.E R20, desc[UR8][R14.64] ;  /* 0x000000080e147981 */ /* 0x000122000c1e1900 */
[----:B------:R-:W-:Y:S02]  /*28b0*/  VIADD R29, R7, 0xa00 ;  /* 0x00000a00071d7836 */ /* 0x000fe40000000000 */
[----:B------:R-:W-:-:S05]  /*28c0*/  IMAD.WIDE.U32 R26, R27, 0x4, R12 ;  /* 0x000000041b1a7825 */ /* 0x000fca00078e000c */
[----:B------:R1:W5:Y:S01]  /*28d0*/  LDG.E R4, desc[UR8][R26.64] ;  /* 0x000000081a047981 */ /* 0x000362000c1e1900 */
[----:B------:R-:W-:-:S04]  /*28e0*/  IMAD.WIDE.U32 R28, R29, 0x4, R12 ;  /* 0x000000041d1c7825 */ /* 0x000fc800078e000c */
[C---:B------:R-:W-:Y:S01]  /*28f0*/  VIADD R25, R7.reuse, 0xc80 ;  /* 0x00000c8007197836 */ /* 0x040fe20000000000 */
[----:B------:R-:W5:Y:S01]  /*2900*/  LDG.E R16, desc[UR8][R28.64] ;  /* 0x000000081c107981 */ /* 0x000f62000c1e1900 */
[----:B------:R-:W-:Y:S02]  /*2910*/  VIADD R19, R7, 0xf00 ;  /* 0x00000f0007137836 */ /* 0x000fe40000000000 */
[----:B------:R-:W-:-:S05]  /*2920*/  IMAD.WIDE.U32 R24, R25, 0x4, R12 ;  /* 0x0000000419187825 */ /* 0x000fca00078e000c */
[----:B------:R5:W5:Y:S01]  /*2930*/  LDG.E R17, desc[UR8][R24.64] ;  /* 0x0000000818117981 */ /* 0x000b62000c1e1900 */
[----:B------:R-:W-:-:S04]  /*2940*/  IMAD.WIDE.U32 R18, R19, 0x4, R12 ;  /* 0x0000000413127825 */ /* 0x000fc800078e000c */
[----:B0-----:R-:W-:Y:S02]  /*2950*/  VIADD R15, R7, 0x1180 ;  /* 0x00001180070f7836 */ /* 0x001fe40000000000 */
[----:B------:R-:W5:Y:S02]  /*2960*/  LDG.E R18, desc[UR8][R18.64] ;  /* 0x0000000812127981 */ /* 0x000f64000c1e1900 */
[----:B------:R-:W-:-:S06]  /*2970*/  IMAD.WIDE.U32 R14, R15, 0x4, R12 ;  /* 0x000000040f0e7825 */ /* 0x000fcc00078e000c */
        /* <DEDUP_REMOVED lines=18> */
.L_x_367:
[----:B------:R-:W-:Y:S05]  /*2aa0*/  BSYNC.RECONVERGENT B2 ;  /* 0x0000000000027941 */ /* 0x000fea0003800200 */
.L_x_366:
[----:B------:R-:W-:Y:S05]  /*2ab0*/  @!P1 BRA `(.L_x_361) ;  /* 0x0000000000a49947 */ /* 0x000fea0003800000 */
[----:B------:R-:W-:Y:S01]  /*2ac0*/  ISETP.GE.U32.AND P0, PT, R21, 0x4, PT ;  /* 0x000000041500780c */ /* 0x000fe20003f06070 */
[----:B------:R-:W-:Y:S01]  /*2ad0*/  BSSY.RECONVERGENT B2, `(.L_x_368) ;  /* 0x0000018000027945 */ /* 0x000fe20003800200 */
[----:B------:R-:W-:-:S11]  /*2ae0*/  LOP3.LUT P1, RZ, R5, 0x3, RZ, 0xc0, !PT ;  /* 0x0000000305ff7812 */ /* 0x000fd6000782c0ff */
[----:B------:R-:W-:Y:S05]  /*2af0*/  @!P0 BRA `(.L_x_369) ;  /* 0x0000000000548947 */ /* 0x000fea0003800000 */
[----:B------:R-:W-:-:S04]  /*2b00*/  VIADD R7, R2, UR11 ;  /* 0x0000000b02077c36 */ /* 0x000fc80008000000 */
[----:B------:R-:W-:-:S04]  /*2b10*/  IMAD.WIDE.U32 R4, R7, 0x4, R12 ;  /* 0x0000000407047825 */ /* 0x000fc800078e000c */
[C---:B------:R-:W-:Y:S01]  /*2b20*/  VIADD R9, R7.reuse, 0x280 ;  /* 0x0000028007097836 */ /* 0x040fe20000000000 */
[----:B------:R-:W2:Y:S01]  /*2b30*/  LDG.E R20, desc[UR8][R4.64] ;  /* 0x0000000804147981 */ /* 0x000ea2000c1e1900 */
[----:B------:R-:W-:Y:S02]  /*2b40*/  VIADD R17, R7, 0x500 ;  /* 0x0000050007117836 */ /* 0x000fe40000000000 */
        /* <DEDUP_REMOVED lines=16> */
.L_x_369:
[----:B------:R-:W-:Y:S05]  /*2c50*/  BSYNC.RECONVERGENT B2 ;  /* 0x0000000000027941 */ /* 0x000fea0003800200 */
.L_x_368:
[----:B------:R-:W-:Y:S05]  /*2c60*/  @!P1 BRA `(.L_x_361) ;  /* 0x0000000000389947 */ /* 0x000fea0003800000 */
[----:B------:R-:W-:-:S04]  /*2c70*/  IMAD.HI.U32 R3, R3, -0x33333333, RZ ;  /* 0xcccccccd03037827 */ /* 0x000fc800078e00ff */
[----:B------:R-:W-:Y:S01]  /*2c80*/  VIADD R7, R2, UR6 ;  /* 0x0000000602077c36 */ /* 0x000fe20008000000 */
[----:B------:R-:W-:-:S04]  /*2c90*/  LOP3.LUT R3, R3, 0xffff, RZ, 0xc0, !PT ;  /* 0x0000ffff03037812 */ /* 0x000fc800078ec0ff */
[----:B------:R-:W-:-:S04]  /*2ca0*/  LEA.HI R3, R3, 0x1, RZ, 0x17 ;  /* 0x0000000103037811 */ /* 0x000fc800078fb8ff */
[----:B------:R-:W-:-:S05]  /*2cb0*/  LOP3.LUT R3, R3, 0x3, RZ, 0xc0, !PT ;  /* 0x0000000303037812 */ /* 0x000fca00078ec0ff */
[----:B------:R-:W-:-:S07]  /*2cc0*/  IMAD.MOV R6, RZ, RZ, -R3 ;  /* 0x000000ffff067224 */ /* 0x000fce00078e0a03 */
.L_x_370:
[----:B------:R-:W-:-:S06]  /*2cd0*/  IMAD.WIDE.U32 R2, R7, 0x4, R12 ;  /* 0x0000000407027825 */ /* 0x000fcc00078e000c */
[----:B------:R-:W2:Y:S01]  /*2ce0*/  LDG.E R2, desc[UR8][R2.64] ;  /* 0x0000000802027981 */ /* 0x000ea2000c1e1900 */
[----:B------:R-:W-:Y:S02]  /*2cf0*/  VIADD R6, R6, 0x1 ;  /* 0x0000000106067836 */ /* 0x000fe40000000000 */
[----:B------:R-:W-:-:S03]  /*2d00*/  VIADD R7, R7, 0x280 ;  /* 0x0000028007077836 */ /* 0x000fc60000000000 */
[----:B------:R-:W-:Y:S01]  /*2d10*/  ISETP.NE.AND P0, PT, R6, RZ, PT ;  /* 0x000000ff0600720c */ /* 0x000fe20003f05270 */
[----:B--2---:R-:W0:Y:S02]  /*2d20*/  F2F.F64.F32 R4, R2 ;  /* 0x0000000200047310 */ /* 0x004e240000201800 */
[----:B0-----:R-:W-:-:S10]  /*2d30*/  DADD R10, R4, R10 ;  /* 0x00000000040a7229 */ /* 0x001fd4000000000a */
[----:B------:R-:W-:Y:S05]  /*2d40*/  @P0 BRA `(.L_x_370) ;  /* 0xfffffffc00e00947 */ /* 0x000fea000383ffff */
.L_x_361:
[----:B------:R-:W-:Y:S05]  /*2d50*/  BSYNC.RECONVERGENT B1 ;  /* 0x0000000000017941 */ /* 0x000fea0003800200 */
.L_x_358:
        /* <DEDUP_REMOVED lines=47> */
[----:B------:R-:W0:Y:S04]  /*3050*/  LDS.128 R16, [UR4+0x20] ;  /* 0x00002004ff107984 */ /* 0x000e280008000c00 */
[----:B------:R-:W1:Y:S04]  /*3060*/  LDS.128 R12, [UR4+0x30] ;  /* 0x00003004ff0c7984 */ /* 0x000e680008000c00 */
[----:B------:R-:W2:Y:S01]  /*3070*/  LDS.128 R8, [UR4+0x40] ;  /* 0x00004004ff087984 */ /* 0x000ea20008000c00 */
[----:B0-----:R-:W-:-:S03]  /*3080*/  DADD R16, R4, R16 ;  /* 0x0000000004107229 */ /* 0x001fc60000000010 */
[----:B------:R-:W0:Y:S05]  /*3090*/  LDS.128 R4, [UR4+0x50] ;  /* 0x00005004ff047984 */ /* 0x000e2a0008000c00 */
[----:B------:R-:W-:-:S08]  /*30a0*/  DADD R16, R16, R18 ;  /* 0x0000000010107229 */ /* 0x000fd00000000012 */
[----:B-1----:R-:W-:-:S08]  /*30b0*/  DADD R12, R16, R12 ;  /* 0x00000000100c7229 */ /* 0x002fd0000000000c */
[----:B------:R-:W-:Y:S02]  /*30c0*/  DADD R2, R12, R14 ;  /* 0x000000000c027229 */ /* 0x000fe4000000000e */
[----:B------:R-:W1:Y:S06]  /*30d0*/  LDS.128 R12, [UR4+0x60] ;  /* 0x00006004ff0c7984 */ /* 0x000e6c0008000c00 */
        /* <DEDUP_REMOVED lines=12> */
[----:B0-----:R-:W-:Y:S01]  /*31a0*/  DADD R2, R2, R4 ;  /* 0x0000000002027229 */ /* 0x001fe20000000004 */
[----:B------:R-:W0:Y:S07]  /*31b0*/  LDS.64 R4, [UR4+0xb0] ;  /* 0x0000b004ff047984 */ /* 0x000e2e0008000a00 */
[----:B------:R-:W-:-:S08]  /*31c0*/  DADD R2, R2, R6 ;  /* 0x0000000002027229 */ /* 0x000fd00000000006 */
[----:B-1----:R-:W-:-:S08]  /*31d0*/  DADD R2, R2, R12 ;  /* 0x0000000002027229 */ /* 0x002fd0000000000c */
[----:B------:R-:W-:-:S08]  /*31e0*/  DADD R2, R2, R14 ;  /* 0x0000000002027229 */ /* 0x000fd0000000000e */
[----:B--2---:R-:W-:-:S08]  /*31f0*/  DADD R2, R2, R8 ;  /* 0x0000000002027229 */ /* 0x004fd00000000008 */
[----:B------:R-:W-:-:S08]  /*3200*/  DADD R2, R2, R10 ;  /* 0x0000000002027229 */ /* 0x000fd0000000000a */
[----:B0-----:R-:W-:-:S11]  /*3210*/  DADD R4, R2, R4 ;  /* 0x0000000002047229 */ /* 0x001fd60000000004 */
.L_x_357:
[----:B------:R-:W-:Y:S05]  /*3220*/  BSYNC.RECONVERGENT B0 ;  /* 0x0000000000007941 */ /* 0x000fea0003800200 */
.L_x_341:
[----:B------:R-:W-:Y:S05]  /*3230*/  @P0 EXIT ;  /* 0x000000000000094d */ /* 0x000fea0003800000 */
[----:B------:R-:W1:Y:S02]  /*3240*/  LDCU.64 UR4, c[0x0][0x388] ;  /* 0x00007100ff0477ac */ /* 0x000e640008000a00 */
[----:B-1----:R-:W-:-:S06]  /*3250*/  UIMAD.WIDE.U32 UR4, UR10, 0x8, UR4 ;  /* 0x000000080a0478a5 */ /* 0x002fcc000f8e0004 */
[----:B------:R-:W-:Y:S02]  /*3260*/  IMAD.U32 R2, RZ, RZ, UR4 ;  /* 0x00000004ff027e24 */ /* 0x000fe4000f8e00ff */
[----:B0-----:R-:W-:-:S05]  /*3270*/  IMAD.U32 R3, RZ, RZ, UR5 ;  /* 0x00000005ff037e24 */ /* 0x001fca000f8e00ff */
[----:B------:R-:W-:Y:S01]  /*3280*/  STG.E.64 desc[UR8][R2.64], R4 ;  /* 0x0000000402007986 */ /* 0x000fe2000c101b08 */
[----:B------:R-:W-:Y:S05]  /*3290*/  EXIT ;  /* 0x000000000000794d */ /* 0x000fea0003800000 */
.L_x_371:
        /* <DEDUP_REMOVED lines=14> */
.L_x_463:


//--------------------- .text._ZN3cub18CUB_300001_SM_10006detail6reduce28DeviceReduceSingleTileKernelINS2_10policy_hubIdjN4cuda3std3__44plusIdEEE10Policy1000EN6thrust24THRUST_300001_SM_1000_NS10device_ptrIfEEPdjS9_ddNS7_10__identityEEEvT0_T1_T2_T3_T4_T6_ --------------------------
	.section	.text._ZN3cub18CUB_300001_SM_10006detail6reduce28DeviceReduceSingleTileKernelINS2_10policy_hubIdjN4cuda3std3__44plusIdEEE10Policy1000EN6thrust24THRUST_300001_SM_1000_NS10device_ptrIfEEPdjS9_ddNS7_10__identityEEEvT0_T1_T2_T3_T4_T6_,"ax",@progbits
	.align	128
        .global         _ZN3cub18CUB_300001_SM_10006detail6reduce28DeviceReduceSingleTileKernelINS2_10policy_hubIdjN4cuda3std3__44plusIdEEE10Policy1000EN6thrust24THRUST_300001_SM_1000_NS10device_ptrIfEEPdjS9_ddNS7_10__identityEEEvT0_T1_T2_T3_T4_T6_
        .type           _ZN3cub18CUB_300001_SM_10006detail6reduce28DeviceReduceSingleTileKernelINS2_10policy_hubIdjN4cuda3std3__44plusIdEEE10Policy1000EN6thrust24THRUST_300001_SM_1000_NS10device_ptrIfEEPdjS9_ddNS7_10__identityEEEvT0_T1_T2_T3_T4_T6_,@function
        .size           _ZN3cub18CUB_300001_SM_10006detail6reduce28DeviceReduceSingleTileKernelINS2_10policy_hubIdjN4cuda3std3__44plusIdEEE10Policy1000EN6thrust24THRUST_300001_SM_1000_NS10device_ptrIfEEPdjS9_ddNS7_10__identityEEEvT0_T1_T2_T3_T4_T6_,(.L_x_464 - _ZN3cub18CUB_300001_SM_10006detail6reduce28DeviceReduceSingleTileKernelINS2_10policy_hubIdjN4cuda3std3__44plusIdEEE10Policy1000EN6thrust24THRUST_300001_SM_1000_NS10device_ptrIfEEPdjS9_ddNS7_10__identityEEEvT0_T1_T2_T3_T4_T6_)
        .other          _ZN3cub18CUB_300001_SM_10006detail6reduce28DeviceReduceSingleTileKernelINS2_10policy_hubIdjN4cuda3std3__44plusIdEEE10Policy1000EN6thrust24THRUST_300001_SM_1000_NS10device_ptrIfEEPdjS9_ddNS7_10__identityEEEvT0_T1_T2_T3_T4_T6_,@"STO_CUDA_ENTRY STV_DEFAULT"
_ZN3cub18CUB_300001_SM_10006detail6reduce28DeviceReduceSingleTileKernelINS2_10policy_hubIdjN4cuda3std3__44plusIdEEE10Policy1000EN6thrust24THRUST_300001_SM_1000_NS10device_ptrIfEEPdjS9_ddNS7_10__identityEEEvT0_T1_T2_T3_T4_T6_:
.text._ZN3cub18CUB_300001_SM_10006detail6reduce28DeviceReduceSingleTileKernelINS2_10policy_hubIdjN4cuda3std3__44plusIdEEE10Policy1000EN6thrust24THRUST_300001_SM_1000_NS10device_ptrIfEEPdjS9_ddNS7_10__identityEEEvT0_T1_T2_T3_T4_T6_:
        /* <DEDUP_REMOVED lines=13> */
.L_x_372:
[----:B------:R-:W-:Y:S01]  /*00d0*/  ISETP.GT.U32.AND P0, PT, R2, 0x13ff, PT ;  /* 0x000013ff0200780c */ /* 0x000fe20003f04070 */
[----:B------:R-:W-:-:S12]  /*00e0*/  BSSY.RECONVERGENT B0, `(.L_x_373) ;  /* 0x00002cb000007945 */ /* 0x000fd80003800200 */
        /* <DEDUP_REMOVED lines=12> */
.L_x_376:
[----:B------:R-:W-:Y:S05]  /*01b0*/  BSYNC.RECONVERGENT B1 ;  /* 0x0000000000017941 */ /* 0x000fea0003800200 */
.L_x_375:
[----:B------:R-:W-:Y:S01]  /*01c0*/  ISETP.GE.U32.AND P0, PT, R5, R2, PT ;  /* 0x000000020500720c */ /* 0x000fe20003f06070 */
[----:B------:R-:W-:-:S12]  /*01d0*/  BSSY.RECONVERGENT B1, `(.L_x_377) ;  /* 0x000008e000017945 */ /* 0x000fd80003800200 */
[----:B------:R-:W-:Y:S05]  /*01e0*/  @P0 BRA `(.L_x_378) ;  /* 0x0000000800300947 */ /* 0x000fea0003800000 */
[----:B------:R-:W-:Y:S01]  /*01f0*/  LOP3.LUT R7, RZ, R5, RZ, 0x33, !PT ;  /* 0x00000005ff077212 */ /* 0x000fe200078e33ff */
[----:B------:R-:W-:Y:S04]  /*0200*/  BSSY.RECONVERGENT B2, `(.L_x_379) ;  /* 0x0000044000027945 */ /* 0x000fe80003800200 */
[----:B------:R-:W-:-:S04]  /*0210*/  IMAD.IADD R7, R7, 0x1, R2 ;  /* 0x0000000107077824 */ /* 0x000fc800078e0202 */
[C---:B------:R-:W-:Y:S01]  /*0220*/  IMAD.HI.U32 R0, R7.reuse, -0x33333333, RZ ;  /* 0xcccccccd07007827 */ /* 0x040fe200078e00ff */
[----:B------:R-:W-:-:S04]  /*0230*/  ISETP.GE.U32.AND P1, PT, R7, 0x2580, PT ;  /* 0x000025800700780c */ /* 0x000fc80003f26070 */
[----:B------:R-:W-:-:S04]  /*0240*/  LEA.HI R0, R0, 0x1, RZ, 0x17 ;  /* 0x0000000100007811 */ /* 0x000fc800078fb8ff */
[----:B------:R-:W-:-:S04]  /*0250*/  LOP3.LUT R4, R0, 0xf, RZ, 0xc0, !PT ;  /* 0x0000000f00047812 */ /* 0x000fc800078ec0ff */
[----:B------:R-:W-:Y:S01]  /*0260*/  ISETP.NE.AND P0, PT, R4, RZ, PT ;  /* 0x000000ff0400720c */ /* 0x000fe20003f05270 */
[----:B------:R-:W-:-:S12]  /*0270*/  @!P1 BRA `(.L_x_380) ;  /* 0x0000000000f09947 */ /* 0x000fd80003800000 */
[----:B0-----:R-:W0:Y:S02]  /*0280*/  LDC.64 R6, c[0x0][0x380] ;  /* 0x0000e000ff067b82 */ /* 0x001e240000000a00 */
[----:B0-----:R-:W-:-:S03]  /*0290*/  IMAD.WIDE.U32 R6, R5, 0x4, R6 ;  /* 0x0000000405067825 */ /* 0x001fc600078e0006 */
[----:B------:R-:W-:Y:S02]  /*02a0*/  IADD3 R12, P1, PT, R6, 0x5000, RZ ;  /* 0x00005000060c7810 */ /* 0x000fe40007f3e0ff */
[----:B------:R-:W-:-:S03]  /*02b0*/  LOP3.LUT R6, R0, 0xfffff0, RZ, 0xc0, !PT ;  /* 0x00fffff000067812 */ /* 0x000fc600078ec0ff */
[----:B------:R-:W-:Y:S02]  /*02c0*/  IMAD.X R13, RZ, RZ, R7, P1 ;  /* 0x000000ffff0d7224 */ /* 0x000fe400008e0607 */
[----:B------:R-:W-:-:S07]  /*02d0*/  IMAD.MOV R6, RZ, RZ, -R6 ;  /* 0x000000ffff067224 */ /* 0x000fce00078e0a06 */
.L_x_381:
        /* <DEDUP_REMOVED lines=54> */
.L_x_380:
[----:B------:R-:W-:Y:S05]  /*0640*/  BSYNC.RECONVERGENT B2 ;  /* 0x0000000000027941 */ /* 0x000fea0003800200 */
.L_x_379:
[----:B------:R-:W-:Y:S05]  /*0650*/  @!P0 BRA `(.L_x_378) ;  /* 0x0000000400148947 */ /* 0x000fea0003800000 */
[----:B------:R-:W-:Y:S01]  /*0660*/  ISETP.GE.U32.AND P0, PT, R4, 0x8, PT ;  /* 0x000000080400780c */ /* 0x000fe20003f06070 */
[----:B------:R-:W-:Y:S01]  /*0670*/  BSSY.RECONVERGENT B2, `(.L_x_382) ;  /* 0x000001f000027945 */ /* 0x000fe20003800200 */
[----:B------:R-:W-:-:S04]  /*0680*/  LOP3.LUT R9, R0, 0x7, RZ, 0xc0, !PT ;  /* 0x0000000700097812 */ /* 0x000fc800078ec0ff */
[----:B------:R-:W-:-:S07]  /*0690*/  ISETP.NE.AND P1, PT, R9, RZ, PT ;  /* 0x000000ff0900720c */ /* 0x000fce0003f25270 */
[----:B------:R-:W-:Y:S06]  /*06a0*/  @!P0 BRA `(.L_x_383) ;  /* 0x00000000006c8947 */ /* 0x000fec0003800000 */
[----:B0-----:R-:W0:Y:S02]  /*06b0*/  LDC.64 R6, c[0x0][0x380] ;  /* 0x0000e000ff067b82 */ /* 0x001e240000000a00 */
        /* <DEDUP_REMOVED lines=26> */
.L_x_383:
[----:B------:R-:W-:Y:S05]  /*0860*/  BSYNC.RECONVERGENT B2 ;  /* 0x0000000000027941 */ /* 0x000fea0003800200 */
.L_x_382:
        /* <DEDUP_REMOVED lines=21> */
.L_x_385:
[----:B------:R-:W-:Y:S05]  /*09c0*/  BSYNC.RECONVERGENT B2 ;  /* 0x0000000000027941 */ /* 0x000fea0003800200 */
.L_x_384:
[----:B------:R-:W-:Y:S05]  /*09d0*/  @!P1 BRA `(.L_x_378) ;  /* 0x0000000000349947 */ /* 0x000fea0003800000 */
[----:B0-----:R-:W0:Y:S01]  /*09e0*/  LDC.64 R6, c[0x0][0x380] ;  /* 0x0000e000ff067b82 */ /* 0x001e220000000a00 */
[----:B------:R-:W-:Y:S02]  /*09f0*/  IMAD.MOV R0, RZ, RZ, -R0 ;  /* 0x000000ffff007224 */ /* 0x000fe400078e0a00 */
[----:B0-----:R-:W-:-:S04]  /*0a00*/  IMAD.WIDE.U32 R4, R5, 0x4, R6 ;  /* 0x0000000405047825 */ /* 0x001fc800078e0006 */
[----:B------:R-:W-:Y:S02]  /*0a10*/  IMAD.MOV.U32 R6, RZ, RZ, R4 ;  /* 0x000000ffff067224 */ /* 0x000fe400078e0004 */
[----:B------:R-:W-:-:S07]  /*0a20*/  IMAD.MOV.U32 R7, RZ, RZ, R5 ;  /* 0x000000ffff077224 */ /* 0x000fce00078e0005 */
.L_x_386:
[----:B------:R0:W2:Y:S01]  /*0a30*/  LDG.E R4, desc[UR6][R6.64] ;  /* 0x0000000606047981 */ /* 0x0000a2000c1e1900 */
[----:B------:R-:W-:-:S05]  /*0a40*/  VIADD R0, R0, 0x1 ;  /* 0x0000000100007836 */ /* 0x000fca0000000000 */
[----:B------:R-:W-:Y:S02]  /*0a50*/  ISETP.NE.AND P0, PT, R0, RZ, PT ;  /* 0x000000ff0000720c */ /* 0x000fe40003f05270 */
[----:B0-----:R-:W-:-:S05]  /*0a60*/  IADD3 R6, P1, PT, R6, 0xa00, RZ ;  /* 0x00000a0006067810 */ /* 0x001fca0007f3e0ff */
[----:B------:R-:W-:Y:S01]  /*0a70*/  IMAD.X R7, RZ, RZ, R7, P1 ;  /* 0x000000ffff077224 */ /* 0x000fe200008e0607 */
[----:B--2---:R-:W1:Y:S02]  /*0a80*/  F2F.F64.F32 R4, R4 ;  /* 0x0000000400047310 */ /* 0x004e640000201800 */
[----:B-1----:R-:W-:-:S03]  /*0a90*/  DADD R14, R4, R14 ;  /* 0x00000000040e7229 */ /* 0x002fc6000000000e */
[----:B------:R-:W-:Y:S08]  /*0aa0*/  @P0 BRA `(.L_x_386) ;  /* 0xfffffffc00e00947 */ /* 0x000ff0000383ffff */
.L_x_378:
[----:B------:R-:W-:Y:S05]  /*0ab0*/  BSYNC.RECONVERGENT B1 ;  /* 0x0000000000017941 */ /* 0x000fea0003800200 */
.L_x_377:
        /* <DEDUP_REMOVED lines=48> */
[----:B------:R-:W2:Y:S04]  /*0dc0*/  LDS.128 R12, [UR4+0x30] ;  /* 0x00003004ff0c7984 */ /* 0x000ea80008000c00 */
[----:B-1----:R-:W1:Y:S01]  /*0dd0*/  LDS.128 R8, [UR4+0x40] ;  /* 0x00004004ff087984 */ /* 0x002e620008000c00 */
[----:B0-----:R-:W-:-:S03]  /*0de0*/  DADD R16, R4, R16 ;  /* 0x0000000004107229 */ /* 0x001fc60000000010 */
[----:B------:R-:W0:Y:S05]  /*0df0*/  LDS.128 R4, [UR4+0x50] ;  /* 0x00005004ff047984 */ /* 0x000e2a0008000c00 */
[----:B------:R-:W-:-:S08]  /*0e00*/  DADD R16, R16, R18 ;  /* 0x0000000010107229 */ /* 0x000fd00000000012 */
[----:B--2---:R-:W-:-:S08]  /*0e10*/  DADD R12, R16, R12 ;  /* 0x00000000100c7229 */ /* 0x004fd0000000000c */
[----:B------:R-:W-:Y:S02]  /*0e20*/  DADD R2, R12, R14 ;  /* 0x000000000c027229 */ /* 0x000fe4000000000e */
[----:B------:R-:W2:Y:S06]  /*0e30*/  LDS.128 R12, [UR4+0x60] ;  /* 0x00006004ff0c7984 */ /* 0x000eac0008000c00 */
[----:B-1----:R-:W-:-:S08]  /*0e40*/  DADD R2, R2, R8 ;  /* 0x0000000002027229 */ /* 0x002fd00000000008 */
[----:B------:R-:W-:Y:S01]  /*0e50*/  DADD R2, R2, R10 ;  /* 0x0000000002027229 */ /* 0x000fe2000000000a */
[----:B------:R-:W1:Y:S07]  /*0e60*/  LDS.128 R8, [UR4+0x70] ;  /* 0x00007004ff087984 */ /* 0x000e6e0008000c00 */
[----:B0-----:R-:W-:-:S08]  /*0e70*/  DADD R2, R2, R4 ;  /* 0x0000000002027229 */ /* 0x001fd00000000004 */
[----:B------:R-:W-:Y:S01]  /*0e80*/  DADD R2, R2, R6 ;  /* 0x0000000002027229 */ /* 0x000fe20000000006 */
[----:B------:R-:W0:Y:S07]  /*0e90*/  LDS.128 R4, [UR4+0x80] ;  /* 0x00008004ff047984 */ /* 0x000e2e0008000c00 */
[----:B--2---:R-:W-:-:S08]  /*0ea0*/  DADD R2, R2, R12 ;  /* 0x0000000002027229 */ /* 0x004fd0000000000c */
        /* <DEDUP_REMOVED lines=14> */
.L_x_387:
        /* <DEDUP_REMOVED lines=10> */
[C---:B0-----:R-:W-:Y:S01]  /*1030*/  VIADD R6, R0.reuse, 0x2 ;  /* 0x0000000200067836 */ /* 0x041fe20000000000 */
        /* <DEDUP_REMOVED lines=14> */
[C---:B------:R-:W-:Y:S02]  /*1120*/  VIADD R6, R0.reuse, 0x8 ;  /* 0x0000000800067836 */ /* 0x040fe40000000000 */
[----:B------:R-:W-:Y:S01]  /*1130*/  VIADD R0, R0, 0x10 ;  /* 0x0000001000007836 */ /* 0x000fe20000000000 */
[----:B------:R-:W1:Y:S02]  /*1140*/  SHFL.DOWN PT, R5, R11, 0x4, R7 ;  /* 0x088000000b057989 */ /* 0x000e6400000e0007 */
[----:B-1----:R-:W-:-:S10]  /*1150*/  DADD R4, R4, R10 ;  /* 0x0000000004047229 */ /* 0x002fd4000000000a */
[----:B------:R-:W-:Y:S02]  /*1160*/  FSEL R8, R10, R4, P0 ;  /* 0x000000040a087208 */ /* 0x000fe40000000000 */
[----:B------:R-:W-:Y:S02]  /*1170*/  FSEL R9, R11, R5, P0 ;  /* 0x000000050b097208 */ /* 0x000fe40000000000 */
[----:B------:R-:W-:Y:S01]  /*1180*/  ISETP.GT.AND P0, PT, R6, R7, PT ;  /* 0x000000070600720c */ /* 0x000fe20003f04270 */
[----:B------:R-:W-:Y:S01]  /*1190*/  SHFL.DOWN PT, R4, R8, 0x8, R7 ;  /* 0x0900000008047989 */ /* 0x000fe200000e0007 */
[----:B------:R-:W-:-:S03]  /*11a0*/  @!P1 SHF.R.U32.HI R6, RZ, 0x2, R3 ;  /* 0x00000002ff069819 */ /* 0x000fc60000011603 */
[----:B------:R-:W1:Y:S01]  /*11b0*/  SHFL.DOWN PT, R5, R9, 0x8, R7 ;  /* 0x0900000009057989 */ /* 0x000e6200000e0007 */
[----:B------:R-:W-:Y:S01]  /*11c0*/  @!P1 LOP3.LUT R6, R6, 0xf8, RZ, 0xc0, !PT ;  /* 0x000000f806069812 */ /* 0x000fe200078ec0ff */
[----:B-1----:R-:W-:-:S10]  /*11d0*/  DADD R4, R4, R8 ;  /* 0x0000000004047229 */ /* 0x002fd40000000008 */
[----:B------:R-:W-:Y:S02]  /*11e0*/  FSEL R10, R8, R4, P0 ;  /* 0x00000004080a7208 */ /* 0x000fe40000000000 */
[----:B------:R-:W-:Y:S02]  /*11f0*/  FSEL R11, R9, R5, P0 ;  /* 0x00000005090b7208 */ /* 0x000fe40000000000 */
[----:B------:R-:W-:Y:S01]  /*1200*/  ISETP.GT.AND P0, PT, R0, R7, PT ;  /* 0x000000070000720c */ /* 0x000fe20003f04270 */
[----:B------:R-:W-:Y:S01]  /*1210*/  SHFL.DOWN PT, R4, R10, 0x10, R7 ;  /* 0x0a0000000a047989 */ /* 0x000fe200000e0007 */
[----:B------:R-:W-:-:S03]  /*1220*/  @!P1 MOV R8, 0x400 ;  /* 0x0000040000089802 */ /* 0x000fc60000000f00 */
[----:B------:R-:W1:Y:S01]  /*1230*/  SHFL.DOWN PT, R5, R11, 0x10, R7 ;  /* 0x0a0000000b057989 */ /* 0x000e6200000e0007 */
[----:B0-----:R-:W-:-:S05]  /*1240*/  @!P1 LEA R13, R13, R8, 0x18 ;  /* 0x000000080d0d9211 */ /* 0x001fca00078ec0ff */
        /* <DEDUP_REMOVED lines=10> */
[----:B------:R-:W-:Y:S01]  /*12f0*/  ISETP.GT.U32.AND P1, PT, R2, 0x20, PT ;  /* 0x000000200200780c */ /* 0x000fe20003f24070 */
[----:B-1----:R-:W-:-:S09]  /*1300*/  ULEA UR4, UR5, UR4, 0x18 ;  /* 0x0000000405047291 */ /* 0x002fd2000f8ec0ff */
[----:B0-----:R-:W0:Y:S04]  /*1310*/  LDS.128 R12, [UR4+0x20] ;  /* 0x00002004ff0c7984 */ /* 0x001e280008000c00 */
        /* <DEDUP_REMOVED lines=85> */
.L_x_374:
[----:B------:R-:W0:Y:S01]  /*1870*/  S2R R0, SR_TID.X ;  /* 0x0000000000007919 */ /* 0x000e220000002100 */
[----:B------:R-:W1:Y:S02]  /*1880*/  LDCU.64 UR4, c[0x0][0x380] ;  /* 0x00007000ff0477ac */ /* 0x000e640008000a00 */
[----:B-1----:R-:W-:Y:S02]  /*1890*/  IMAD.U32 R12, RZ, RZ, UR4 ;  /* 0x00000004ff0c7e24 */ /* 0x002fe4000f8e00ff */
[----:B------:R-:W-:Y:S02]  /*18a0*/  IMAD.U32 R13, RZ, RZ, UR5 ;  /* 0x00000005ff0d7e24 */ /* 0x000fe4000f8e00ff */
        /* <DEDUP_REMOVED lines=9> */
[----:B------:R-:W-:Y:S01]  /*1940*/  UMOV UR4, 0x1400 ;  /* 0x0000140000047882 */ /* 0x000fe20000000000 */
        /* <DEDUP_REMOVED lines=10> */
[----:B-1----:R-:W-:-:S07]  /*19f0*/  DADD R8, R10, R8 ;  /* 0x000000000a087229 */ /* 0x002fce0000000008 */
[----:B------:R-:W1:Y:S01]  /*1a00*/  F2F.F64.F32 R14, R3 ;  /* 0x00000003000e7310 */ /* 0x000e620000201800 */
[----:B------:R-:W-:-:S08]  /*1a10*/  DADD R8, R6, R8 ;  /* 0x0000000006087229 */ /* 0x000fd00000000008 */
[----:B0-----:R-:W-:Y:S01]  /*1a20*/  DADD R8, R4, R8 ;  /* 0x0000000004087229 */ /* 0x001fe20000000008 */
[----:B------:R-:W-:-:S05]  /*1a30*/  VIADD R4, R2, 0xffffec00 ;  /* 0xffffec0002047836 */ /* 0x000fca0000000000 */
[----:B------:R-:W-:Y:S02]  /*1a40*/  ISETP.GE.U32.AND P0, PT, R4, 0x1400, PT ;  /* 0x000014000400780c */ /* 0x000fe40003f06070 */
[----:B-1----:R-:W-:-:S11]  /*1a50*/  DADD R14, R14, R8 ;  /* 0x000000000e0e7229 */ /* 0x002fd60000000008 */
[----:B------:R-:W-:Y:S05]  /*1a60*/  @!P0 BRA `(.L_x_389) ;  /* 0x00000000008c8947 */ /* 0x000fea0003800000 */
[----:B------:R-:W0:Y:S01]  /*1a70*/  LDC R2, c[0x0][0x390] ;  /* 0x0000e400ff027b82 */ /* 0x000e220000000800 */
[----:B------:R-:W-:-:S07]  /*1a80*/  UMOV UR4, 0x1400 ;  /* 0x0000140000047882 */ /* 0x000fce0000000000 */
[----:B------:R-:W1:Y:S02]  /*1a90*/  LDC.64 R12, c[0x0][0x380] ;  /* 0x0000e000ff0c7b82 */ /* 0x000e640000000a00 */
.L_x_391:
[----:B------:R-:W-:-:S04]  /*1aa0*/  VIADD R17, R0, UR4 ;  /* 0x0000000400117c36 */ /* 0x000fc80008000000 */
[----:B-1----:R-:W-:-:S05]  /*1ab0*/  IMAD.WIDE.U32 R16, R17, 0x4, R12 ;  /* 0x0000000411107825 */ /* 0x002fca00078e000c */
        /* <DEDUP_REMOVED lines=17> */
[----:B------:R-:W2:Y:S01]  /*1bd0*/  F2F.F64.F32 R8, R6 ;  /* 0x0000000600087310 */ /* 0x000ea20000201800 */
[----:B-1----:R-:W-:-:S07]  /*1be0*/  DADD R14, R10, R14 ;  /* 0x000000000a0e7229 */ /* 0x002fce000000000e */
[----:B------:R-:W1:Y:S01]  /*1bf0*/  F2F.F64.F32 R10, R5 ;  /* 0x00000005000a7310 */ /* 0x000e620000201800 */
[----:B--2---:R-:W-:-:S07]  /*1c00*/  DADD R8, R8, R14 ;  /* 0x0000000008087229 */ /* 0x004fce000000000e */
[----:B------:R-:W2:Y:S01]  /*1c10*/  F2F.F64.F32 R14, R3 ;  /* 0x00000003000e7310 */ /* 0x000ea20000201800 */
[----:B-1----:R-:W-:Y:S01]  /*1c20*/  DADD R8, R10, R8 ;  /* 0x000000000a087229 */ /* 0x002fe20000000008 */
[----:B0-----:R-:W-:-:S05]  /*1c30*/  VIADD R10, R2, -UR4 ;  /* 0x80000004020a7c36 */ /* 0x001fca0008000000 */
[----:B------:R-:W-:Y:S02]  /*1c40*/  ISETP.GE.U32.AND P0, PT, R10, 0x1400, PT ;  /* 0x000014000a00780c */ /* 0x000fe40003f06070 */
[----:B--2---:R-:W-:-:S11]  /*1c50*/  DADD R14, R14, R8 ;  /* 0x000000000e0e7229 */ /* 0x004fd60000000008 */
[----:B------:R-:W-:Y:S05]  /*1c60*/  @!P0 BRA `(.L_x_390) ;  /* 0x0000000c00188947 */ /* 0x000fea0003800000 */
[----:B------:R-:W-:-:S06]  /*1c70*/  UIADD3 UR4, UPT, UPT, UR4, 0x1400, URZ ;  /* 0x0000140004047890 */ /* 0x000fcc000fffe0ff */
[----:B------:R-:W-:-:S13]  /*1c80*/  ISETP.LT.U32.AND P0, PT, R4, UR4, PT ;  /* 0x0000000404007c0c */ /* 0x000fda000bf01070 */
[----:B------:R-:W-:Y:S05]  /*1c90*/  @!P0 BRA `(.L_x_391) ;  /* 0xfffffffc00808947 */ /* 0x000fea000383ffff */
.L_x_389:
[----:B------:R-:W-:Y:S01]  /*1ca0*/  VIADD R3, R2, -UR4 ;  /* 0x8000000402037c36 */ /* 0x000fe20008000000 */
[----:B------:R-:W-:Y:S04]  /*1cb0*/  BSSY.RECONVERGENT B1, `(.L_x_390) ;  /* 0x00000c1000017945 */ /* 0x000fe80003800200 */
[----:B------:R-:W-:-:S04]  /*1cc0*/  ISETP.GE.AND P0, PT, R0, R3, PT ;  /* 0x000000030000720c */ /* 0x000fc80003f06270 */
[----:B------:R-:W-:-:S13]  /*1cd0*/  ISETP.LE.U32.OR P0, PT, R2, UR4, P0 ;  /* 0x0000000402007c0c */ /* 0x000fda0008703470 */
[----:B------:R-:W-:Y:S05]  /*1ce0*/  @P0 BRA `(.L_x_392) ;  /* 0x0000000800f40947 */ /* 0x000fea0003800000 */
[----:B------:R-:W-:Y:S01]  /*1cf0*/  LOP3.LUT R3, RZ, R0, RZ, 0x33, !PT ;  /* 0x00000000ff037212 */ /* 0x000fe200078e33ff */
[----:B------:R-:W-:Y:S03]  /*1d00*/  BSSY.RECONVERGENT B2, `(.L_x_393) ;  /* 0x0000063000027945 */ /* 0x000fe60003800200 */
[----:B------:R-:W-:-:S04]  /*1d10*/  IADD3 R3, PT, PT, R2, -UR4, R3 ;  /* 0x8000000402037c10 */ /* 0x000fc8000fffe003 */
[C---:B------:R-:W-:Y:S01]  /*1d20*/  ISETP.GE.U32.AND P0, PT, R3.reuse, 0x2580, PT ;  /* 0x000025800300780c */ /* 0x040fe20003f06070 */
[----:B------:R-:W-:-:S05]  /*1d30*/  IMAD.HI.U32 R2, R3, -0x33333333, RZ ;  /* 0xcccccccd03027827 */ /* 0x000fca00078e00ff */
[----:B------:R-:W-:Y:S01]  /*1d40*/  LEA.HI R3, R2, 0x1, RZ, 0x17 ;  /* 0x0000000102037811 */ /* 0x000fe200078fb8ff */
[----:B------:R-:W-:-:S03]  /*1d50*/  IMAD.MOV.U32 R2, RZ, RZ, R0 ;  /* 0x000000ffff027224 */ /* 0x000fc600078e0000 */
[----:B------:R-:W-:-:S03]  /*1d60*/  LOP3.LUT R4, R3, 0xf, RZ, 0xc0, !PT ;  /* 0x0000000f03047812 */ /* 0x000fc600078ec0ff */
[----:B------:R-:W-:Y:S05]  /*1d70*/  @!P0 BRA `(.L_x_394) ;  /* 0x00000004006c8947 */ /* 0x000fea0003800000 */
[----:B------:R-:W-:Y:S01]  /*1d80*/  LOP3.LUT R6, R3, 0xfffff0, RZ, 0xc0, !PT ;  /* 0x00fffff003067812 */ /* 0x000fe200078ec0ff */
[----:B------:R-:W-:Y:S01]  /*1d90*/  BSSY.RECONVERGENT B3, `(.L_x_395) ;  /* 0x0000058000037945 */ /* 0x000fe20003800200 */
[C---:B------:R-:W-:Y:S01]  /*1da0*/  LOP3.LUT R2, R0.reuse, 0x1400, RZ, 0xfc, !PT ;  /* 0x0000140000027812 */ /* 0x040fe200078efcff */
[----:B------:R-:W-:Y:S02]  /*1db0*/  VIADD R5, R0, UR4 ;  /* 0x0000000400057c36 */ /* 0x000fe40008000000 */
[----:B------:R-:W-:-:S07]  /*1dc0*/  IMAD.MOV R6, RZ, RZ, -R6 ;  /* 0x000000ffff067224 */ /* 0x000fce00078e0a06 */
.L_x_396:
[----:B------:R-:W-:-:S04]  /*1dd0*/  IMAD.WIDE.U32 R16, R5, 0x4, R12 ;  /* 0x0000000405107825 */ /* 0x000fc800078e000c */
[C---:B------:R-:W-:Y:S02]  /*1de0*/  VIADD R19, R5.reuse, 0x280 ;  /* 0x0000028005137836 */ /* 0x040fe40000000000 */
[----:B------:R-:W2:Y:S01]  /*1df0*/  LDG.E R16, desc[UR6][R16.64] ;  /* 0x0000000610107981 */ /* 0x000ea2000c1e1900 */
[----:B------:R-:W-:Y:S02]  /*1e00*/  VIADD R23, R5, 0x500 ;  /* 0x0000050005177836 */ /* 0x000fe40000000000 */
[----:B------:R-:W-:-:S06]  /*1e10*/  IMAD.WIDE.U32 R18, R19, 0x4, R12 ;  /* 0x0000000413127825 */ /* 0x000fcc00078e000c */
[----:B------:R-:W3:Y:S01]  /*1e20*/  LDG.E R18, desc[UR6][R18.64] ;  /* 0x0000000612127981 */ /* 0x000ee2000c1e1900 */
[----:B------:R-:W-:-:S04]  /*1e30*/  IMAD.WIDE.U32 R22, R23, 0x4, R12 ;  /* 0x0000000417167825 */ /* 0x000fc800078e000c */
[C---:B------:R-:W-:Y:S01]  /*1e40*/  VIADD R25, R5.reuse, 0x780 ;  /* 0x0000078005197836 */ /* 0x040fe20000000000 */
[----:B------:R-:W4:Y:S01]  /*1e50*/  LDG.E R7, desc[UR6][R22.64] ;  /* 0x0000000616077981 */ /* 0x000f22000c1e1900 */
[----:B------:R-:W-:Y:S02]  /*1e60*/  VIADD R21, R5, 0xa00 ;  /* 0x00000a0005157836 */ /* 0x000fe40000000000 */
[----:B------:R-:W-:-:S05]  /*1e70*/  IMAD.WIDE.U32 R24, R25, 0x4, R12 ;  /* 0x0000000419187825 */ /* 0x000fca00078e000c */
[----:B------:R-:W5:Y:S01]  /*1e80*/  LDG.E R8, desc[UR6][R24.64] ;  /* 0x0000000618087981 */ /* 0x000f62000c1e1900 */
[----:B------:R-:W-:-:S04]  /*1e90*/  IMAD.WIDE.U32 R20, R21, 0x4, R12 ;  /* 0x0000000415147825 */ /* 0x000fc800078e000c */
[C---:B------:R-:W-:Y:S01]  /*1ea0*/  VIADD R11, R5.reuse, 0xc80 ;  /* 0x00000c80050b7836 */ /* 0x040fe20000000000 */
[----:B------:R0:W5:Y:S01]  /*1eb0*/  LDG.E R9, desc[UR6][R20.64] ;  /* 0x0000000614097981 */ /* 0x000162000c1e1900 */
[----:B------:R-:W-:Y:S02]  /*1ec0*/  VIADD R27, R5, 0xf00 ;  /* 0x00000f00051b7836 */ /* 0x000fe40000000000 */
[----:B0-----:R-:W-:-:S05]  /*1ed0*/  IMAD.WIDE.U32 R20, R11, 0x4, R12 ;  /* 0x000000040b147825 */ /* 0x001fca00078e000c */
[----:B------:R0:W5:Y:S01]  /*1ee0*/  LDG.E R10, desc[UR6][R20.64] ;  /* 0x00000006140a7981 */ /* 0x000162000c1e1900 */
[----:B------:R-:W-:-:S04]  /*1ef0*/  IMAD.WIDE.U32 R26, R27, 0x4, R12 ;  /* 0x000000041b1a7825 */ /* 0x000fc800078e000c */
[C---:B------:R-:W-:Y:S01]  /*1f00*/  VIADD R23, R5.reuse, 0x1180 ;  /* 0x0000118005177836 */ /* 0x040fe20000000000 */
[----:B------:R1:W5:Y:S01]  /*1f10*/  LDG.E R11, desc[UR6][R26.64] ;  /* 0x000000061a0b7981 */ /* 0x000362000c1e1900 */
[----:B------:R-:W-:Y:S02]  /*1f20*/  VIADD R29, R5, 0x1400 ;  /* 0x00001400051d7836 */ /* 0x000fe40000000000 */
[----:B------:R-:W-:-:S06]  /*1f30*/  IMAD.WIDE.U32 R22, R23, 0x4, R12 ;  /* 0x0000000417167825 */ /* 0x000fcc00078e000c */
[----:B------:R-:W5:Y:S01]  /*1f40*/  LDG.E R22, desc[UR6][R22.64] ;  /* 0x0000000616167981 */ /* 0x000f62000c1e1900 */
[----:B------:R-:W-:-:S04]  /*1f50*/  IMAD.WIDE.U32 R28, R29, 0x4, R12 ;  /* 0x000000041d1c7825 */ /* 0x000fc800078e000c */
[----:B------:R-:W-:Y:S01]  /*1f60*/  VIADD R25, R5, 0x1680 ;  /* 0x0000168005197836 */ /* 0x000fe20000000000 */
[----:B------:R1:W5:Y:S03]  /*1f70*/  LDG.E R23, desc[UR6][R28.64] ;  /* 0x000000061c177981 */ /* 0x000366000c1e1900 */
[----:B------:R-:W-:-:S04]  /*1f80*/  IMAD.WIDE.U32 R24, R25, 0x4, R12 ;  /* 0x0000000419187825 */ /* 0x000fc800078e000c */
[C---:B0-----:R-:W-:Y:S02]  /*1f90*/  VIADD R21, R5.reuse, 0x1900 ;  /* 0x0000190005157836 */ /* 0x041fe40000000000 */
[----:B------:R-:W5:Y:S01]  /*1fa0*/  LDG.E R24, desc[UR6][R24.64] ;  /* 0x0000000618187981 */ /* 0x000f62000c1e1900 */
[----:B-1----:R-:W-:Y:S02]  /*1fb0*/  VIADD R27, R5, 0x1b80 ;  /* 0x00001b80051b7836 */ /* 0x002fe40000000000 */
[----:B------:R-:W-:-:S04]  /*1fc0*/  IMAD.WIDE.U32 R20, R21, 0x4, R12 ;  /* 0x0000000415147825 */ /* 0x000fc800078e000c */
[--C-:B------:R-:W-:Y:S01]  /*1fd0*/  IMAD.WIDE.U32 R26, R27, 0x4, R12.reuse ;  /* 0x000000041b1a7825 */ /* 0x100fe200078e000c */
[----:B------:R0:W5:Y:S03]  /*1fe0*/  LDG.E R25, desc[UR6][R20.64] ;  /* 0x0000000614197981 */ /* 0x000166000c1e1900 */
[C---:B------:R-:W-:Y:S02]  /*1ff0*/  VIADD R17, R5.reuse, 0x1e00 ;  /* 0x00001e0005117836 */ /* 0x040fe40000000000 */
[----:B------:R-:W5:Y:S01]  /*2000*/  LDG.E R26, desc[UR6][R26.64] ;  /* 0x000000061a1a7981 */ /* 0x000f62000c1e1900 */
[----:B------:R-:W-:Y:S02]  /*2010*/  VIADD R29, R5, 0x2080 ;  /* 0x00002080051d7836 */ /* 0x000fe40000000000 */
[----:B0-----:R-:W-:-:S05]  /*2020*/  IMAD.WIDE.U32 R20, R17, 0x4, R12 ;  /* 0x0000000411147825 */ /* 0x001fca00078e000c */
[----:B------:R0:W5:Y:S01]  /*2030*/  LDG.E R27, desc[UR6][R20.64] ;  /* 0x00000006141b7981 */ /* 0x000162000c1e1900 */
[----:B------:R-:W-:-:S04]  /*2040*/  IMAD.WIDE.U32 R28, R29, 0x4, R12 ;  /* 0x000000041d1c7825 */ /* 0x000fc800078e000c */
[----:B------:R-:W-:Y:S02]  /*2050*/  VIADD R17, R5, 0x2300 ;  /* 0x0000230005117836 */ /* 0x000fe40000000000 */
[----:B------:R-:W5:Y:S02]  /*2060*/  LDG.E R28, desc[UR6][R28.64] ;  /* 0x000000061c1c7981 */ /* 0x000f64000c1e1900 */
[----:B0-----:R-:W-:-:S04]  /*2070*/  IMAD.WIDE.U32 R20, R17, 0x4, R12 ;  /* 0x0000000411147825 */ /* 0x001fc800078e000c */
[----:B------:R-:W-:Y:S01]  /*2080*/  VIADD R17, R5, 0x2580 ;  /* 0x0000258005117836 */ /* 0x000fe20000000000 */
[----:B------:R0:W5:Y:S03]  /*2090*/  LDG.E R29, desc[UR6][R20.64] ;  /* 0x00000006141d7981 */ /* 0x000166000c1e1900 */
[----:B0-----:R-:W-:-:S06]  /*20a0*/  IMAD.WIDE.U32 R20, R17, 0x4, R12 ;  /* 0x0000000411147825 */ /* 0x001fcc00078e000c */
[----:B------:R-:W5:Y:S01]  /*20b0*/  LDG.E R20, desc[UR6][R20.64] ;  /* 0x0000000614147981 */ /* 0x000f62000c1e1900 */
[----:B------:R-:W-:Y:S02]  /*20c0*/  VIADD R6, R6, 0x10 ;  /* 0x0000001006067836 */ /* 0x000fe40000000000 */
[----:B------:R-:W-:Y:S02]  /*20d0*/  VIADD R2, R2, 0x2800 ;  /* 0x0000280002027836 */ /* 0x000fe40000000000 */
[----:B------:R-:W-:Y:S01]  /*20e0*/  VIADD R5, R5, 0x2800 ;  /* 0x0000280005057836 */ /* 0x000fe20000000000 */
[----:B------:R-:W-:Y:S01]  /*20f0*/  ISETP.NE.AND P0, PT, R6, RZ, PT ;  /* 0x000000ff0600720c */ /* 0x000fe20003f05270 */
        /* <DEDUP_REMOVED lines=34> */
.L_x_395:
[----:B------:R-:W-:-:S07]  /*2320*/  VIADD R2, R2, 0xffffec00 ;  /* 0xffffec0002027836 */ /* 0x000fce0000000000 */
.L_x_394:
[----:B------:R-:W-:Y:S05]  /*2330*/  BSYNC.RECONVERGENT B2 ;  /* 0x0000000000027941 */ /* 0x000fea0003800200 */
.L_x_393:
        /* <DEDUP_REMOVED lines=24> */
[----:B------:R-:W-:-:S05]  /*24c0*/  IMAD.WIDE.U32 R28, R29, 0x4, R12 ;  /* 0x000000041d1c7825 */ /* 0x000fca00078e000c */
[----:B------:R-:W5:Y:S01]  /*24d0*/  LDG.E R8, desc[UR6][R28.64] ;  /* 0x000000061c087981 */ /* 0x000f62000c1e1900 */
[----:B------:R-:W-:-:S04]  /*24e0*/  IMAD.WIDE.U32 R20, R21, 0x4, R12 ;  /* 0x0000000415147825 */ /* 0x000fc800078e000c */
[----:B------:R-:W-:Y:S01]  /*24f0*/  VIADD R5, R5, 0x1180 ;  /* 0x0000118005057836 */ /* 0x000fe20000000000 */
[----:B------:R1:W5:Y:S03]  /*2500*/  LDG.E R11, desc[UR6][R20.64] ;  /* 0x00000006140b7981 */ /* 0x000366000c1e1900 */
[----:B0-----:R-:W-:-:S05]  /*2510*/  IMAD.WIDE.U32 R26, R5, 0x4, R12 ;  /* 0x00000004051a7825 */ /* 0x001fca00078e000c */
[----:B------:R-:W5:Y:S01]  /*2520*/  LDG.E R10, desc[UR6][R26.64] ;  /* 0x000000061a0a7981 */ /* 0x000f62000c1e1900 */
[----:B------:R-:W-:Y:S01]  /*2530*/  VIADD R2, R2, 0x1400 ;  /* 0x0000140002027836 */ /* 0x000fe20000000000 */
[----:B--2---:R-:W0:Y:S08]  /*2540*/  F2F.F64.F32 R4, R18 ;  /* 0x0000001200047310 */ /* 0x004e300000201800 */
[----:B---3--:R-:W2:Y:S01]  /*2550*/  F2F.F64.F32 R6, R6 ;  /* 0x0000000600067310 */ /* 0x008ea20000201800 */
[----:B0-----:R-:W-:-:S07]  /*2560*/  DADD R14, R14, R4 ;  /* 0x000000000e0e7229 */ /* 0x001fce0000000004 */
[----:B----4-:R-:W0:Y:S01]  /*2570*/  F2F.F64.F32 R4, R17 ;  /* 0x0000001100047310 */ /* 0x010e220000201800 */
[----:B--2---:R-:W-:-:S07]  /*2580*/  DADD R14, R14, R6 ;  /* 0x000000000e0e7229 */ /* 0x004fce0000000006 */
[----:B-----5:R-:W2:Y:S01]  /*2590*/  F2F.F64.F32 R24, R16 ;  /* 0x0000001000187310 */ /* 0x020ea20000201800 */
[----:B0-----:R-:W-:-:S07]  /*25a0*/  DADD R4, R14, R4 ;  /* 0x000000000e047229 */ /* 0x001fce0000000004 */
[----:B------:R-:W0:Y:S01]  /*25b0*/  F2F.F64.F32 R14, R9 ;  /* 0x00000009000e7310 */ /* 0x000e220000201800 */
[----:B--2---:R-:W-:-:S07]  /*25c0*/  DADD R4, R4, R24 ;  /* 0x0000000004047229 */ /* 0x004fce0000000018 */
[----:B-1----:R-:W1:Y:S01]  /*25d0*/  F2F.F64.F32 R20, R8 ;  /* 0x0000000800147310 */ /* 0x002e620000201800 */
[----:B0-----:R-:W-:-:S07]  /*25e0*/  DADD R4, R4, R14 ;  /* 0x0000000004047229 */ /* 0x001fce000000000e */
[----:B------:R-:W0:Y:S01]  /*25f0*/  F2F.F64.F32 R14, R11 ;  /* 0x0000000b000e7310 */ /* 0x000e220000201800 */
[----:B-1----:R-:W-:-:S07]  /*2600*/  DADD R4, R4, R20 ;  /* 0x0000000004047229 */ /* 0x002fce0000000014 */
[----:B------:R-:W1:Y:S01]  /*2610*/  F2F.F64.F32 R6, R10 ;  /* 0x0000000a00067310 */ /* 0x000e620000201800 */
[----:B0-----:R-:W-:-:S08]  /*2620*/  DADD R14, R4, R14 ;  /* 0x00000000040e7229 */ /* 0x001fd0000000000e */
[----:B-1----:R-:W-:-:S11]  /*2630*/  DADD R14, R14, R6 ;  /* 0x000000000e0e7229 */ /* 0x002fd60000000006 */
.L_x_398:
[----:B------:R-:W-:Y:S05]  /*2640*/  BSYNC.RECONVERGENT B2 ;  /* 0x0000000000027941 */ /* 0x000fea0003800200 */
.L_x_397:
        /* <DEDUP_REMOVED lines=27> */
.L_x_400:
[----:B------:R-:W-:Y:S05]  /*2800*/  BSYNC.RECONVERGENT B2 ;  /* 0x0000000000027941 */ /* 0x000fea0003800200 */
.L_x_399:
[----:B------:R-:W-:Y:S05]  /*2810*/  @!P1 BRA `(.L_x_392) ;  /* 0x0000000000289947 */ /* 0x000fea0003800000 */
[----:B------:R-:W-:Y:S02]  /*2820*/  VIADD R7, R2, UR4 ;  /* 0x0000000402077c36 */ /* 0x000fe40008000000 */
[----:B------:R-:W-:-:S07]  /*2830*/  IMAD.MOV R6, RZ, RZ, -R3 ;  /* 0x000000ffff067224 */ /* 0x000fce00078e0a03 */
.L_x_401:
        /* <DEDUP_REMOVED lines=8> */
.L_x_392:
[----:B------:R-:W-:Y:S05]  /*28c0*/  BSYNC.RECONVERGENT B1 ;  /* 0x0000000000017941 */ /* 0x000fea0003800200 */
.L_x_390:
        /* <DEDUP_REMOVED lines=76> */
.L_x_388:
[----:B------:R-:W-:Y:S05]  /*2d90*/  BSYNC.RECONVERGENT B0 ;  /* 0x0000000000007941 */ /* 0x000fea0003800200 */
.L_x_373:
[----:B------:R-:W-:Y:S05]  /*2da0*/  @P0 EXIT ;  /* 0x000000000000094d */ /* 0x000fea0003800000 */
[----:B------:R-:W0:Y:S01]  /*2db0*/  LDCU.64 UR4, c[0x0][0x398] ;  /* 0x00007300ff0477ac */ /* 0x000e220008000a00 */
[----:B------:R-:W2:Y:S01]  /*2dc0*/  LDC.64 R2, c[0x0][0x388] ;  /* 0x0000e200ff027b82 */ /* 0x000ea20000000a00 */
[----:B0-----:R-:W-:-:S07]  /*2dd0*/  DADD R4, R4, UR4 ;  /* 0x0000000404047e29 */ /* 0x001fce0008000000 */
[----:B--2---:R-:W-:Y:S01]  /*2de0*/  STG.E.64 desc[UR6][R2.64], R4 ;  /* 0x0000000402007986 */ /* 0x004fe2000c101b06 */
[----:B------:R-:W-:Y:S05]  /*2df0*/  EXIT ;  /* 0x000000000000794d */ /* 0x000fea0003800000 */
.L_x_402:
        /* <DEDUP_REMOVED lines=16> */
.L_x_464:


//--------------------- .text._ZN3cub18CUB_300001_SM_10006detail11EmptyKernelIvEEvv --------------------------
	.section	.text._ZN3cub18CUB_300001_SM_10006detail11EmptyKernelIvEEvv,"ax",@progbits
	.align	128
        .global         _ZN3cub18CUB_300001_SM_10006detail11EmptyKernelIvEEvv
        .type           _ZN3cub18CUB_300001_SM_10006detail11EmptyKernelIvEEvv,@function
        .size           _ZN3cub18CUB_300001_SM_10006detail11EmptyKernelIvEEvv,(.L_x_465 - _ZN3cub18CUB_300001_SM_10006detail11EmptyKernelIvEEvv)
        .other          _ZN3cub18CUB_300001_SM_10006detail11EmptyKernelIvEEvv,@"STO_CUDA_ENTRY STV_DEFAULT"
_ZN3cub18CUB_300001_SM_10006detail11EmptyKernelIvEEvv:
.text._ZN3cub18CUB_300001_SM_10006detail11EmptyKernelIvEEvv:
[----:B------:R-:W-:Y:S01]  /*0000*/  LDC R1, c[0x0][0x37c] ;  /* 0x0000df00ff017b82 */ /* 0x000fe20000000800 */
[----:B------:R-:W-:Y:S05]  /*0010*/  EXIT ;  /* 0x000000000000794d */ /* 0x000fea0003800000 */
.L_x_403:
        /* <DEDUP_REMOVED lines=14> */
.L_x_465:


//--------------------- .text._Z15reorderElementsPjS_PKjS1_S1_S1_jm --------------------------
	.section	.text._Z15reorderElementsPjS_PKjS1_S1_S1_jm,"ax",@progbits
	.align	128
        .global         _Z15reorderElementsPjS_PKjS1_S1_S1_jm
        .type           _Z15reorderElementsPjS_PKjS1_S1_S1_jm,@function
        .size           _Z15reorderElementsPjS_PKjS1_S1_S1_jm,(.L_x_466 - _Z15reorderElementsPjS_PKjS1_S1_S1_jm)
        .other          _Z15reorderElementsPjS_PKjS1_S1_S1_jm,@"STO_CUDA_ENTRY STV_DEFAULT"
_Z15reorderElementsPjS_PKjS1_S1_S1_jm:
.text._Z15reorderElementsPjS_PKjS1_S1_S1_jm:
[----:B------:R-:W-:Y:S01]  /*0000*/  LDC R1, c[0x0][0x37c] ;  /* 0x0000df00ff017b82 */ /* 0x000fe20000000800 */
[----:B------:R-:W0:Y:S01]  /*0010*/  S2R R0, SR_TID.X ;  /* 0x0000000000007919 */ /* 0x000e220000002100 */
[----:B------:R-:W0:Y:S01]  /*0020*/  LDCU UR4, c[0x0][0x360] ;  /* 0x00006c00ff0477ac */ /* 0x000e220008000800 */
[----:B------:R-:W0:Y:S01]  /*0030*/  S2R R3, SR_CTAID.X ;  /* 0x0000000000037919 */ /* 0x000e220000002500 */
[----:B------:R-:W1:Y:S01]  /*0040*/  LDCU.64 UR6, c[0x0][0x3b8] ;  /* 0x00007700ff0677ac */ /* 0x000e620008000a00 */
[----:B0-----:R-:W-:-:S05]  /*0050*/  IMAD R0, R3, UR4, R0 ;  /* 0x0000000403007c24 */ /* 0x001fca000f8e0200 */
[----:B-1----:R-:W-:Y:S02]  /*0060*/  ISETP.GE.U32.AND P0, PT, R0, UR6, PT ;  /* 0x0000000600007c0c */ /* 0x002fe4000bf06070 */
[----:B------:R-:W-:-:S04]  /*0070*/  SHF.R.S32.HI R3, RZ, 0x1f, R0 ;  /* 0x0000001fff037819 */ /* 0x000fc80000011400 */
[----:B------:R-:W-:-:S13]  /*0080*/  ISETP.GE.U32.AND.EX P0, PT, R3, UR7, PT, P0 ;  /* 0x0000000703007c0c */ /* 0x000fda000bf06100 */
[----:B------:R-:W-:Y:S05]  /*0090*/  @P0 EXIT ;  /* 0x000000000000094d */ /* 0x000fea0003800000 */
[----:B------:R-:W0:Y:S01]  /*00a0*/  LDCU.64 UR6, c[0x0][0x390] ;  /* 0x00007200ff0677ac */ /* 0x000e220008000a00 */
[C---:B------:R-:W-:Y:S01]  /*00b0*/  IMAD.SHL.U32 R8, R0.reuse, 0x4, RZ ;  /* 0x0000000400087824 */ /* 0x040fe200078e00ff */
[----:B------:R-:W-:Y:S01]  /*00c0*/  SHF.L.U64.HI R0, R0, 0x2, R3 ;  /* 0x0000000200007819 */ /* 0x000fe20000010203 */
[----:B------:R-:W1:Y:S03]  /*00d0*/  LDCU.64 UR4, c[0x0][0x358] ;  /* 0x00006b00ff0477ac */ /* 0x000e660008000a00 */
[----:B0-----:R-:W-:Y:S01]  /*00e0*/  IADD3 R2, P0, PT, R8, UR6, RZ ;  /* 0x0000000608027c10 */ /* 0x001fe2000ff1e0ff */
[----:B------:R-:W0:Y:S03]  /*00f0*/  LDCU UR6, c[0x0][0x3b0] ;  /* 0x00007600ff0677ac */ /* 0x000e260008000800 */
[----:B------:R-:W-:-:S05]  /*0100*/  IADD3.X R3, PT, PT, R0, UR7, RZ, P0, !PT ;  /* 0x0000000700037c10 */ /* 0x000fca00087fe4ff */
[----:B-1----:R-:W0:Y:S02]  /*0110*/  LDG.E R11, desc[UR4][R2.64] ;  /* 0x00000004020b7981 */ /* 0x002e24000c1e1900 */
[----:B0-----:R-:W-:-:S13]  /*0120*/  LOP3.LUT P0, RZ, R11, UR6, RZ, 0xc0, !PT ;  /* 0x000000060bff7c12 */ /* 0x001fda000f80c0ff */
[----:B------:R-:W-:Y:S05]  /*0130*/  @P0 BRA `(.L_x_404) ;  /* 0x0000000000400947 */ /* 0x000fea0003800000 */
[----:B------:R-:W0:Y:S01]  /*0140*/  LDCU.64 UR6, c[0x0][0x3a0] ;  /* 0x00007400ff0677ac */ /* 0x000e220008000a00 */
[----:B------:R-:W1:Y:S01]  /*0150*/  LDC.64 R4, c[0x0][0x380] ;  /* 0x0000e000ff047b82 */ /* 0x000e620000000a00 */
[----:B0-----:R-:W-:-:S04]  /*0160*/  IADD3 R2, P0, PT, R8, UR6, RZ ;  /* 0x0000000608027c10 */ /* 0x001fc8000ff1e0ff */
[----:B------:R-:W-:Y:S01]  /*0170*/  IADD3.X R3, PT, PT, R0, UR7, RZ, P0, !PT ;  /* 0x0000000700037c10 */ /* 0x000fe200087fe4ff */
[----:B------:R-:W0:Y:S04]  /*0180*/  LDCU.64 UR6, c[0x0][0x398] ;  /* 0x00007300ff0677ac */ /* 0x000e280008000a00 */
[----:B------:R-:W1:Y:S01]  /*0190*/  LDG.E R7, desc[UR4][R2.64] ;  /* 0x0000000402077981 */ /* 0x000e62000c1e1900 */
[----:B0-----:R-:W-:-:S04]  /*01a0*/  IADD3 R8, P0, PT, R8, UR6, RZ ;  /* 0x0000000608087c10 */ /* 0x001fc8000ff1e0ff */
[----:B------:R-:W-:Y:S01]  /*01b0*/  IADD3.X R9, PT, PT, R0, UR7, RZ, P0, !PT ;  /* 0x0000000700097c10 */ /* 0x000fe200087fe4ff */
[----:B-1----:R-:W-:Y:S02]  /*01c0*/  IMAD.WIDE.U32 R4, R7, 0x4, R4 ;  /* 0x0000000407047825 */ /* 0x002fe400078e0004 */
[----:B------:R-:W0:Y:S03]  /*01d0*/  LDC.64 R6, c[0x0][0x388] ;  /* 0x0000e200ff067b82 */ /* 0x000e260000000a00 */
[----:B------:R-:W-:Y:S04]  /*01e0*/  STG.E desc[UR4][R4.64], R11 ;  /* 0x0000000b04007986 */ /* 0x000fe8000c101904 */
[----:B------:R-:W0:Y:S04]  /*01f0*/  LDG.E R13, desc[UR4][R2.64] ;  /* 0x00000004020d7981 */ /* 0x000e28000c1e1900 */
[----:B------:R-:W2:Y:S01]  /*0200*/  LDG.E R9, desc[UR4][R8.64] ;  /* 0x0000000408097981 */ /* 0x000ea2000c1e1900 */
[----:B0-----:R-:W-:-:S05]  /*0210*/  IMAD.WIDE.U32 R6, R13, 0x4, R6 ;  /* 0x000000040d067825 */ /* 0x001fca00078e0006 */
[----:B--2---:R-:W-:Y:S01]  /*0220*/  STG.E desc[UR4][R6.64], R9 ;  /* 0x0000000906007986 */ /* 0x004fe2000c101904 */
[----:B------:R-:W-:Y:S05]  /*0230*/  EXIT ;  /* 0x000000000000794d */ /* 0x000fea0003800000 */
.L_x_404:
        /* <DEDUP_REMOVED lines=16> */
.L_x_405:
        /* <DEDUP_REMOVED lines=12> */
.L_x_466:


//--------------------- .text._Z12mapOnesZerosPjS_PKjjm --------------------------
	.section	.text._Z12mapOnesZerosPjS_PKjjm,"ax",@progbits
	.align	128
        .global         _Z12mapOnesZerosPjS_PKjjm
        .type           _Z12mapOnesZerosPjS_PKjjm,@function
        .size           _Z12mapOnesZerosPjS_PKjjm,(.L_x_467 - _Z12mapOnesZerosPjS_PKjjm)
        .other          _Z12mapOnesZerosPjS_PKjjm,@"STO_CUDA_ENTRY STV_DEFAULT"
_Z12mapOnesZerosPjS_PKjjm:
.text._Z12mapOnesZerosPjS_PKjjm:
        /* <DEDUP_REMOVED lines=20> */
[----:B------:R-:W0:Y:S01]  /*0140*/  LDCU.128 UR8, c[0x0][0x380] ;  /* 0x00007000ff0877ac */ /* 0x000e220008000c00 */
[----:B------:R-:W-:Y:S01]  /*0150*/  IMAD.MOV.U32 R7, RZ, RZ, 0x1 ;  /* 0x00000001ff077424 */ /* 0x000fe200078e00ff */
[C---:B0-----:R-:W-:Y:S02]  /*0160*/  IADD3 R2, P0, PT, R4.reuse, UR10, RZ ;  /* 0x0000000a04027c10 */ /* 0x041fe4000ff1e0ff */
[----:B------:R-:W-:Y:S02]  /*0170*/  IADD3 R4, P1, PT, R4, UR8, RZ ;  /* 0x0000000804047c10 */ /* 0x000fe4000ff3e0ff */
[C---:B------:R-:W-:Y:S02]  /*0180*/  IADD3.X R3, PT, PT, R0.reuse, UR11, RZ, P0, !PT ;  /* 0x0000000b00037c10 */ /* 0x040fe400087fe4ff */
[----:B------:R-:W-:-:S03]  /*0190*/  IADD3.X R5, PT, PT, R0, UR9, RZ, P1, !PT ;  /* 0x0000000900057c10 */ /* 0x000fc60008ffe4ff */
[----:B------:R-:W-:Y:S04]  /*01a0*/  STG.E desc[UR4][R2.64], R7 ;  /* 0x0000000702007986 */ /* 0x000fe8000c101904 */
[----:B------:R-:W-:Y:S01]  /*01b0*/  STG.E desc[UR4][R4.64], RZ ;  /* 0x000000ff04007986 */ /* 0x000fe2000c101904 */
[----:B------:R-:W-:Y:S05]  /*01c0*/  EXIT ;  /* 0x000000000000794d */ /* 0x000fea0003800000 */
.L_x_406:
[----:B------:R-:W0:Y:S01]  /*01d0*/  LDCU.128 UR8, c[0x0][0x380] ;  /* 0x00007000ff0877ac */ /* 0x000e220008000c00 */
[----:B------:R-:W-:Y:S01]  /*01e0*/  IMAD.MOV.U32 R5, RZ, RZ, 0x1 ;  /* 0x00000001ff057424 */ /* 0x000fe200078e00ff */
[C---:B0-----:R-:W-:Y:S02]  /*01f0*/  IADD3 R6, P0, PT, R4.reuse, UR10, RZ ;  /* 0x0000000a04067c10 */ /* 0x041fe4000ff1e0ff */
[----:B------:R-:W-:Y:S02]  /*0200*/  IADD3 R2, P1, PT, R4, UR8, RZ ;  /* 0x0000000804027c10 */ /* 0x000fe4000ff3e0ff */
[C---:B------:R-:W-:Y:S02]  /*0210*/  IADD3.X R7, PT, PT, R0.reuse, UR11, RZ, P0, !PT ;  /* 0x0000000b00077c10 */ /* 0x040fe400087fe4ff */
[----:B------:R-:W-:-:S03]  /*0220*/  IADD3.X R3, PT, PT, R0, UR9, RZ, P1, !PT ;  /* 0x0000000900037c10 */ /* 0x000fc60008ffe4ff */
[----:B------:R-:W-:Y:S04]  /*0230*/  STG.E desc[UR4][R6.64], RZ ;  /* 0x000000ff06007986 */ /* 0x000fe8000c101904 */
[----:B------:R-:W-:Y:S01]  /*0240*/  STG.E desc[UR4][R2.64], R5 ;  /* 0x0000000502007986 */ /* 0x000fe2000c101904 */
[----:B------:R-:W-:Y:S05]  /*0250*/  EXIT ;  /* 0x000000000000794d */ /* 0x000fea0003800000 */
.L_x_407:
        /* <DEDUP_REMOVED lines=10> */
.L_x_467:


//--------------------- .text._Z12findDistancePfS_S_jj --------------------------
	.section	.text._Z12findDistancePfS_S_jj,"ax",@progbits
	.align	128
        .global         _Z12findDistancePfS_S_jj
        .type           _Z12findDistancePfS_S_jj,@function
        .size           _Z12findDistancePfS_S_jj,(.L_x_452 - _Z12findDistancePfS_S_jj)
        .other          _Z12findDistancePfS_S_jj,@"STO_CUDA_ENTRY STV_DEFAULT"
_Z12findDistancePfS_S_jj:
.text._Z12findDistancePfS_S_jj:
[----:B------:R-:W-:Y:S01]  /*0000*/  LDC R1, c[0x0][0x37c] ;  /* 0x0000df00ff017b82 */ /* 0x000fe20000000800 */
[----:B------:R-:W0:Y:S07]  /*0010*/  S2R R2, SR_TID.X ;  /* 0x0000000000027919 */ /* 0x000e2e0000002100 */
[----:B------:R-:W0:Y:S01]  /*0020*/  S2UR UR4, SR_CTAID.X ;  /* 0x00000000000479c3 */ /* 0x000e220000002500 */
[----:B------:R-:W1:Y:S07]  /*0030*/  LDCU UR5, c[0x0][0x39c] ;  /* 0x00007380ff0577ac */ /* 0x000e6e0008000800 */
[----:B------:R-:W0:Y:S02]  /*0040*/  LDC R3, c[0x0][0x360] ;  /* 0x0000d800ff037b82 */ /* 0x000e240000000800 */
[----:B0-----:R-:W-:-:S05]  /*0050*/  IMAD R2, R3, UR4, R2 ;  /* 0x0000000403027c24 */ /* 0x001fca000f8e0202 */
[----:B-1----:R-:W-:-:S13]  /*0060*/  ISETP.GE.U32.AND P0, PT, R2, UR5, PT ;  /* 0x0000000502007c0c */ /* 0x002fda000bf06070 */
[----:B------:R-:W-:Y:S05]  /*0070*/  @P0 EXIT ;  /* 0x000000000000094d */ /* 0x000fea0003800000 */
[----:B------:R-:W0:Y:S01]  /*0080*/  LDC R7, c[0x0][0x398] ;  /* 0x0000e600ff077b82 */ /* 0x000e220000000800 */
[----:B------:R-:W1:Y:S01]  /*0090*/  LDCU.64 UR6, c[0x0][0x358] ;  /* 0x00006b00ff0677ac */ /* 0x000e620008000a00 */
[----:B------:R-:W-:Y:S01]  /*00a0*/  IMAD.MOV.U32 R3, RZ, RZ, RZ ;  /* 0x000000ffff037224 */ /* 0x000fe200078e00ff */
[----:B0-----:R-:W-:-:S13]  /*00b0*/  ISETP.NE.AND P0, PT, R7, RZ, PT ;  /* 0x000000ff0700720c */ /* 0x001fda0003f05270 */
[----:B-1----:R-:W-:Y:S05]  /*00c0*/  @!P0 BRA `(.L_x_408) ;  /* 0x0000000c00248947 */ /* 0x002fea0003800000 */
[C---:B------:R-:W-:Y:S01]  /*00d0*/  ISETP.GE.U32.AND P0, PT, R7.reuse, 0x4, PT ;  /* 0x000000040700780c */ /* 0x040fe20003f06070 */
[----:B------:R-:W-:Y:S01]  /*00e0*/  IMAD.MOV.U32 R3, RZ, RZ, RZ ;  /* 0x000000ffff037224 */ /* 0x000fe200078e00ff */
[----:B------:R-:W-:Y:S01]  /*00f0*/  LOP3.LUT R4, R7, 0x3, RZ, 0xc0, !PT ;  /* 0x0000000307047812 */ /* 0x000fe200078ec0ff */
[----:B------:R-:W-:-:S10]  /*0100*/  IMAD.MOV.U32 R5, RZ, RZ, RZ ;  /* 0x000000ffff057224 */ /* 0x000fd400078e00ff */
[----:B------:R-:W-:Y:S05]  /*0110*/  @!P0 BRA `(.L_x_409) ;  /* 0x0000000800548947 */ /* 0x000fea0003800000 */
[----:B------:R-:W0:Y:S01]  /*0120*/  LDCU.64 UR4, c[0x0][0x388] ;  /* 0x00007100ff0477ac */ /* 0x000e220008000a00 */
[----:B------:R-:W1:Y:S01]  /*0130*/  LDC.64 R8, c[0x0][0x380] ;  /* 0x0000e000ff087b82 */ /* 0x000e620000000a00 */
[----:B------:R-:W-:Y:S01]  /*0140*/  LOP3.LUT R5, R7, 0xfffffffc, RZ, 0xc0, !PT ;  /* 0xfffffffc07057812 */ /* 0x000fe200078ec0ff */
[----:B------:R-:W-:Y:S02]  /*0150*/  IMAD R6, R2, R7, 0x3 ;  /* 0x0000000302067424 */ /* 0x000fe400078e0207 */
[----:B------:R-:W-:Y:S02]  /*0160*/  IMAD.MOV.U32 R3, RZ, RZ, RZ ;  /* 0x000000ffff037224 */ /* 0x000fe400078e00ff */
[----:B------:R-:W-:Y:S01]  /*0170*/  IMAD.MOV R7, RZ, RZ, -R5 ;  /* 0x000000ffff077224 */ /* 0x000fe200078e0a05 */
[----:B0-----:R-:W-:-:S04]  /*0180*/  UIADD3 UR4, UP0, UPT, UR4, 0x8, URZ ;  /* 0x0000000804047890 */ /* 0x001fc8000ff1e0ff */
[----:B------:R-:W-:Y:S02]  /*0190*/  UIADD3.X UR5, UPT, UPT, URZ, UR5, URZ, UP0, !UPT ;  /* 0x00000005ff057290 */ /* 0x000fe400087fe4ff */
[----:B------:R-:W-:-:S04]  /*01a0*/  IMAD.U32 R10, RZ, RZ, UR4 ;  /* 0x00000004ff0a7e24 */ /* 0x000fc8000f8e00ff */
[----:B------:R-:W-:-:S07]  /*01b0*/  IMAD.U32 R11, RZ, RZ, UR5 ;  /* 0x00000005ff0b7e24 */ /* 0x000fce000f8e00ff */
.L_x_425:
[----:B------:R-:W-:Y:S01]  /*01c0*/  VIADD R15, R6, 0xfffffffd ;  /* 0xfffffffd060f7836 */ /* 0x000fe20000000000 */
[----:B0-2---:R-:W2:Y:S03]  /*01d0*/  LDG.E R13, desc[UR6][R10.64+-0x8] ;  /* 0xfffff8060a0d7981 */ /* 0x005ea6000c1e1900 */
[----:B-1----:R-:W-:-:S06]  /*01e0*/  IMAD.WIDE.U32 R14, R15, 0x4, R8 ;  /* 0x000000040f0e7825 */ /* 0x002fcc00078e0008 */
[----:B------:R-:W2:Y:S01]  /*01f0*/  LDG.E R14, desc[UR6][R14.64] ;  /* 0x000000060e0e7981 */ /* 0x000ea2000c1e1900 */
[----:B------:R-:W-:Y:S01]  /*0200*/  BSSY.RECONVERGENT B0, `(.L_x_410) ;  /* 0x0000007000007945 */ /* 0x000fe20003800200 */
[----:B------:R-:W-:Y:S01]  /*0210*/  VIADD R33, R6, 0xfffffffe ;  /* 0xfffffffe06217836 */ /* 0x000fe20000000000 */
[----:B------:R-:W-:Y:S01]  /*0220*/  MOV R0, 0x270 ;  /* 0x0000027000007802 */ /* 0x000fe20000000f00 */
[----:B--2---:R-:W-:-:S04]  /*0230*/  FADD R32, R14, -R13 ;  /* 0x8000000d0e207221 */ /* 0x004fc80000000000 */
[----:B------:R-:W0:Y:S02]  /*0240*/  F2F.F64.F32 R12, R32 ;  /* 0x00000020000c7310 */ /* 0x000e240000201800 */
[----:B0-----:R-:W-:-:S11]  /*0250*/  DADD R34, -RZ, |R12| ;  /* 0x00000000ff227229 */ /* 0x001fd6000000050c */
[----:B------:R-:W-:Y:S05]  /*0260*/  CALL.REL.NOINC `($_Z12findDistancePfS_S_jj$__internal_accurate_pow) ;  /* 0x0000000800cc7944 */ /* 0x000fea0003c00000 */
[----:B------:R-:W-:Y:S05]  /*0270*/  BSYNC.RECONVERGENT B0 ;  /* 0x0000000000007941 */ /* 0x000fea0003800200 */
.L_x_410:
[----:B------:R-:W-:Y:S02]  /*0280*/  IMAD.WIDE.U32 R20, R33, 0x4, R8 ;  /* 0x0000000421147825 */ /* 0x000fe400078e0008 */
[----:B------:R-:W2:Y:S04]  /*0290*/  LDG.E R33, desc[UR6][R10.64+-0x4] ;  /* 0xfffffc060a217981 */ /* 0x000ea8000c1e1900 */
[----:B------:R-:W2:Y:S01]  /*02a0*/  LDG.E R20, desc[UR6][R20.64] ;  /* 0x0000000614147981 */ /* 0x000ea2000c1e1900 */
[----:B------:R-:W-:Y:S01]  /*02b0*/  DADD R18, R12, 2 ;  /* 0x400000000c127429 */ /* 0x000fe20000000000 */
[----:B------:R0:W1:Y:S01]  /*02c0*/  F2F.F64.F32 R16, R3 ;  /* 0x0000000300107310 */ /* 0x0000620000201800 */
[C---:B------:R-:W-:Y:S01]  /*02d0*/  FSETP.NEU.AND P1, PT, R32.reuse, RZ, PT ;  /* 0x000000ff2000720b */ /* 0x040fe20003f2d000 */
[----:B------:R-:W-:Y:S01]  /*02e0*/  BSSY.RECONVERGENT B0, `(.L_x_411) ;  /* 0x000000f000007945 */ /* 0x000fe20003800200 */
[----:B------:R-:W-:-:S06]  /*02f0*/  FSETP.NEU.AND P0, PT, R32, 1, PT ;  /* 0x3f8000002000780b */ /* 0x000fcc0003f0d000 */
[----:B------:R-:W-:Y:S02]  /*0300*/  LOP3.LUT R18, R19, 0x7ff00000, RZ, 0xc0, !PT ;  /* 0x7ff0000013127812 */ /* 0x000fe400078ec0ff */
[----:B------:R-:W-:Y:S02]  /*0310*/  FSEL R19, R14, RZ, P1 ;  /* 0x000000ff0e137208 */ /* 0x000fe40000800000 */
[----:B------:R-:W-:Y:S02]  /*0320*/  ISETP.NE.AND P2, PT, R18, 0x7ff00000, PT ;  /* 0x7ff000001200780c */ /* 0x000fe40003f45270 */
[----:B------:R-:W-:Y:S01]  /*0330*/  FSEL R18, R15, RZ, P1 ;  /* 0x000000ff0f127208 */ /* 0x000fe20000800000 */
[----:B--2---:R-:W-:-:S04]  /*0340*/  FADD R33, R20, -R33 ;  /* 0x8000002114217221 */ /* 0x004fc80000000000 */
[----:B------:R0:W2:Y:S06]  /*0350*/  F2F.F64.F32 R36, R33 ;  /* 0x0000002100247310 */ /* 0x0000ac0000201800 */
[----:B-1----:R-:W-:Y:S05]  /*0360*/  @P2 BRA `(.L_x_412) ;  /* 0x0000000000182947 */ /* 0x002fea0003800000 */
[----:B------:R-:W-:-:S13]  /*0370*/  FSETP.NAN.AND P1, PT, R32, R32, PT ;  /* 0x000000202000720b */ /* 0x000fda0003f28000 */
[----:B------:R-:W-:Y:S01]  /*0380*/  @P1 DADD R18, R12, 2 ;  /* 0x400000000c121429 */ /* 0x000fe20000000000 */
[----:B------:R-:W-:Y:S10]  /*0390*/  @P1 BRA `(.L_x_412) ;  /* 0x00000000000c1947 */ /* 0x000ff40003800000 */
[----:B------:R-:W-:-:S14]  /*03a0*/  DSETP.NEU.AND P1, PT, |R12|, +INF , PT ;  /* 0x7ff000000c00742a */ /* 0x000fdc0003f2d200 */
[----:B------:R-:W-:Y:S02]  /*03b0*/  @!P1 IMAD.MOV.U32 R18, RZ, RZ, 0x0 ;  /* 0x00000000ff129424 */ /* 0x000fe400078e00ff */
[----:B------:R-:W-:-:S07]  /*03c0*/  @!P1 IMAD.MOV.U32 R19, RZ, RZ, 0x7ff00000 ;  /* 0x7ff00000ff139424 */ /* 0x000fce00078e00ff */
.L_x_412:
[----:B------:R-:W-:Y:S05]  /*03d0*/  BSYNC.RECONVERGENT B0 ;  /* 0x0000000000007941 */ /* 0x000fea0003800200 */
.L_x_411:
[----:B------:R-:W-:Y:S01]  /*03e0*/  FSEL R12, R18, RZ, P0 ;  /* 0x000000ff120c7208 */ /* 0x000fe20000000000 */
[----:B--2---:R-:W-:Y:S01]  /*03f0*/  DADD R34, -RZ, |R36| ;  /* 0x00000000ff227229 */ /* 0x004fe20000000524 */
[----:B------:R-:W-:Y:S01]  /*0400*/  FSEL R13, R19, 1.875, P0 ;  /* 0x3ff00000130d7808 */ /* 0x000fe20000000000 */
[----:B------:R-:W-:Y:S01]  /*0410*/  BSSY.RECONVERGENT B0, `(.L_x_413) ;  /* 0x0000005000007945 */ /* 0x000fe20003800200 */
[----:B------:R-:W-:-:S04]  /*0420*/  MOV R0, 0x460 ;  /* 0x0000046000007802 */ /* 0x000fc80000000f00 */
[----:B------:R-:W-:-:S10]  /*0430*/  DADD R12, R16, R12 ;  /* 0x00000000100c7229 */ /* 0x000fd4000000000c */
[----:B------:R1:W2:Y:S02]  /*0440*/  F2F.F32.F64 R12, R12 ;  /* 0x0000000c000c7310 */ /* 0x0002a40000301000 */
[----:B012---:R-:W-:Y:S05]  /*0450*/  CALL.REL.NOINC `($_Z12findDistancePfS_S_jj$__internal_accurate_pow) ;  /* 0x0000000800507944 */ /* 0x007fea0003c00000 */
[----:B------:R-:W-:Y:S05]  /*0460*/  BSYNC.RECONVERGENT B0 ;  /* 0x0000000000007941 */ /* 0x000fea0003800200 */
.L_x_413:
[----:B------:R-:W-:Y:S01]  /*0470*/  DADD R16, R36, 2 ;  /* 0x4000000024107429 */ /* 0x000fe20000000000 */
[----:B------:R-:W-:Y:S01]  /*0480*/  FSETP.NEU.AND P0, PT, R33, RZ, PT ;  /* 0x000000ff2100720b */ /* 0x000fe20003f0d000 */
[----:B------:R-:W-:Y:S08]  /*0490*/  BSSY.RECONVERGENT B0, `(.L_x_414) ;  /* 0x000000e000007945 */ /* 0x000ff00003800200 */
[----:B------:R-:W-:-:S02]  /*04a0*/  LOP3.LUT R16, R17, 0x7ff00000, RZ, 0xc0, !PT ;  /* 0x7ff0000011107812 */ /* 0x000fc400078ec0ff */
[----:B------:R-:W-:Y:S02]  /*04b0*/  FSEL R17, R14, RZ, P0 ;  /* 0x000000ff0e117208 */ /* 0x000fe40000000000 */
[----:B------:R-:W-:Y:S02]  /*04c0*/  ISETP.NE.AND P1, PT, R16, 0x7ff00000, PT ;  /* 0x7ff000001000780c */ /* 0x000fe40003f25270 */
[----:B------:R-:W-:-:S11]  /*04d0*/  FSEL R16, R15, RZ, P0 ;  /* 0x000000ff0f107208 */ /* 0x000fd60000000000 */
[----:B------:R-:W-:Y:S05]  /*04e0*/  @P1 BRA `(.L_x_415) ;  /* 0x0000000000201947 */ /* 0x000fea0003800000 */
[----:B------:R-:W-:-:S13]  /*04f0*/  FSETP.NAN.AND P0, PT, R33, R33, PT ;  /* 0x000000212100720b */ /* 0x000fda0003f08000 */
[----:B------:R-:W-:Y:S05]  /*0500*/  @P0 BRA `(.L_x_416) ;  /* 0x0000000000140947 */ /* 0x000fea0003800000 */
[----:B------:R-:W-:-:S14]  /*0510*/  DSETP.NEU.AND P0, PT, |R36|, +INF , PT ;  /* 0x7ff000002400742a */ /* 0x000fdc0003f0d200 */
[----:B------:R-:W-:Y:S05]  /*0520*/  @P0 BRA `(.L_x_415) ;  /* 0x0000000000100947 */ /* 0x000fea0003800000 */
[----:B------:R-:W-:Y:S02]  /*0530*/  IMAD.MOV.U32 R16, RZ, RZ, 0x0 ;  /* 0x00000000ff107424 */ /* 0x000fe400078e00ff */
[----:B------:R-:W-:Y:S01]  /*0540*/  IMAD.MOV.U32 R17, RZ, RZ, 0x7ff00000 ;  /* 0x7ff00000ff117424 */ /* 0x000fe200078e00ff */
[----:B------:R-:W-:Y:S06]  /*0550*/  BRA `(.L_x_415) ;  /* 0x0000000000047947 */ /* 0x000fec0003800000 */
.L_x_416:
[----:B------:R-:W-:-:S11]  /*0560*/  DADD R16, R36, 2 ;  /* 0x4000000024107429 */ /* 0x000fd60000000000 */
.L_x_415:
[----:B------:R-:W-:Y:S05]  /*0570*/  BSYNC.RECONVERGENT B0 ;  /* 0x0000000000007941 */ /* 0x000fea0003800200 */
.L_x_414:
[----:B------:R-:W-:Y:S01]  /*0580*/  VIADD R19, R6, 0xffffffff ;  /* 0xffffffff06137836 */ /* 0x000fe20000000000 */
[----:B------:R-:W2:Y:S03]  /*0590*/  LDG.E R0, desc[UR6][R10.64] ;  /* 0x000000060a007981 */ /* 0x000ea6000c1e1900 */
[----:B------:R-:W-:-:S05]  /*05a0*/  IMAD.WIDE.U32 R18, R19, 0x4, R8 ;  /* 0x0000000413127825 */ /* 0x000fca00078e0008 */
[----:B------:R-:W2:Y:S01]  /*05b0*/  LDG.E R3, desc[UR6][R18.64] ;  /* 0x0000000612037981 */ /* 0x000ea2000c1e1900 */
[----:B------:R-:W0:Y:S01]  /*05c0*/  F2F.F64.F32 R12, R12 ;  /* 0x0000000c000c7310 */ /* 0x000e220000201800 */
[----:B------:R-:W-:-:S04]  /*05d0*/  FSETP.NEU.AND P0, PT, R33, 1, PT ;  /* 0x3f8000002100780b */ /* 0x000fc80003f0d000 */
[----:B------:R-:W-:Y:S02]  /*05e0*/  FSEL R14, R16, RZ, P0 ;  /* 0x000000ff100e7208 */ /* 0x000fe40000000000 */
[----:B------:R-:W-:-:S06]  /*05f0*/  FSEL R15, R17, 1.875, P0 ;  /* 0x3ff00000110f7808 */ /* 0x000fcc0000000000 */
[----:B0-----:R-:W-:-:S06]  /*0600*/  DADD R14, R12, R14 ;  /* 0x000000000c0e7229 */ /* 0x001fcc000000000e */
[----:B------:R-:W-:Y:S01]  /*0610*/  F2F.F32.F64 R13, R14 ;  /* 0x0000000e000d7310 */ /* 0x000fe20000301000 */
[----:B------:R-:W-:Y:S01]  /*0620*/  BSSY.RECONVERGENT B0, `(.L_x_417) ;  /* 0x0000006000007945 */ /* 0x000fe20003800200 */
[----:B--2---:R-:W-:-:S06]  /*0630*/  FADD R3, R3, -R0 ;  /* 0x8000000003037221 */ /* 0x004fcc0000000000 */
[----:B------:R-:W0:Y:S01]  /*0640*/  F2F.F64.F32 R36, R3 ;  /* 0x0000000300247310 */ /* 0x000e220000201800 */
[----:B------:R-:W-:Y:S01]  /*0650*/  MOV R0, 0x680 ;  /* 0x0000068000007802 */ /* 0x000fe20000000f00 */
[----:B0-----:R-:W-:-:S11]  /*0660*/  DADD R34, -RZ, |R36| ;  /* 0x00000000ff227229 */ /* 0x001fd60000000524 */
[----:B------:R-:W-:Y:S05]  /*0670*/  CALL.REL.NOINC `($_Z12findDistancePfS_S_jj$__internal_accurate_pow) ;  /* 0x0000000400c87944 */ /* 0x000fea0003c00000 */
[----:B------:R-:W-:Y:S05]  /*0680*/  BSYNC.RECONVERGENT B0 ;  /* 0x0000000000007941 */ /* 0x000fea0003800200 */
.L_x_417:
        /* <DEDUP_REMOVED lines=15> */
.L_x_420:
[----:B------:R-:W-:-:S11]  /*0780*/  DADD R16, R36, 2 ;  /* 0x4000000024107429 */ /* 0x000fd60000000000 */
.L_x_419:
[----:B------:R-:W-:Y:S05]  /*0790*/  BSYNC.RECONVERGENT B0 ;  /* 0x0000000000007941 */ /* 0x000fea0003800200 */
.L_x_418:
[----:B------:R-:W-:Y:S01]  /*07a0*/  IMAD.WIDE.U32 R18, R6, 0x4, R8 ;  /* 0x0000000406127825 */ /* 0x000fe200078e0008 */
[----:B------:R-:W2:Y:S04]  /*07b0*/  LDG.E R21, desc[UR6][R10.64+0x4] ;  /* 0x000004060a157981 */ /* 0x000ea8000c1e1900 */
[----:B------:R-:W2:Y:S01]  /*07c0*/  LDG.E R12, desc[UR6][R18.64] ;  /* 0x00000006120c7981 */ /* 0x000ea2000c1e1900 */
[----:B------:R-:W0:Y:S01]  /*07d0*/  F2F.F64.F32 R14, R13 ;  /* 0x0000000d000e7310 */ /* 0x000e220000201800 */
[----:B------:R-:W-:Y:S01]  /*07e0*/  FSETP.NEU.AND P0, PT, R3, 1, PT ;  /* 0x3f8000000300780b */ /* 0x000fe20003f0d000 */
[----:B------:R-:W-:Y:S01]  /*07f0*/  BSSY.RECONVERGENT B0, `(.L_x_421) ;  /* 0x000000a000007945 */ /* 0x000fe20003800200 */
[----:B------:R-:W-:Y:S02]  /*0800*/  MOV R0, 0x890 ;  /* 0x0000089000007802 */ /* 0x000fe40000000f00 */
[----:B------:R-:W-:-:S02]  /*0810*/  FSEL R16, R16, RZ, P0 ;  /* 0x000000ff10107208 */ /* 0x000fc40000000000 */
[----:B------:R-:W-:-:S06]  /*0820*/  FSEL R17, R17, 1.875, P0 ;  /* 0x3ff0000011117808 */ /* 0x000fcc0000000000 */
[----:B0-----:R-:W-:-:S06]  /*0830*/  DADD R14, R14, R16 ;  /* 0x000000000e0e7229 */ /* 0x001fcc0000000010 */
[----:B------:R-:W-:Y:S01]  /*0840*/  F2F.F32.F64 R32, R14 ;  /* 0x0000000e00207310 */ /* 0x000fe20000301000 */
[----:B--2---:R-:W-:-:S07]  /*0850*/  FADD R12, R12, -R21 ;  /* 0x800000150c0c7221 */ /* 0x004fce0000000000 */
[----:B------:R-:W0:Y:S02]  /*0860*/  F2F.F64.F32 R36, R12 ;  /* 0x0000000c00247310 */ /* 0x000e240000201800 */
[----:B0-----:R-:W-:-:S11]  /*0870*/  DADD R34, -RZ, |R36| ;  /* 0x00000000ff227229 */ /* 0x001fd60000000524 */
[----:B------:R-:W-:Y:S05]  /*0880*/  CALL.REL.NOINC `($_Z12findDistancePfS_S_jj$__internal_accurate_pow) ;  /* 0x0000000400447944 */ /* 0x000fea0003c00000 */
[----:B------:R-:W-:Y:S05]  /*0890*/  BSYNC.RECONVERGENT B0 ;  /* 0x0000000000007941 */ /* 0x000fea0003800200 */
.L_x_421:
        /* <DEDUP_REMOVED lines=15> */
.L_x_424:
[----:B------:R-:W-:-:S11]  /*0990*/  DADD R16, R36, 2 ;  /* 0x4000000024107429 */ /* 0x000fd60000000000 */
.L_x_423:
[----:B------:R-:W-:Y:S05]  /*09a0*/  BSYNC.RECONVERGENT B0 ;  /* 0x0000000000007941 */ /* 0x000fea0003800200 */
.L_x_422:
[----:B------:R-:W0:Y:S01]  /*09b0*/  F2F.F64.F32 R32, R32 ;  /* 0x0000002000207310 */ /* 0x000e220000201800 */
[----:B------:R-:W-:Y:S01]  /*09c0*/  FSETP.NEU.AND P0, PT, R12, 1, PT ;  /* 0x3f8000000c00780b */ /* 0x000fe20003f0d000 */
[----:B------:R-:W-:Y:S01]  /*09d0*/  VIADD R7, R7, 0x4 ;  /* 0x0000000407077836 */ /* 0x000fe20000000000 */
[----:B------:R-:W-:Y:S01]  /*09e0*/  IADD3 R10, P1, PT, R10, 0x10, RZ ;  /* 0x000000100a0a7810 */ /* 0x000fe20007f3e0ff */
[----:B------:R-:W-:Y:S01]  /*09f0*/  VIADD R6, R6, 0x4 ;  /* 0x0000000406067836 */ /* 0x000fe20000000000 */
[----:B------:R-:W-:Y:S02]  /*0a00*/  FSEL R12, R16, RZ, P0 ;  /* 0x000000ff100c7208 */ /* 0x000fe40000000000 */
[----:B------:R-:W-:Y:S01]  /*0a10*/  FSEL R13, R17, 1.875, P0 ;  /* 0x3ff00000110d7808 */ /* 0x000fe20000000000 */
[----:B------:R-:W-:Y:S01]  /*0a20*/  IMAD.X R11, RZ, RZ, R11, P1 ;  /* 0x000000ffff0b7224 */ /* 0x000fe200008e060b */
[----:B------:R-:W-:-:S04]  /*0a30*/  ISETP.NE.AND P0, PT, R7, RZ, PT ;  /* 0x000000ff0700720c */ /* 0x000fc80003f05270 */
[----:B0-----:R-:W-:-:S06]  /*0a40*/  DADD R12, R32, R12 ;  /* 0x00000000200c7229 */ /* 0x001fcc000000000c */
[----:B------:R0:W2:Y:S03]  /*0a50*/  F2F.F32.F64 R3, R12 ;  /* 0x0000000c00037310 */ /* 0x0000a60000301000 */
[----:B------:R-:W-:Y:S05]  /*0a60*/  @P0 BRA `(.L_x_425) ;  /* 0xfffffff400d40947 */ /* 0x000fea000383ffff */
.L_x_409:
[----:B------:R-:W-:-:S13]  /*0a70*/  ISETP.NE.AND P0, PT, R4, RZ, PT ;  /* 0x000000ff0400720c */ /* 0x000fda0003f05270 */
[----:B------:R-:W-:Y:S05]  /*0a80*/  @!P0 BRA `(.L_x_408) ;  /* 0x0000000000b48947 */ /* 0x000fea0003800000 */
[----:B------:R-:W1:Y:S01]  /*0a90*/  LDC.64 R6, c[0x0][0x388] ;  /* 0x0000e200ff067b82 */ /* 0x000e620000000a00 */
[----:B------:R-:W3:Y:S01]  /*0aa0*/  LDCU UR4, c[0x0][0x398] ;  /* 0x00007300ff0477ac */ /* 0x000ee20008000800 */
[----:B------:R-:W-:-:S06]  /*0ab0*/  IMAD.MOV R4, RZ, RZ, -R4 ;  /* 0x000000ffff047224 */ /* 0x000fcc00078e0a04 */
[----:B------:R-:W4:Y:S01]  /*0ac0*/  LDC.64 R10, c[0x0][0x380] ;  /* 0x0000e000ff0a7b82 */ /* 0x000f220000000a00 */
[----:B-1----:R-:W-:-:S04]  /*0ad0*/  IMAD.WIDE.U32 R6, R5, 0x4, R6 ;  /* 0x0000000405067825 */ /* 0x002fc800078e0006 */
[----:B---3--:R-:W-:-:S07]  /*0ae0*/  IMAD R5, R2, UR4, R5 ;  /* 0x0000000402057c24 */ /* 0x008fce000f8e0205 */
.L_x_430:
[----:B----4-:R-:W-:Y:S01]  /*0af0*/  IMAD.WIDE.U32 R14, R5, 0x4, R10 ;  /* 0x00000004050e7825 */ /* 0x010fe200078e000a */
[----:B---3--:R-:W3:Y:S04]  /*0b00*/  LDG.E R9, desc[UR6][R6.64] ;  /* 0x0000000606097981 */ /* 0x008ee8000c1e1900 */
[----:B------:R-:W3:Y:S01]  /*0b10*/  LDG.E R8, desc[UR6][R14.64] ;  /* 0x000000060e087981 */ /* 0x000ee2000c1e1900 */
[----:B------:R-:W-:Y:S01]  /*0b20*/  BSSY.RECONVERGENT B0, `(.L_x_426) ;  /* 0x0000006000007945 */ /* 0x000fe20003800200 */
[----:B------:R-:W-:Y:S01]  /*0b30*/  MOV R0, 0xb80 ;  /* 0x00000b8000007802 */ /* 0x000fe20000000f00 */
[----:B---3--:R-:W-:-:S04]  /*0b40*/  FADD R8, R8, -R9 ;  /* 0x8000000908087221 */ /* 0x008fc80000000000 */
[----:B01----:R-:W0:Y:S02]  /*0b50*/  F2F.F64.F32 R12, R8 ;  /* 0x00000008000c7310 */ /* 0x003e240000201800 */
[----:B0-----:R-:W-:-:S11]  /*0b60*/  DADD R34, -RZ, |R12| ;  /* 0x00000000ff227229 */ /* 0x001fd6000000050c */
[----:B--2---:R-:W-:Y:S05]  /*0b70*/  CALL.REL.NOINC `($_Z12findDistancePfS_S_jj$__internal_accurate_pow) ;  /* 0x0000000000887944 */ /* 0x004fea0003c00000 */
[----:B------:R-:W-:Y:S05]  /*0b80*/  BSYNC.RECONVERGENT B0 ;  /* 0x0000000000007941 */ /* 0x000fea0003800200 */
.L_x_426:
        /* <DEDUP_REMOVED lines=15> */
.L_x_429:
[----:B------:R-:W-:-:S11]  /*0c80*/  DADD R16, R12, 2 ;  /* 0x400000000c107429 */ /* 0x000fd60000000000 */
.L_x_428:
[----:B------:R-:W-:Y:S05]  /*0c90*/  BSYNC.RECONVERGENT B0 ;  /* 0x0000000000007941 */ /* 0x000fea0003800200 */
.L_x_427:
        /* <DEDUP_REMOVED lines=10> */
[----:B------:R1:W3:Y:S03]  /*0d40*/  F2F.F32.F64 R3, R12 ;  /* 0x0000000c00037310 */ /* 0x0002e60000301000 */
[----:B------:R-:W-:Y:S05]  /*0d50*/  @P0 BRA `(.L_x_430) ;  /* 0xfffffffc00640947 */ /* 0x000fea000383ffff */
.L_x_408:
[----:B------:R-:W4:Y:S02]  /*0d60*/  LDC.64 R4, c[0x0][0x390] ;  /* 0x0000e400ff047b82 */ /* 0x000f240000000a00 */
[----:B----4-:R-:W-:-:S05]  /*0d70*/  IMAD.WIDE R4, R2, 0x4, R4 ;  /* 0x0000000402047825 */ /* 0x010fca00078e0204 */
[----:B--23--:R-:W-:Y:S01]  /*0d80*/  STG.E desc[UR6][R4.64], R3 ;  /* 0x0000000304007986 */ /* 0x00cfe2000c101906 */
[----:B------:R-:W-:Y:S05]  /*0d90*/  EXIT ;  /* 0x000000000000794d */ /* 0x000fea0003800000 */
        .type           $_Z12findDistancePfS_S_jj$__internal_accurate_pow,@function
        .size           $_Z12findDistancePfS_S_jj$__internal_accurate_pow,(.L_x_452 - $_Z12findDistancePfS_S_jj$__internal_accurate_pow)
$_Z12findDistancePfS_S_jj$__internal_accurate_pow:
[----:B------:R-:W-:Y:S01]  /*0da0*/  ISETP.GT.U32.AND P0, PT, R35, 0xfffff, PT ;  /* 0x000fffff2300780c */ /* 0x000fe20003f04070 */
[----:B------:R-:W-:Y:S01]  /*0db0*/  IMAD.MOV.U32 R16, RZ, RZ, R35 ;  /* 0x000000ffff107224 */ /* 0x000fe200078e0023 */
[----:B------:R-:W-:Y:S01]  /*0dc0*/  UMOV UR4, 0x7d2cafe2 ;  /* 0x7d2cafe200047882 */ /* 0x000fe20000000000 */
[----:B------:R-:W-:Y:S01]  /*0dd0*/  IMAD.MOV.U32 R20, RZ, RZ, 0x41ad3b5a ;  /* 0x41ad3b5aff147424 */ /* 0x000fe200078e00ff */
[----:B------:R-:W-:Y:S01]  /*0de0*/  UMOV UR5, 0x3eb0f5ff ;  /* 0x3eb0f5ff00057882 */ /* 0x000fe20000000000 */
[----:B------:R-:W-:Y:S01]  /*0df0*/  IMAD.MOV.U32 R21, RZ, RZ, 0x3ed0f5d2 ;  /* 0x3ed0f5d2ff157424 */ /* 0x000fe200078e00ff */
[----:B------:R-:W-:Y:S01]  /*0e00*/  UMOV UR8, 0x3b39803f ;  /* 0x3b39803f00087882 */ /* 0x000fe20000000000 */
[----:B------:R-:W-:-:S06]  /*0e10*/  UMOV UR9, 0x3c7abc9e ;  /* 0x3c7abc9e00097882 */ /* 0x000fcc0000000000 */
[----:B------:R-:W-:Y:S01]  /*0e20*/  @!P0 DMUL R14, R34, 1.80143985094819840000e+16 ;  /* 0x43500000220e8828 */ /* 0x000fe20000000000 */
[----:B------:R-:W-:-:S09]  /*0e30*/  SHF.R.U32.HI R35, RZ, 0x14, R35 ;  /* 0x00000014ff237819 */ /* 0x000fd20000011623 */
[----:B------:R-:W-:Y:S01]  /*0e40*/  @!P0 IMAD.MOV.U32 R16, RZ, RZ, R15 ;  /* 0x000000ffff108224 */ /* 0x000fe200078e000f */
[----:B------:R-:W-:Y:S01]  /*0e50*/  @!P0 LEA.HI R35, R15, 0xffffffca, RZ, 0xc ;  /* 0xffffffca0f238811 */ /* 0x000fe200078f60ff */
[----:B------:R-:W-:Y:S02]  /*0e60*/  @!P0 IMAD.MOV.U32 R34, RZ, RZ, R14 ;  /* 0x000000ffff228224 */ /* 0x000fe400078e000e */
[----:B------:R-:W-:Y:S01]  /*0e70*/  IMAD.MOV.U32 R15, RZ, RZ, 0x43300000 ;  /* 0x43300000ff0f7424 */ /* 0x000fe200078e00ff */
[----:B------:R-:W-:Y:S01]  /*0e80*/  LOP3.LUT R17, R16, 0x800fffff, RZ, 0xc0, !PT ;  /* 0x800fffff10117812 */ /* 0x000fe200078ec0ff */
[----:B------:R-:W-:Y:S02]  /*0e90*/  IMAD.MOV.U32 R18, RZ, RZ, R34 ;  /* 0x000000ffff127224 */ /* 0x000fe400078e0022 */
[----:B------:R-:W-:Y:S01]  /*0ea0*/  IMAD.MOV.U32 R16, RZ, RZ, RZ ;  /* 0x000000ffff107224 */ /* 0x000fe200078e00ff */
[----:B------:R-:W-:-:S04]  /*0eb0*/  LOP3.LUT R17, R17, 0x3ff00000, RZ, 0xfc, !PT ;  /* 0x3ff0000011117812 */ /* 0x000fc800078efcff */
[----:B------:R-:W-:Y:S01]  /*0ec0*/  ISETP.GE.U32.AND P1, PT, R17, 0x3ff6a09f, PT ;  /* 0x3ff6a09f1100780c */ /* 0x000fe20003f26070 */
[----:B------:R-:W-:-:S12]  /*0ed0*/  IMAD.MOV.U32 R19, RZ, RZ, R17 ;  /* 0x000000ffff137224 */ /* 0x000fd800078e0011 */
[----:B------:R-:W-:-:S04]  /*0ee0*/  @P1 VIADD R14, R19, 0xfff00000 ;  /* 0xfff00000130e1836 */ /* 0x000fc80000000000 */
[----:B------:R-:W-:Y:S02]  /*0ef0*/  @P1 IMAD.MOV.U32 R19, RZ, RZ, R14 ;  /* 0x000000ffff131224 */ /* 0x000fe400078e000e */
[C---:B------:R-:W-:Y:S02]  /*0f00*/  VIADD R14, R35.reuse, 0xfffffc01 ;  /* 0xfffffc01230e7836 */ /* 0x040fe40000000000 */
[----:B------:R-:W-:Y:S02]  /*0f10*/  @P1 VIADD R14, R35, 0xfffffc02 ;  /* 0xfffffc02230e1836 */ /* 0x000fe40000000000 */
[C---:B------:R-:W-:Y:S02]  /*0f20*/  DADD R24, R18.reuse, 1 ;  /* 0x3ff0000012187429 */ /* 0x040fe40000000000 */
[----:B------:R-:W-:Y:S01]  /*0f30*/  DADD R18, R18, -1 ;  /* 0xbff0000012127429 */ /* 0x000fe20000000000 */
[----:B------:R-:W-:-:S03]  /*0f40*/  LOP3.LUT R14, R14, 0x80000000, RZ, 0x3c, !PT ;  /* 0x800000000e0e7812 */ /* 0x000fc600078e3cff */
[----:B------:R-:W0:Y:S02]  /*0f50*/  MUFU.RCP64H R17, R25 ;  /* 0x0000001900117308 */ /* 0x000e240000001800 */
[----:B0-----:R-:W-:-:S08]  /*0f60*/  DFMA R22, -R24, R16, 1 ;  /* 0x3ff000001816742b */ /* 0x001fd00000000110 */
[----:B------:R-:W-:-:S08]  /*0f70*/  DFMA R22, R22, R22, R22 ;  /* 0x000000161616722b */ /* 0x000fd00000000016 */
[----:B------:R-:W-:-:S08]  /*0f80*/  DFMA R22, R16, R22, R16 ;  /* 0x000000161016722b */ /* 0x000fd00000000010 */
[----:B------:R-:W-:-:S08]  /*0f90*/  DMUL R16, R18, R22 ;  /* 0x0000001612107228 */ /* 0x000fd00000000000 */
[----:B------:R-:W-:-:S08]  /*0fa0*/  DFMA R16, R18, R22, R16 ;  /* 0x000000161210722b */ /* 0x000fd00000000010 */
[----:B------:R-:W-:-:S08]  /*0fb0*/  DMUL R28, R16, R16 ;  /* 0x00000010101c7228 */ /* 0x000fd00000000000 */
[----:B------:R-:W-:Y:S01]  /*0fc0*/  DFMA R20, R28, UR4, R20 ;  /* 0x000000041c147c2b */ /* 0x000fe20008000014 */
[----:B------:R-:W-:Y:S01]  /*0fd0*/  UMOV UR4, 0x75488a3f ;  /* 0x75488a3f00047882 */ /* 0x000fe20000000000 */
[----:B------:R-:W-:-:S06]  /*0fe0*/  UMOV UR5, 0x3ef3b20a ;  /* 0x3ef3b20a00057882 */ /* 0x000fcc0000000000 */
[----:B------:R-:W-:Y:S01]  /*0ff0*/  DFMA R26, R28, R20, UR4 ;  /* 0x000000041c1a7e2b */ /* 0x000fe20008000014 */
[----:B------:R-:W-:Y:S01]  /*1000*/  UMOV UR4, 0xe4faecd5 ;  /* 0xe4faecd500047882 */ /* 0x000fe20000000000 */
[----:B------:R-:W-:Y:S01]  /*1010*/  UMOV UR5, 0x3f1745cd ;  /* 0x3f1745cd00057882 */ /* 0x000fe20000000000 */
[----:B------:R-:W-:-:S05]  /*1020*/  DADD R20, R18, -R16 ;  /* 0x0000000012147229 */ /* 0x000fca0000000810 */
[----:B------:R-:W-:Y:S01]  /*1030*/  DFMA R26, R28, R26, UR4 ;  /* 0x000000041c1a7e2b */ /* 0x000fe2000800001a */
[----:B------:R-:W-:Y:S01]  /*1040*/  UMOV UR4, 0x258a578b ;  /* 0x258a578b00047882 */ /* 0x000fe20000000000 */
[----:B------:R-:W-:Y:S01]  /*1050*/  UMOV UR5, 0x3f3c71c7 ;  /* 0x3f3c71c700057882 */ /* 0x000fe20000000000 */
[----:B------:R-:W-:-:S05]  /*1060*/  DADD R20, R20, R20 ;  /* 0x0000000014147229 */ /* 0x000fca0000000014 */
[----:B------:R-:W-:Y:S01]  /*1070*/  DFMA R26, R28, R26, UR4 ;  /* 0x000000041c1a7e2b */ /* 0x000fe2000800001a */
[----:B------:R-:W-:Y:S01]  /*1080*/  UMOV UR4, 0x9242b910 ;  /* 0x9242b91000047882 */ /* 0x000fe20000000000 */
[----:B------:R-:W-:Y:S01]  /*1090*/  UMOV UR5, 0x3f624924 ;  /* 0x3f62492400057882 */ /* 0x000fe20000000000 */
[----:B------:R-:W-:-:S05]  /*10a0*/  DFMA R20, R18, -R16, R20 ;  /* 0x800000101214722b */ /* 0x000fca0000000014 */
[----:B------:R-:W-:Y:S01]  /*10b0*/  DFMA R26, R28, R26, UR4 ;  /* 0x000000041c1a7e2b */ /* 0x000fe2000800001a */
[----:B------:R-:W-:Y:S01]  /*10c0*/  UMOV UR4, 0x99999dfb ;  /* 0x99999dfb00047882 */ /* 0x000fe20000000000 */
[----:B------:R-:W-:Y:S01]  /*10d0*/  UMOV UR5, 0x3f899999 ;  /* 0x3f89999900057882 */ /* 0x000fe20000000000 */
[----:B------:R-:W-:Y:S02]  /*10e0*/  DMUL R20, R22, R20 ;  /* 0x0000001416147228 */ /* 0x000fe40000000000 */
[----:B------:R-:W-:-:S03]  /*10f0*/  DMUL R22, R16, R16 ;  /* 0x0000001010167228 */ /* 0x000fc60000000000 */
[----:B------:R-:W-:Y:S01]  /*1100*/  DFMA R26, R28, R26, UR4 ;  /* 0x000000041c1a7e2b */ /* 0x000fe2000800001a */
[----:B------:R-:W-:Y:S01]  /*1110*/  UMOV UR4, 0x55555555 ;  /* 0x5555555500047882 */ /* 0x000fe20000000000 */
[----:B------:R-:W-:-:S03]  /*1120*/  UMOV UR5, 0x3fb55555 ;  /* 0x3fb5555500057882 */ /* 0x000fc60000000000 */
[----:B------:R-:W-:-:S03]  /*1130*/  DMUL R30, R16, R22 ;  /* 0x00000016101e7228 */ /* 0x000fc60000000000 */
[----:B------:R-:W-:-:S08]  /*1140*/  DFMA R18, R28, R26, UR4 ;  /* 0x000000041c127e2b */ /* 0x000fd0000800001a */
[----:B------:R-:W-:Y:S01]  /*1150*/  DADD R24, -R18, UR4 ;  /* 0x0000000412187e29 */ /* 0x000fe20008000100 */
[----:B------:R-:W-:Y:S01]  /*1160*/  UMOV UR4, 0xb9e7b0 ;  /* 0x00b9e7b000047882 */ /* 0x000fe20000000000 */
[----:B------:R-:W-:-:S06]  /*1170*/  UMOV UR5, 0x3c46a4cb ;  /* 0x3c46a4cb00057882 */ /* 0x000fcc0000000000 */
[----:B------:R-:W-:Y:S02]  /*1180*/  DFMA R24, R28, R26, R24 ;  /* 0x0000001a1c18722b */ /* 0x000fe40000000018 */
[----:B------:R-:W-:Y:S01]  /*1190*/  DFMA R26, R16, R16, -R22 ;  /* 0x00000010101a722b */ /* 0x000fe20000000816 */
[----:B------:R-:W-:Y:S02]  /*11a0*/  VIADD R29, R21, 0x100000 ;  /* 0x00100000151d7836 */ /* 0x000fe40000000000 */
[----:B------:R-:W-:-:S06]  /*11b0*/  IMAD.MOV.U32 R28, RZ, RZ, R20 ;  /* 0x000000ffff1c7224 */ /* 0x000fcc00078e0014 */
[----:B------:R-:W-:Y:S02]  /*11c0*/  DFMA R26, R16, R28, R26 ;  /* 0x0000001c101a722b */ /* 0x000fe4000000001a */
[----:B------:R-:W-:Y:S01]  /*11d0*/  DADD R28, R24, -UR4 ;  /* 0x80000004181c7e29 */ /* 0x000fe20008000000 */
[----:B------:R-:W-:Y:S01]  /*11e0*/  UMOV UR4, 0x80000000 ;  /* 0x8000000000047882 */ /* 0x000fe20000000000 */
[----:B------:R-:W-:Y:S01]  /*11f0*/  DFMA R24, R16, R22, -R30 ;  /* 0x000000161018722b */ /* 0x000fe2000000081e */
[----:B------:R-:W-:-:S07]  /*1200*/  UMOV UR5, 0x43300000 ;  /* 0x4330000000057882 */ /* 0x000fce0000000000 */
[----:B------:R-:W-:Y:S02]  /*1210*/  DFMA R24, R20, R22, R24 ;  /* 0x000000161418722b */ /* 0x000fe40000000018 */
[----:B------:R-:W-:-:S06]  /*1220*/  DADD R22, R18, R28 ;  /* 0x0000000012167229 */ /* 0x000fcc000000001c */
[----:B------:R-:W-:Y:S02]  /*1230*/  DFMA R24, R16, R26, R24 ;  /* 0x0000001a1018722b */ /* 0x000fe40000000018 */
[----:B------:R-:W-:Y:S02]  /*1240*/  DADD R26, R18, -R22 ;  /* 0x00000000121a7229 */ /* 0x000fe40000000816 */
[----:B------:R-:W-:-:S06]  /*1250*/  DMUL R18, R22, R30 ;  /* 0x0000001e16127228 */ /* 0x000fcc0000000000 */
[----:B------:R-:W-:Y:S02]  /*1260*/  DADD R28, R28, R26 ;  /* 0x000000001c1c7229 */ /* 0x000fe4000000001a */
[----:B------:R-:W-:-:S08]  /*1270*/  DFMA R26, R22, R30, -R18 ;  /* 0x0000001e161a722b */ /* 0x000fd00000000812 */
[----:B------:R-:W-:-:S08]  /*1280*/  DFMA R24, R22, R24, R26 ;  /* 0x000000181618722b */ /* 0x000fd0000000001a */
[----:B------:R-:W-:-:S08]  /*1290*/  DFMA R28, R28, R30, R24 ;  /* 0x0000001e1c1c722b */ /* 0x000fd00000000018 */
[----:B------:R-:W-:-:S08]  /*12a0*/  DADD R24, R18, R28 ;  /* 0x0000000012187229 */ /* 0x000fd0000000001c */
[--C-:B------:R-:W-:Y:S02]  /*12b0*/  DADD R22, R16, R24.reuse ;  /* 0x0000000010167229 */ /* 0x100fe40000000018 */
[----:B------:R-:W-:-:S06]  /*12c0*/  DADD R18, R18, -R24 ;  /* 0x0000000012127229 */ /* 0x000fcc0000000818 */
[----:B------:R-:W-:Y:S02]  /*12d0*/  DADD R16, R16, -R22 ;  /* 0x0000000010107229 */ /* 0x000fe40000000816 */
[----:B------:R-:W-:-:S06]  /*12e0*/  DADD R18, R28, R18 ;  /* 0x000000001c127229 */ /* 0x000fcc0000000012 */
[----:B------:R-:W-:-:S08]  /*12f0*/  DADD R16, R24, R16 ;  /* 0x0000000018107229 */ /* 0x000fd00000000010 */
[----:B------:R-:W-:-:S08]  /*1300*/  DADD R16, R18, R16 ;  /* 0x0000000012107229 */ /* 0x000fd00000000010 */
[----:B------:R-:W-:Y:S02]  /*1310*/  DADD R20, R20, R16 ;  /* 0x0000000014147229 */ /* 0x000fe40000000010 */
[----:B------:R-:W-:Y:S01]  /*1320*/  DADD R16, R14, -UR4 ;  /* 0x800000040e107e29 */ /* 0x000fe20008000000 */
[----:B------:R-:W-:Y:S01]  /*1330*/  UMOV UR4, 0xfefa39ef ;  /* 0xfefa39ef00047882 */ /* 0x000fe20000000000 */
[----:B------:R-:W-:-:S04]  /*1340*/  UMOV UR5, 0x3fe62e42 ;  /* 0x3fe62e4200057882 */ /* 0x000fc80000000000 */
[----:B------:R-:W-:-:S08]  /*1350*/  DADD R18, R22, R20 ;  /* 0x0000000016127229 */ /* 0x000fd00000000014 */
[--C-:B------:R-:W-:Y:S02]  /*1360*/  DFMA R14, R16, UR4, R18.reuse ;  /* 0x00000004100e7c2b */ /* 0x100fe40008000012 */
[----:B------:R-:W-:-:S06]  /*1370*/  DADD R24, R22, -R18 ;  /* 0x0000000016187229 */ /* 0x000fcc0000000812 */
[----:B------:R-:W-:Y:S02]  /*1380*/  DFMA R22, R16, -UR4, R14 ;  /* 0x8000000410167c2b */ /* 0x000fe4000800000e */
[----:B------:R-:W-:-:S06]  /*1390*/  DADD R24, R20, R24 ;  /* 0x0000000014187229 */ /* 0x000fcc0000000018 */
[----:B------:R-:W-:-:S08]  /*13a0*/  DADD R22, -R18, R22 ;  /* 0x0000000012167229 */ /* 0x000fd00000000116 */
[----:B------:R-:W-:Y:S01]  /*13b0*/  DADD R18, R24, -R22 ;  /* 0x0000000018127229 */ /* 0x000fe20000000816 */
[----:B------:R-:W-:Y:S02]  /*13c0*/  IMAD.MOV.U32 R22, RZ, RZ, 0x652b82fe ;  /* 0x652b82feff167424 */ /* 0x000fe400078e00ff */
[----:B------:R-:W-:-:S05]  /*13d0*/  IMAD.MOV.U32 R23, RZ, RZ, 0x3ff71547 ;  /* 0x3ff71547ff177424 */ /* 0x000fca00078e00ff */
[----:B------:R-:W-:-:S08]  /*13e0*/  DFMA R18, R16, UR8, R18 ;  /* 0x0000000810127c2b */ /* 0x000fd00008000012 */
[----:B------:R-:W-:-:S08]  /*13f0*/  DADD R16, R14, R18 ;  /* 0x000000000e107229 */ /* 0x000fd00000000012 */
[----:B------:R-:W-:Y:S02]  /*1400*/  DADD R20, R14, -R16 ;  /* 0x000000000e147229 */ /* 0x000fe40000000810 */
[----:B------:R-:W-:-:S06]  /*1410*/  DMUL R14, R16, 2 ;  /* 0x40000000100e7828 */ /* 0x000fcc0000000000 */
[----:B------:R-:W-:Y:S02]  /*1420*/  DADD R18, R18, R20 ;  /* 0x0000000012127229 */ /* 0x000fe40000000014 */
[----:B------:R-:W-:-:S08]  /*1430*/  DFMA R16, R16, 2, -R14 ;  /* 0x400000001010782b */ /* 0x000fd0000000080e */
[----:B------:R-:W-:-:S08]  /*1440*/  DFMA R18, R18, 2, R16 ;  /* 0x400000001212782b */ /* 0x000fd00000000010 */
[----:B------:R-:W-:-:S08]  /*1450*/  DADD R24, R14, R18 ;  /* 0x000000000e187229 */ /* 0x000fd00000000012 */
[----:B------:R-:W-:Y:S02]  /*1460*/  DFMA R22, R24, R22, 6.75539944105574400000e+15 ;  /* 0x433800001816742b */ /* 0x000fe40000000016 */
[----:B------:R-:W-:Y:S01]  /*1470*/  FSETP.GEU.AND P0, PT, |R25|, 4.1917929649353027344, PT ;  /* 0x4086232b1900780b */ /* 0x000fe20003f0e200 */
[----:B------:R-:W-:-:S05]  /*1480*/  DADD R14, R14, -R24 ;  /* 0x000000000e0e7229 */ /* 0x000fca0000000818 */
[----:B------:R-:W-:-:S03]  /*1490*/  DADD R16, R22, -6.75539944105574400000e+15 ;  /* 0xc338000016107429 */ /* 0x000fc60000000000 */
[----:B------:R-:W-:-:S05]  /*14a0*/  DADD R18, R18, R14 ;  /* 0x0000000012127229 */ /* 0x000fca000000000e */
[----:B------:R-:W-:Y:S01]  /*14b0*/  DFMA R20, R16, -UR4, R24 ;  /* 0x8000000410147c2b */ /* 0x000fe20008000018 */
[----:B------:R-:W-:Y:S01]  /*14c0*/  UMOV UR4, 0x3b39803f ;  /* 0x3b39803f00047882 */ /* 0x000fe20000000000 */
[----:B------:R-:W-:-:S06]  /*14d0*/  UMOV UR5, 0x3c7abc9e ;  /* 0x3c7abc9e00057882 */ /* 0x000fcc0000000000 */
[----:B------:R-:W-:Y:S01]  /*14e0*/  DFMA R20, R16, -UR4, R20 ;  /* 0x8000000410147c2b */ /* 0x000fe20008000014 */
[----:B------:R-:W-:Y:S01]  /*14f0*/  UMOV UR4, 0x69ce2bdf ;  /* 0x69ce2bdf00047882 */ /* 0x000fe20000000000 */
[----:B------:R-:W-:Y:S01]  /*1500*/  IMAD.MOV.U32 R16, RZ, RZ, -0x35dec16 ;  /* 0xfca213eaff107424 */ /* 0x000fe200078e00ff */
[----:B------:R-:W-:Y:S01]  /*1510*/  UMOV UR5, 0x3e5ade15 ;  /* 0x3e5ade1500057882 */ /* 0x000fe20000000000 */
[----:B------:R-:W-:-:S06]  /*1520*/  IMAD.MOV.U32 R17, RZ, RZ, 0x3e928af3 ;  /* 0x3e928af3ff117424 */ /* 0x000fcc00078e00ff */
[----:B------:R-:W-:Y:S01]  /*1530*/  DFMA R16, R20, UR4, R16 ;  /* 0x0000000414107c2b */ /* 0x000fe20008000010 */
[----:B------:R-:W-:Y:S01]  /*1540*/  UMOV UR4, 0x62401315 ;  /* 0x6240131500047882 */ /* 0x000fe20000000000 */
[----:B------:R-:W-:-:S06]  /*1550*/  UMOV UR5, 0x3ec71dee ;  /* 0x3ec71dee00057882 */ /* 0x000fcc0000000000 */
[----:B------:R-:W-:Y:S01]  /*1560*/  DFMA R16, R20, R16, UR4 ;  /* 0x0000000414107e2b */ /* 0x000fe20008000010 */
        /* <DEDUP_REMOVED lines=20> */
[----:B------:R-:W-:-:S08]  /*16b0*/  DFMA R16, R20, R16, UR4 ;  /* 0x0000000414107e2b */ /* 0x000fd00008000010 */
[----:B------:R-:W-:-:S08]  /*16c0*/  DFMA R16, R20, R16, 1 ;  /* 0x3ff000001410742b */ /* 0x000fd00000000010 */
[----:B------:R-:W-:-:S10]  /*16d0*/  DFMA R16, R20, R16, 1 ;  /* 0x3ff000001410742b */ /* 0x000fd40000000010 */
[----:B------:R-:W-:Y:S02]  /*16e0*/  IMAD R21, R22, 0x100000, R17 ;  /* 0x0010000016157824 */ /* 0x000fe400078e0211 */
[----:B------:R-:W-:Y:S01]  /*16f0*/  IMAD.MOV.U32 R20, RZ, RZ, R16 ;  /* 0x000000ffff147224 */ /* 0x000fe200078e0010 */
[----:B------:R-:W-:Y:S06]  /*1700*/  @!P0 BRA `(.L_x_431) ;  /* 0x0000000000308947 */ /* 0x000fec0003800000 */
[----:B------:R-:W-:Y:S01]  /*1710*/  FSETP.GEU.AND P1, PT, |R25|, 4.2275390625, PT ;  /* 0x408748001900780b */ /* 0x000fe20003f2e200 */
[C---:B------:R-:W-:Y:S02]  /*1720*/  DADD R20, R24.reuse, +INF ;  /* 0x7ff0000018147429 */ /* 0x040fe40000000000 */
[----:B------:R-:W-:-:S08]  /*1730*/  DSETP.GEU.AND P0, PT, R24, RZ, PT ;  /* 0x000000ff1800722a */ /* 0x000fd00003f0e000 */
[----:B------:R-:W-:Y:S02]  /*1740*/  FSEL R20, R20, RZ, P0 ;  /* 0x000000ff14147208 */ /* 0x000fe40000000000 */
[----:B------:R-:W-:Y:S02]  /*1750*/  @!P1 LEA.HI R14, R22, R22, RZ, 0x1 ;  /* 0x00000016160e9211 */ /* 0x000fe400078f08ff */
[----:B------:R-:W-:Y:S02]  /*1760*/  FSEL R21, R21, RZ, P0 ;  /* 0x000000ff15157208 */ /* 0x000fe40000000000 */
[----:B------:R-:W-:-:S05]  /*1770*/  @!P1 SHF.R.S32.HI R14, RZ, 0x1, R14 ;  /* 0x00000001ff0e9819 */ /* 0x000fca000001140e */
[----:B------:R-:W-:Y:S02]  /*1780*/  @!P1 IMAD.IADD R15, R22, 0x1, -R14 ;  /* 0x00000001160f9824 */ /* 0x000fe400078e0a0e */
[----:B------:R-:W-:Y:S02]  /*1790*/  @!P1 IMAD R17, R14, 0x100000, R17 ;  /* 0x001000000e119824 */ /* 0x000fe400078e0211 */
[----:B------:R-:W-:Y:S01]  /*17a0*/  @!P1 IMAD.MOV.U32 R14, RZ, RZ, RZ ;  /* 0x000000ffff0e9224 */ /* 0x000fe200078e00ff */
[----:B------:R-:W-:-:S06]  /*17b0*/  @!P1 LEA R15, R15, 0x3ff00000, 0x14 ;  /* 0x3ff000000f0f9811 */ /* 0x000fcc00078ea0ff */
[----:B------:R-:W-:-:S11]  /*17c0*/  @!P1 DMUL R20, R16, R14 ;  /* 0x0000000e10149228 */ /* 0x000fd60000000000 */
.L_x_431:
[----:B------:R-:W-:Y:S01]  /*17d0*/  DFMA R18, R18, R20, R20 ;  /* 0x000000141212722b */ /* 0x000fe20000000014 */
[----:B------:R-:W-:Y:S01]  /*17e0*/  IMAD.MOV.U32 R16, RZ, RZ, R0 ;  /* 0x000000ffff107224 */ /* 0x000fe200078e0000 */
[----:B------:R-:W-:Y:S01]  /*17f0*/  DSETP.NEU.AND P0, PT, |R20|, +INF , PT ;  /* 0x7ff000001400742a */ /* 0x000fe20003f0d200 */
[----:B------:R-:W-:-:S07]  /*1800*/  IMAD.MOV.U32 R17, RZ, RZ, 0x0 ;  /* 0x00000000ff117424 */ /* 0x000fce00078e00ff */
[----:B------:R-:W-:Y:S02]  /*1810*/  FSEL R15, R20, R18, !P0 ;  /* 0x00000012140f7208 */ /* 0x000fe40004000000 */
[----:B------:R-:W-:Y:S01]  /*1820*/  FSEL R14, R21, R19, !P0 ;  /* 0x00000013150e7208 */ /* 0x000fe20004000000 */
[----:B------:R-:W-:Y:S06]  /*1830*/  RET.REL.NODEC R16 `(_Z12findDistancePfS_S_jj) ;  /* 0xffffffe410f07950 */ /* 0x000fec0003c3ffff */
.L_x_432:
        /* <DEDUP_REMOVED lines=12> */
.L_x_452:


//--------------------- .text._Z15findDistanceMapPfS_S_jj --------------------------
	.section	.text._Z15findDistanceMapPfS_S_jj,"ax",@progbits
	.align	128
        .global         _Z15findDistanceMapPfS_S_jj
        .type           _Z15findDistanceMapPfS_S_jj,@function
        .size           _Z15findDistanceMapPfS_S_jj,(.L_x_453 - _Z15findDistanceMapPfS_S_jj)
        .other          _Z15findDistanceMapPfS_S_jj,@"STO_CUDA_ENTRY STV_DEFAULT"
_Z15findDistanceMapPfS_S_jj:
.text._Z15findDistanceMapPfS_S_jj:
[----:B------:R-:W-:Y:S01]  /*0000*/  LDC R1, c[0x0][0x37c] ;  /* 0x0000df00ff017b82 */ /* 0x000fe20000000800 */
[----:B------:R-:W0:Y:S07]  /*0010*/  S2R R3, SR_TID.X ;  /* 0x0000000000037919 */ /* 0x000e2e0000002100 */
[----:B------:R-:W0:Y:S01]  /*0020*/  S2UR UR5, SR_CTAID.X ;  /* 0x00000000000579c3 */ /* 0x000e220000002500 */
[----:B------:R-:W1:Y:S07]  /*0030*/  LDCU.64 UR6, c[0x0][0x398] ;  /* 0x00007300ff0677ac */ /* 0x000e6e0008000a00 */
[----:B------:R-:W0:Y:S01]  /*0040*/  LDC R2, c[0x0][0x360] ;  /* 0x0000d800ff027b82 */ /* 0x000e220000000800 */
[----:B-1----:R-:W-:Y:S01]  /*0050*/  UIMAD UR4, UR7, UR6, URZ ;  /* 0x00000006070472a4 */ /* 0x002fe2000f8e02ff */
[----:B0-----:R-:W-:-:S05]  /*0060*/  IMAD R2, R2, UR5, R3 ;  /* 0x0000000502027c24 */ /* 0x001fca000f8e0203 */
[----:B------:R-:W-:-:S13]  /*0070*/  ISETP.GE.U32.AND P0, PT, R2, UR4, PT ;  /* 0x0000000402007c0c */ /* 0x000fda000bf06070 */
[----:B------:R-:W-:Y:S05]  /*0080*/  @P0 EXIT ;  /* 0x000000000000094d */ /* 0x000fea0003800000 */
[----:B------:R-:W0:Y:S01]  /*0090*/  I2F.U32.RP R0, UR6 ;  /* 0x0000000600007d06 */ /* 0x000e220008209000 */
[----:B------:R-:W1:Y:S01]  /*00a0*/  LDC.64 R8, c[0x0][0x388] ;  /* 0x0000e200ff087b82 */ /* 0x000e620000000a00 */
[----:B------:R-:W-:Y:S01]  /*00b0*/  ISETP.NE.U32.AND P1, PT, RZ, UR6, PT ;  /* 0x00000006ff007c0c */ /* 0x000fe2000bf25070 */
[----:B------:R-:W2:Y:S06]  /*00c0*/  LDCU.64 UR4, c[0x0][0x358] ;  /* 0x00006b00ff0477ac */ /* 0x000eac0008000a00 */
[----:B------:R-:W3:Y:S01]  /*00d0*/  LDC.64 R6, c[0x0][0x380] ;  /* 0x0000e000ff067b82 */ /* 0x000ee20000000a00 */
[----:B0-----:R-:W0:Y:S02]  /*00e0*/  MUFU.RCP R0, R0 ;  /* 0x0000000000007308 */ /* 0x001e240000001000 */
[----:B0-----:R-:W-:-:S02]  /*00f0*/  VIADD R4, R0, 0xffffffe ;  /* 0x0ffffffe00047836 */ /* 0x001fc40000000000 */
[----:B---3--:R-:W-:-:S04]  /*0100*/  IMAD.WIDE R6, R2, 0x4, R6 ;  /* 0x0000000402067825 */ /* 0x008fc800078e0206 */
[----:B------:R0:W3:Y:S02]  /*0110*/  F2I.FTZ.U32.TRUNC.NTZ R5, R4 ;  /* 0x0000000400057305 */ /* 0x0000e4000021f000 */
[----:B0-----:R-:W-:Y:S02]  /*0120*/  IMAD.MOV.U32 R4, RZ, RZ, RZ ;  /* 0x000000ffff047224 */ /* 0x001fe400078e00ff */
[----:B---3--:R-:W-:-:S04]  /*0130*/  IMAD.MOV R3, RZ, RZ, -R5 ;  /* 0x000000ffff037224 */ /* 0x008fc800078e0a05 */
[----:B------:R-:W-:-:S04]  /*0140*/  IMAD R3, R3, UR6, RZ ;  /* 0x0000000603037c24 */ /* 0x000fc8000f8e02ff */
[----:B------:R-:W-:-:S06]  /*0150*/  IMAD.HI.U32 R5, R5, R3, R4 ;  /* 0x0000000305057227 */ /* 0x000fcc00078e0004 */
[----:B------:R-:W-:-:S05]  /*0160*/  IMAD.HI.U32 R5, R5, R2, RZ ;  /* 0x0000000205057227 */ /* 0x000fca00078e00ff */
[----:B------:R-:W-:-:S05]  /*0170*/  IADD3 R5, PT, PT, -R5, RZ, RZ ;  /* 0x000000ff05057210 */ /* 0x000fca0007ffe1ff */
[----:B------:R-:W-:-:S05]  /*0180*/  IMAD R3, R5, UR6, R2 ;  /* 0x0000000605037c24 */ /* 0x000fca000f8e0202 */
[----:B------:R-:W-:-:S13]  /*0190*/  ISETP.GE.U32.AND P0, PT, R3, UR6, PT ;  /* 0x0000000603007c0c */ /* 0x000fda000bf06070 */
[----:B------:R-:W-:-:S05]  /*01a0*/  @P0 VIADD R3, R3, -UR6 ;  /* 0x8000000603030c36 */ /* 0x000fca0008000000 */
[----:B------:R-:W-:-:S13]  /*01b0*/  ISETP.GE.U32.AND P0, PT, R3, UR6, PT ;  /* 0x0000000603007c0c */ /* 0x000fda000bf06070 */
[----:B------:R-:W-:Y:S01]  /*01c0*/  @P0 VIADD R3, R3, -UR6 ;  /* 0x8000000603030c36 */ /* 0x000fe20008000000 */
[----:B------:R-:W-:-:S05]  /*01d0*/  @!P1 LOP3.LUT R3, RZ, UR6, RZ, 0x33, !PT ;  /* 0x00000006ff039c12 */ /* 0x000fca000f8e33ff */
[----:B-1----:R-:W-:Y:S02]  /*01e0*/  IMAD.WIDE.U32 R8, R3, 0x4, R8 ;  /* 0x0000000403087825 */ /* 0x002fe400078e0008 */
[----:B--2---:R-:W2:Y:S04]  /*01f0*/  LDG.E R3, desc[UR4][R6.64] ;  /* 0x0000000406037981 */ /* 0x004ea8000c1e1900 */
[----:B------:R-:W2:Y:S01]  /*0200*/  LDG.E R8, desc[UR4][R8.64] ;  /* 0x0000000408087981 */ /* 0x000ea2000c1e1900 */
[----:B------:R-:W-:Y:S01]  /*0210*/  BSSY.RECONVERGENT B0, `(.L_x_433) ;  /* 0x0000005000007945 */ /* 0x000fe20003800200 */
[----:B------:R-:W-:Y:S01]  /*0220*/  MOV R0, 0x260 ;  /* 0x0000026000007802 */ /* 0x000fe20000000f00 */
[----:B--2---:R-:W-:-:S04]  /*0230*/  FADD R3, R3, -R8 ;  /* 0x8000000803037221 */ /* 0x004fc80000000000 */
[----:B------:R0:W1:Y:S03]  /*0240*/  F2F.F64.F32 R4, R3 ;  /* 0x0000000300047310 */ /* 0x0000660000201800 */
[----:B01----:R-:W-:Y:S05]  /*0250*/  CALL.REL.NOINC `($_Z15findDistanceMapPfS_S_jj$__internal_accurate_pow) ;  /* 0x0000000000607944 */ /* 0x003fea0003c00000 */
[----:B------:R-:W-:Y:S05]  /*0260*/  BSYNC.RECONVERGENT B0 ;  /* 0x0000000000007941 */ /* 0x000fea0003800200 */
.L_x_433:
[----:B------:R-:W-:Y:S01]  /*0270*/  DADD R6, R4, 2 ;  /* 0x4000000004067429 */ /* 0x000fe20000000000 */
[----:B------:R-:W0:Y:S01]  /*0280*/  LDC.64 R8, c[0x0][0x390] ;  /* 0x0000e400ff087b82 */ /* 0x000e220000000a00 */
[----:B------:R-:W-:Y:S01]  /*0290*/  FSETP.NEU.AND P0, PT, R3, RZ, PT ;  /* 0x000000ff0300720b */ /* 0x000fe20003f0d000 */
[----:B------:R-:W-:Y:S07]  /*02a0*/  BSSY.RECONVERGENT B0, `(.L_x_434) ;  /* 0x000000d000007945 */ /* 0x000fee0003800200 */
[----:B------:R-:W-:-:S02]  /*02b0*/  LOP3.LUT R6, R7, 0x7ff00000, RZ, 0xc0, !PT ;  /* 0x7ff0000007067812 */ /* 0x000fc400078ec0ff */
[----:B------:R-:W-:Y:S02]  /*02c0*/  MOV R7, R11 ;  /* 0x0000000b00077202 */ /* 0x000fe40000000f00 */
[----:B------:R-:W-:Y:S01]  /*02d0*/  ISETP.NE.AND P1, PT, R6, 0x7ff00000, PT ;  /* 0x7ff000000600780c */ /* 0x000fe20003f25270 */
[----:B------:R-:W-:Y:S01]  /*02e0*/  IMAD.MOV.U32 R6, RZ, RZ, R10 ;  /* 0x000000ffff067224 */ /* 0x000fe200078e000a */
[----:B------:R-:W-:-:S11]  /*02f0*/  @!P0 CS2R R6, SRZ ;  /* 0x0000000000068805 */ /* 0x000fd6000001ff00 */
[----:B------:R-:W-:Y:S05]  /*0300*/  @P1 BRA `(.L_x_435) ;  /* 0x0000000000181947 */ /* 0x000fea0003800000 */
[----:B------:R-:W-:-:S13]  /*0310*/  FSETP.NAN.AND P0, PT, R3, R3, PT ;  /* 0x000000030300720b */ /* 0x000fda0003f08000 */
[----:B------:R-:W-:Y:S01]  /*0320*/  @P0 DADD R6, R4, 2 ;  /* 0x4000000004060429 */ /* 0x000fe20000000000 */
[----:B------:R-:W-:Y:S10]  /*0330*/  @P0 BRA `(.L_x_435) ;  /* 0x00000000000c0947 */ /* 0x000ff40003800000 */
[----:B------:R-:W-:-:S14]  /*0340*/  DSETP.NEU.AND P0, PT, |R4|, +INF , PT ;  /* 0x7ff000000400742a */ /* 0x000fdc0003f0d200 */
[----:B------:R-:W-:Y:S02]  /*0350*/  @!P0 IMAD.MOV.U32 R6, RZ, RZ, 0x0 ;  /* 0x00000000ff068424 */ /* 0x000fe400078e00ff */
[----:B------:R-:W-:-:S07]  /*0360*/  @!P0 IMAD.MOV.U32 R7, RZ, RZ, 0x7ff00000 ;  /* 0x7ff00000ff078424 */ /* 0x000fce00078e00ff */
.L_x_435:
[----:B------:R-:W-:Y:S05]  /*0370*/  BSYNC.RECONVERGENT B0 ;  /* 0x0000000000007941 */ /* 0x000fea0003800200 */
.L_x_434:
[----:B------:R-:W1:Y:S01]  /*0380*/  F2F.F32.F64 R6, R6 ;  /* 0x0000000600067310 */ /* 0x000e620000301000 */
[----:B------:R-:W-:Y:S01]  /*0390*/  FSETP.NEU.AND P0, PT, R3, 1, PT ;  /* 0x3f8000000300780b */ /* 0x000fe20003f0d000 */
[----:B0-----:R-:W-:-:S03]  /*03a0*/  IMAD.WIDE R2, R2, 0x4, R8 ;  /* 0x0000000402027825 */ /* 0x001fc600078e0208 */
[----:B-1----:R-:W-:-:S05]  /*03b0*/  FSEL R5, R6, 1, P0 ;  /* 0x3f80000006057808 */ /* 0x002fca0000000000 */
[----:B------:R-:W-:Y:S01]  /*03c0*/  STG.E desc[UR4][R2.64], R5 ;  /* 0x0000000502007986 */ /* 0x000fe2000c101904 */
[----:B------:R-:W-:Y:S05]  /*03d0*/  EXIT ;  /* 0x000000000000794d */ /* 0x000fea0003800000 */
        .type           $_Z15findDistanceMapPfS_S_jj$__internal_accurate_pow,@function
        .size           $_Z15findDistanceMapPfS_S_jj$__internal_accurate_pow,(.L_x_453 - $_Z15findDistanceMapPfS_S_jj$__internal_accurate_pow)
$_Z15findDistanceMapPfS_S_jj$__internal_accurate_pow:
[----:B------:R-:W-:Y:S01]  /*03e0*/  DADD R6, -RZ, |R4| ;  /* 0x00000000ff067229 */ /* 0x000fe20000000504 */
[----:B------:R-:W-:Y:S01]  /*03f0*/  IMAD.MOV.U32 R20, RZ, RZ, RZ ;  /* 0x000000ffff147224 */ /* 0x000fe200078e00ff */
[----:B------:R-:W-:Y:S01]  /*0400*/  UMOV UR6, 0x7d2cafe2 ;  /* 0x7d2cafe200067882 */ /* 0x000fe20000000000 */
[----:B------:R-:W-:Y:S01]  /*0410*/  IMAD.MOV.U32 R18, RZ, RZ, 0x41ad3b5a ;  /* 0x41ad3b5aff127424 */ /* 0x000fe200078e00ff */
[----:B------:R-:W-:Y:S01]  /*0420*/  UMOV UR7, 0x3eb0f5ff ;  /* 0x3eb0f5ff00077882 */ /* 0x000fe20000000000 */
[----:B------:R-:W-:Y:S01]  /*0430*/  IMAD.MOV.U32 R19, RZ, RZ, 0x3ed0f5d2 ;  /* 0x3ed0f5d2ff137424 */ /* 0x000fe200078e00ff */
[----:B------:R-:W-:Y:S01]  /*0440*/  UMOV UR8, 0x3b39803f ;  /* 0x3b39803f00087882 */ /* 0x000fe20000000000 */
[----:B------:R-:W-:-:S03]  /*0450*/  UMOV UR9, 0x3c7abc9e ;  /* 0x3c7abc9e00097882 */ /* 0x000fc60000000000 */
[----:B------:R-:W-:Y:S01]  /*0460*/  ISETP.GT.U32.AND P0, PT, R7, 0xfffff, PT ;  /* 0x000fffff0700780c */ /* 0x000fe20003f04070 */
[----:B------:R-:W-:-:S12]  /*0470*/  IMAD.MOV.U32 R10, RZ, RZ, R7 ;  /* 0x000000ffff0a7224 */ /* 0x000fd800078e0007 */
[----:B------:R-:W-:-:S10]  /*0480*/  @!P0 DMUL R8, R6, 1.80143985094819840000e+16 ;  /* 0x4350000006088828 */ /* 0x000fd40000000000 */
[----:B------:R-:W-:Y:S01]  /*0490*/  @!P0 MOV R10, R9 ;  /* 0x00000009000a8202 */ /* 0x000fe20000000f00 */
[----:B------:R-:W-:-:S03]  /*04a0*/  @!P0 IMAD.MOV.U32 R6, RZ, RZ, R8 ;  /* 0x000000ffff068224 */ /* 0x000fc600078e0008 */
[----:B------:R-:W-:Y:S01]  /*04b0*/  LOP3.LUT R10, R10, 0x800fffff, RZ, 0xc0, !PT ;  /* 0x800fffff0a0a7812 */ /* 0x000fe200078ec0ff */
[----:B------:R-:W-:Y:S01]  /*04c0*/  IMAD.MOV.U32 R14, RZ, RZ, R6 ;  /* 0x000000ffff0e7224 */ /* 0x000fe200078e0006 */
[----:B------:R-:W-:Y:S02]  /*04d0*/  SHF.R.U32.HI R6, RZ, 0x14, R7 ;  /* 0x00000014ff067819 */ /* 0x000fe40000011607 */
[----:B------:R-:W-:Y:S02]  /*04e0*/  LOP3.LUT R15, R10, 0x3ff00000, RZ, 0xfc, !PT ;  /* 0x3ff000000a0f7812 */ /* 0x000fe400078efcff */
[----:B------:R-:W-:Y:S02]  /*04f0*/  @!P0 LEA.HI R6, R9, 0xffffffca, RZ, 0xc ;  /* 0xffffffca09068811 */ /* 0x000fe400078f60ff */
[----:B------:R-:W-:-:S03]  /*0500*/  ISETP.GE.U32.AND P1, PT, R15, 0x3ff6a09f, PT ;  /* 0x3ff6a09f0f00780c */ /* 0x000fc60003f26070 */
[----:B------:R-:W-:-:S10]  /*0510*/  VIADD R7, R6, 0xfffffc01 ;  /* 0xfffffc0106077836 */ /* 0x000fd40000000000 */
[----:B------:R-:W-:Y:S02]  /*0520*/  @P1 VIADD R11, R15, 0xfff00000 ;  /* 0xfff000000f0b1836 */ /* 0x000fe40000000000 */
[----:B------:R-:W-:-:S03]  /*0530*/  @P1 VIADD R7, R6, 0xfffffc02 ;  /* 0xfffffc0206071836 */ /* 0x000fc60000000000 */
[----:B------:R-:W-:Y:S02]  /*0540*/  @P1 MOV R15, R11 ;  /* 0x0000000b000f1202 */ /* 0x000fe40000000f00 */
[----:B------:R-:W-:Y:S01]  /*0550*/  LOP3.LUT R6, R7, 0x80000000, RZ, 0x3c, !PT ;  /* 0x8000000007067812 */ /* 0x000fe200078e3cff */
[----:B------:R-:W-:-:S03]  /*0560*/  HFMA2 R7, -RZ, RZ, 3.59375, 0 ;  /* 0x43300000ff077431 */ /* 0x000fc600000001ff */
[C---:B------:R-:W-:Y:S02]  /*0570*/  DADD R12, R14.reuse, 1 ;  /* 0x3ff000000e0c7429 */ /* 0x040fe40000000000 */
[----:B------:R-:W-:-:S04]  /*0580*/  DADD R14, R14, -1 ;  /* 0xbff000000e0e7429 */ /* 0x000fc80000000000 */
[----:B------:R-:W0:Y:S02]  /*0590*/  MUFU.RCP64H R21, R13 ;  /* 0x0000000d00157308 */ /* 0x000e240000001800 */
[----:B0-----:R-:W-:-:S08]  /*05a0*/  DFMA R10, -R12, R20, 1 ;  /* 0x3ff000000c0a742b */ /* 0x001fd00000000114 */
[----:B------:R-:W-:-:S08]  /*05b0*/  DFMA R10, R10, R10, R10 ;  /* 0x0000000a0a0a722b */ /* 0x000fd0000000000a */
[----:B------:R-:W-:-:S08]  /*05c0*/  DFMA R20, R20, R10, R20 ;  /* 0x0000000a1414722b */ /* 0x000fd00000000014 */
[----:B------:R-:W-:-:S08]  /*05d0*/  DMUL R10, R14, R20 ;  /* 0x000000140e0a7228 */ /* 0x000fd00000000000 */
[----:B------:R-:W-:-:S08]  /*05e0*/  DFMA R10, R14, R20, R10 ;  /* 0x000000140e0a722b */ /* 0x000fd0000000000a */
[-C--:B------:R-:W-:Y:S02]  /*05f0*/  DMUL R16, R10, R10.reuse ;  /* 0x0000000a0a107228 */ /* 0x080fe40000000000 */
[----:B------:R-:W-:Y:S02]  /*0600*/  DADD R22, R14, -R10 ;  /* 0x000000000e167229 */ /* 0x000fe4000000080a */
[----:B------:R-:W-:-:S04]  /*0610*/  DMUL R26, R10, R10 ;  /* 0x0000000a0a1a7228 */ /* 0x000fc80000000000 */
[----:B------:R-:W-:Y:S01]  /*0620*/  DFMA R12, R16, UR6, R18 ;  /* 0x00000006100c7c2b */ /* 0x000fe20008000012 */
        /* <DEDUP_REMOVED lines=11> */
[----:B------:R-:W-:-:S03]  /*06e0*/  DFMA R20, R10, R10, -R26 ;  /* 0x0000000a0a14722b */ /* 0x000fc6000000081a */
        /* <DEDUP_REMOVED lines=10> */
[----:B------:R-:W-:Y:S01]  /*0790*/  DADD R22, -R12, UR6 ;  /* 0x000000060c167e29 */ /* 0x000fe20008000100 */
[----:B------:R-:W-:Y:S01]  /*07a0*/  UMOV UR6, 0xb9e7b0 ;  /* 0x00b9e7b000067882 */ /* 0x000fe20000000000 */
[----:B------:R-:W-:-:S06]  /*07b0*/  UMOV UR7, 0x3c46a4cb ;  /* 0x3c46a4cb00077882 */ /* 0x000fcc0000000000 */
[----:B------:R-:W-:Y:S02]  /*07c0*/  DFMA R18, R16, R18, R22 ;  /* 0x000000121012722b */ /* 0x000fe40000000016 */
[----:B------:R-:W-:Y:S01]  /*07d0*/  DMUL R16, R10, R26 ;  /* 0x0000001a0a107228 */ /* 0x000fe20000000000 */
[----:B------:R-:W-:Y:S01]  /*07e0*/  IADD3 R23, PT, PT, R15, 0x100000, RZ ;  /* 0x001000000f177810 */ /* 0x000fe20007ffe0ff */
[----:B------:R-:W-:-:S04]  /*07f0*/  IMAD.MOV.U32 R22, RZ, RZ, R14 ;  /* 0x000000ffff167224 */ /* 0x000fc800078e000e */
[----:B------:R-:W-:Y:S01]  /*0800*/  DADD R18, R18, -UR6 ;  /* 0x8000000612127e29 */ /* 0x000fe20008000000 */
[----:B------:R-:W-:Y:S01]  /*0810*/  UMOV UR6, 0x80000000 ;  /* 0x8000000000067882 */ /* 0x000fe20000000000 */
[C---:B------:R-:W-:Y:S01]  /*0820*/  DFMA R24, R10.reuse, R26, -R16 ;  /* 0x0000001a0a18722b */ /* 0x040fe20000000810 */
[----:B------:R-:W-:Y:S01]  /*0830*/  UMOV UR7, 0x43300000 ;  /* 0x4330000000077882 */ /* 0x000fe20000000000 */
[----:B------:R-:W-:-:S04]  /*0840*/  DFMA R20, R10, R22, R20 ;  /* 0x000000160a14722b */ /* 0x000fc80000000014 */
[----:B------:R-:W-:Y:S02]  /*0850*/  DADD R22, R12, R18 ;  /* 0x000000000c167229 */ /* 0x000fe40000000012 */
[----:B------:R-:W-:-:S06]  /*0860*/  DFMA R24, R14, R26, R24 ;  /* 0x0000001a0e18722b */ /* 0x000fcc0000000018 */
[----:B------:R-:W-:Y:S02]  /*0870*/  DMUL R26, R22, R16 ;  /* 0x00000010161a7228 */ /* 0x000fe40000000000 */
[----:B------:R-:W-:Y:S02]  /*0880*/  DFMA R20, R10, R20, R24 ;  /* 0x000000140a14722b */ /* 0x000fe40000000018 */
[----:B------:R-:W-:-:S04]  /*0890*/  DADD R24, R12, -R22 ;  /* 0x000000000c187229 */ /* 0x000fc80000000816 */
[----:B------:R-:W-:-:S04]  /*08a0*/  DFMA R12, R22, R16, -R26 ;  /* 0x00000010160c722b */ /* 0x000fc8000000081a */
[----:B------:R-:W-:-:S04]  /*08b0*/  DADD R24, R18, R24 ;  /* 0x0000000012187229 */ /* 0x000fc80000000018 */
        /* <DEDUP_REMOVED lines=19> */
[----:B------:R-:W-:-:S08]  /*09f0*/  DADD R12, R12, -R16 ;  /* 0x000000000c0c7229 */ /* 0x000fd00000000810 */
[----:B------:R-:W-:-:S08]  /*0a00*/  DFMA R12, R14, UR8, R12 ;  /* 0x000000080e0c7c2b */ /* 0x000fd0000800000c */
[----:B------:R-:W-:-:S08]  /*0a10*/  DADD R8, R6, R12 ;  /* 0x0000000006087229 */ /* 0x000fd0000000000c */
[----:B------:R-:W-:Y:S02]  /*0a20*/  DADD R10, R6, -R8 ;  /* 0x00000000060a7229 */ /* 0x000fe40000000808 */
[----:B------:R-:W-:-:S06]  /*0a30*/  DMUL R6, R8, 2 ;  /* 0x4000000008067828 */ /* 0x000fcc0000000000 */
[----:B------:R-:W-:Y:S02]  /*0a40*/  DADD R12, R12, R10 ;  /* 0x000000000c0c7229 */ /* 0x000fe4000000000a */
[----:B------:R-:W-:Y:S01]  /*0a50*/  DFMA R8, R8, 2, -R6 ;  /* 0x400000000808782b */ /* 0x000fe20000000806 */
[----:B------:R-:W-:Y:S02]  /*0a60*/  IMAD.MOV.U32 R10, RZ, RZ, 0x652b82fe ;  /* 0x652b82feff0a7424 */ /* 0x000fe400078e00ff */
[----:B------:R-:W-:-:S05]  /*0a70*/  IMAD.MOV.U32 R11, RZ, RZ, 0x3ff71547 ;  /* 0x3ff71547ff0b7424 */ /* 0x000fca00078e00ff */
        /* <DEDUP_REMOVED lines=13> */
[----:B------:R-:W-:Y:S01]  /*0b50*/  MOV R17, 0x3e928af3 ;  /* 0x3e928af300117802 */ /* 0x000fe20000000f00 */
[----:B------:R-:W-:-:S05]  /*0b60*/  UMOV UR7, 0x3e5ade15 ;  /* 0x3e5ade1500077882 */ /* 0x000fca0000000000 */
        /* <DEDUP_REMOVED lines=34> */
[----:B------:R-:W-:-:S04]  /*0d90*/  @!P1 LEA.HI R6, R10, R10, RZ, 0x1 ;  /* 0x0000000a0a069211 */ /* 0x000fc800078f08ff */
[----:B------:R-:W-:Y:S02]  /*0da0*/  @!P1 SHF.R.S32.HI R9, RZ, 0x1, R6 ;  /* 0x00000001ff099819 */ /* 0x000fe40000011406 */
[----:B------:R-:W-:Y:S02]  /*0db0*/  FSEL R6, R16, RZ, P0 ;  /* 0x000000ff10067208 */ /* 0x000fe40000000000 */
[----:B------:R-:W-:Y:S01]  /*0dc0*/  @!P1 IADD3 R8, PT, PT, R10, -R9, RZ ;  /* 0x800000090a089210 */ /* 0x000fe20007ffe0ff */
[----:B------:R-:W-:-:S03]  /*0dd0*/  @!P1 IMAD R15, R9, 0x100000, R15 ;  /* 0x00100000090f9824 */ /* 0x000fc600078e020f */
[----:B------:R-:W-:Y:S01]  /*0de0*/  @!P1 LEA R9, R8, 0x3ff00000, 0x14 ;  /* 0x3ff0000008099811 */ /* 0x000fe200078ea0ff */
[----:B------:R-:W-:-:S06]  /*0df0*/  @!P1 IMAD.MOV.U32 R8, RZ, RZ, RZ ;  /* 0x000000ffff089224 */ /* 0x000fcc00078e00ff */
[----:B------:R-:W-:-:S11]  /*0e00*/  @!P1 DMUL R6, R14, R8 ;  /* 0x000000080e069228 */ /* 0x000fd60000000000 */
.L_x_436:
[----:B------:R-:W-:Y:S02]  /*0e10*/  DFMA R12, R12, R6, R6 ;  /* 0x000000060c0c722b */ /* 0x000fe40000000006 */
[----:B------:R-:W-:-:S08]  /*0e20*/  DSETP.NEU.AND P0, PT, |R6|, +INF , PT ;  /* 0x7ff000000600742a */ /* 0x000fd00003f0d200 */
[----:B------:R-:W-:Y:S02]  /*0e30*/  FSEL R10, R6, R12, !P0 ;  /* 0x0000000c060a7208 */ /* 0x000fe40004000000 */
[----:B------:R-:W-:Y:S01]  /*0e40*/  FSEL R11, R7, R13, !P0 ;  /* 0x0000000d070b7208 */ /* 0x000fe20004000000 */
[----:B------:R-:W-:Y:S01]  /*0e50*/  IMAD.MOV.U32 R7, RZ, RZ, 0x0 ;  /* 0x00000000ff077424 */ /* 0x000fe200078e00ff */
[----:B------:R-:W-:-:S04]  /*0e60*/  MOV R6, R0 ;  /* 0x0000000000067202 */ /* 0x000fc80000000f00 */
[----:B------:R-:W-:Y:S05]  /*0e70*/  RET.REL.NODEC R6 `(_Z15findDistanceMapPfS_S_jj) ;  /* 0xfffffff006607950 */ /* 0x000fea0003c3ffff */
.L_x_437:
        /* <DEDUP_REMOVED lines=16> */
.L_x_453:


//--------------------- .text._Z9normalizePfS_S_jj --------------------------
	.section	.text._Z9normalizePfS_S_jj,"ax",@progbits
	.align	128
        .global         _Z9normalizePfS_S_jj
        .type           _Z9normalizePfS_S_jj,@function
        .size           _Z9normalizePfS_S_jj,(.L_x_454 - _Z9normalizePfS_S_jj)
        .other          _Z9normalizePfS_S_jj,@"STO_CUDA_ENTRY STV_DEFAULT"
_Z9normalizePfS_S_jj:
.text._Z9normalizePfS_S_jj:
        /* <DEDUP_REMOVED lines=12> */
[----:B------:R-:W2:Y:S05]  /*00c0*/  LDCU.64 UR4, c[0x0][0x358] ;  /* 0x00006b00ff0477ac */ /* 0x000eaa0008000a00 */
[----:B0-----:R-:W0:Y:S02]  /*00d0*/  MUFU.RCP R0, R0 ;  /* 0x0000000000007308 */ /* 0x001e240000001000 */
[----:B0-----:R-:W-:-:S06]  /*00e0*/  VIADD R2, R0, 0xffffffe ;  /* 0x0ffffffe00027836 */ /* 0x001fcc0000000000 */
[----:B------:R0:W3:Y:S02]  /*00f0*/  F2I.FTZ.U32.TRUNC.NTZ R3, R2 ;  /* 0x0000000200037305 */ /* 0x0000e4000021f000 */
[----:B0-----:R-:W-:Y:S02]  /*0100*/  IMAD.MOV.U32 R2, RZ, RZ, RZ ;  /* 0x000000ffff027224 */ /* 0x001fe400078e00ff */
[----:B---3--:R-:W-:-:S04]  /*0110*/  IMAD.MOV R5, RZ, RZ, -R3 ;  /* 0x000000ffff057224 */ /* 0x008fc800078e0a03 */
[----:B------:R-:W-:-:S04]  /*0120*/  IMAD R5, R5, UR6, RZ ;  /* 0x0000000605057c24 */ /* 0x000fc8000f8e02ff */
[----:B------:R-:W-:Y:S02]  /*0130*/  IMAD.HI.U32 R4, R3, R5, R2 ;  /* 0x0000000503047227 */ /* 0x000fe400078e0002 */
[----:B------:R-:W0:Y:S04]  /*0140*/  LDC.64 R2, c[0x0][0x390] ;  /* 0x0000e400ff027b82 */ /* 0x000e280000000a00 */
[----:B------:R-:W-:-:S04]  /*0150*/  IMAD.HI.U32 R4, R4, R9, RZ ;  /* 0x0000000904047227 */ /* 0x000fc800078e00ff */
[----:B------:R-:W-:-:S04]  /*0160*/  IMAD.MOV R4, RZ, RZ, -R4 ;  /* 0x000000ffff047224 */ /* 0x000fc800078e0a04 */
[----:B------:R-:W-:-:S05]  /*0170*/  IMAD R5, R4, UR6, R9 ;  /* 0x0000000604057c24 */ /* 0x000fca000f8e0209 */
[----:B------:R-:W-:-:S13]  /*0180*/  ISETP.GE.U32.AND P0, PT, R5, UR6, PT ;  /* 0x0000000605007c0c */ /* 0x000fda000bf06070 */
[----:B------:R-:W-:-:S05]  /*0190*/  @P0 VIADD R5, R5, -UR6 ;  /* 0x8000000605050c36 */ /* 0x000fca0008000000 */
[----:B------:R-:W-:-:S13]  /*01a0*/  ISETP.GE.U32.AND P0, PT, R5, UR6, PT ;  /* 0x0000000605007c0c */ /* 0x000fda000bf06070 */
[----:B------:R-:W-:Y:S01]  /*01b0*/  @P0 VIADD R5, R5, -UR6 ;  /* 0x8000000605050c36 */ /* 0x000fe20008000000 */
[----:B------:R-:W-:-:S05]  /*01c0*/  @!P1 LOP3.LUT R5, RZ, UR6, RZ, 0x33, !PT ;  /* 0x00000006ff059c12 */ /* 0x000fca000f8e33ff */
[----:B0-----:R-:W-:-:S04]  /*01d0*/  IMAD.WIDE.U32 R2, R5, 0x4, R2 ;  /* 0x0000000405027825 */ /* 0x001fc800078e0002 */
[----:B-1----:R-:W-:Y:S02]  /*01e0*/  IMAD.WIDE.U32 R6, R5, 0x4, R6 ;  /* 0x0000000405067825 */ /* 0x002fe400078e0006 */
[----:B------:R-:W0:Y:S01]  /*01f0*/  LDC.64 R4, c[0x0][0x380] ;  /* 0x0000e000ff047b82 */ /* 0x000e220000000a00 */
[----:B--2---:R-:W2:Y:S04]  /*0200*/  LDG.E R3, desc[UR4][R2.64] ;  /* 0x0000000402037981 */ /* 0x004ea8000c1e1900 */
[----:B------:R-:W2:Y:S01]  /*0210*/  LDG.E R6, desc[UR4][R6.64] ;  /* 0x0000000406067981 */ /* 0x000ea2000c1e1900 */
[----:B0-----:R-:W-:-:S05]  /*0220*/  IMAD.WIDE.U32 R4, R9, 0x4, R4 ;  /* 0x0000000409047825 */ /* 0x001fca00078e0004 */
[----:B------:R-:W3:Y:S01]  /*0230*/  LDG.E R0, desc[UR4][R4.64] ;  /* 0x0000000404007981 */ /* 0x000ee2000c1e1900 */
[----:B------:R-:W-:Y:S01]  /*0240*/  BSSY.RECONVERGENT B0, `(.L_x_438) ;  /* 0x000000e000007945 */ /* 0x000fe20003800200 */
[----:B--2---:R-:W-:-:S04]  /*0250*/  FADD R9, -R3, R6 ;  /* 0x0000000603097221 */ /* 0x004fc80000000100 */
[----:B------:R-:W0:Y:S02]  /*0260*/  MUFU.RCP R8, R9 ;  /* 0x0000000900087308 */ /* 0x000e240000001000 */
[----:B0-----:R-:W-:Y:S01]  /*0270*/  FFMA R11, -R9, R8, 1 ;  /* 0x3f800000090b7423 */ /* 0x001fe20000000108 */
[----:B---3--:R-:W-:-:S03]  /*0280*/  FADD R0, R0, -R3 ;  /* 0x8000000300007221 */ /* 0x008fc60000000000 */
[----:B------:R-:W-:Y:S02]  /*0290*/  FFMA R11, R8, R11, R8 ;  /* 0x0000000b080b7223 */ /* 0x000fe40000000008 */
[----:B------:R-:W0:Y:S02]  /*02a0*/  FCHK P0, R0, R9 ;  /* 0x0000000900007302 */ /* 0x000e240000000000 */
[----:B------:R-:W-:-:S04]  /*02b0*/  FFMA R8, R0, R11, RZ ;  /* 0x0000000b00087223 */ /* 0x000fc800000000ff */
[----:B------:R-:W-:-:S04]  /*02c0*/  FFMA R2, -R9, R8, R0 ;  /* 0x0000000809027223 */ /* 0x000fc80000000100 */
[----:B------:R-:W-:Y:S01]  /*02d0*/  FFMA R11, R11, R2, R8 ;  /* 0x000000020b0b7223 */ /* 0x000fe20000000008 */
[----:B0-----:R-:W-:Y:S06]  /*02e0*/  @!P0 BRA `(.L_x_439) ;  /* 0x00000000000c8947 */ /* 0x001fec0003800000 */
[----:B------:R-:W-:-:S07]  /*02f0*/  MOV R2, 0x310 ;  /* 0x0000031000027802 */ /* 0x000fce0000000f00 */
[----:B------:R-:W-:Y:S05]  /*0300*/  CALL.REL.NOINC `($__internal_0_$__cuda_sm3x_div_rn_noftz_f32_slowpath) ;  /* 0x0000000000107944 */ /* 0x000fea0003c00000 */
[----:B------:R-:W-:-:S07]  /*0310*/  IMAD.MOV.U32 R11, RZ, RZ, R0 ;  /* 0x000000ffff0b7224 */ /* 0x000fce00078e0000 */
.L_x_439:
[----:B------:R-:W-:Y:S05]  /*0320*/  BSYNC.RECONVERGENT B0 ;  /* 0x0000000000007941 */ /* 0x000fea0003800200 */
.L_x_438:
[----:B------:R-:W-:Y:S01]  /*0330*/  STG.E desc[UR4][R4.64], R11 ;  /* 0x0000000b04007986 */ /* 0x000fe2000c101904 */
[----:B------:R-:W-:Y:S05]  /*0340*/  EXIT ;  /* 0x000000000000794d */ /* 0x000fea0003800000 */
        .weak           $__internal_0_$__cuda_sm3x_div_rn_noftz_f32_slowpath
        .type           $__internal_0_$__cuda_sm3x_div_rn_noftz_f32_slowpath,@function
        .size           $__internal_0_$__cuda_sm3x_div_rn_noftz_f32_slowpath,(.L_x_454 - $__internal_0_$__cuda_sm3x_div_rn_noftz_f32_slowpath)
$__internal_0_$__cuda_sm3x_div_rn_noftz_f32_slowpath:
[----:B------:R-:W-:Y:S01]  /*0350*/  SHF.R.U32.HI R6, RZ, 0x17, R9 ;  /* 0x00000017ff067819 */ /* 0x000fe20000011609 */
[----:B------:R-:W-:Y:S01]  /*0360*/  BSSY.RECONVERGENT B1, `(.L_x_440) ;  /* 0x0000064000017945 */ /* 0x000fe20003800200 */
[--C-:B------:R-:W-:Y:S01]  /*0370*/  SHF.R.U32.HI R3, RZ, 0x17, R0.reuse ;  /* 0x00000017ff037819 */ /* 0x100fe20000011600 */
[----:B------:R-:W-:Y:S01]  /*0380*/  IMAD.MOV.U32 R8, RZ, RZ, R0 ;  /* 0x000000ffff087224 */ /* 0x000fe200078e0000 */
[----:B------:R-:W-:Y:S02]  /*0390*/  LOP3.LUT R7, R6, 0xff, RZ, 0xc0, !PT ;  /* 0x000000ff06077812 */ /* 0x000fe400078ec0ff */
[----:B------:R-:W-:-:S03]  /*03a0*/  LOP3.LUT R6, R3, 0xff, RZ, 0xc0, !PT ;  /* 0x000000ff03067812 */ /* 0x000fc600078ec0ff */
[----:B------:R-:W-:Y:S02]  /*03b0*/  VIADD R12, R7, 0xffffffff ;  /* 0xffffffff070c7836 */ /* 0x000fe40000000000 */
[----:B------:R-:W-:-:S03]  /*03c0*/  VIADD R11, R6, 0xffffffff ;  /* 0xffffffff060b7836 */ /* 0x000fc60000000000 */
[----:B------:R-:W-:-:S04]  /*03d0*/  ISETP.GT.U32.AND P0, PT, R12, 0xfd, PT ;  /* 0x000000fd0c00780c */ /* 0x000fc80003f04070 */
[----:B------:R-:W-:-:S13]  /*03e0*/  ISETP.GT.U32.OR P0, PT, R11, 0xfd, P0 ;  /* 0x000000fd0b00780c */ /* 0x000fda0000704470 */
[----:B------:R-:W-:Y:S01]  /*03f0*/  @!P0 IMAD.MOV.U32 R10, RZ, RZ, RZ ;  /* 0x000000ffff0a8224 */ /* 0x000fe200078e00ff */
[----:B------:R-:W-:Y:S06]  /*0400*/  @!P0 BRA `(.L_x_441) ;  /* 0x0000000000608947 */ /* 0x000fec0003800000 */
[----:B------:R-:W-:Y:S01]  /*0410*/  FSETP.GTU.FTZ.AND P0, PT, |R0|, +INF , PT ;  /* 0x7f8000000000780b */ /* 0x000fe20003f1c200 */
[----:B------:R-:W-:Y:S01]  /*0420*/  IMAD.MOV.U32 R3, RZ, RZ, R9 ;  /* 0x000000ffff037224 */ /* 0x000fe200078e0009 */
[----:B------:R-:W-:-:S04]  /*0430*/  FSETP.GTU.FTZ.AND P1, PT, |R9|, +INF , PT ;  /* 0x7f8000000900780b */ /* 0x000fc80003f3c200 */
[----:B------:R-:W-:-:S13]  /*0440*/  PLOP3.LUT P0, PT, P0, P1, PT, 0xf8, 0x8f ;  /* 0x00000000008f781c */ /* 0x000fda0000703f70 */
[----:B------:R-:W-:Y:S05]  /*0450*/  @P0 BRA `(.L_x_442) ;  /* 0x00000004004c0947 */ /* 0x000fea0003800000 */
[----:B------:R-:W-:-:S13]  /*0460*/  LOP3.LUT P0, RZ, R9, 0x7fffffff, R8, 0xc8, !PT ;  /* 0x7fffffff09ff7812 */ /* 0x000fda000780c808 */
[----:B------:R-:W-:Y:S05]  /*0470*/  @!P0 BRA `(.L_x_443) ;  /* 0x00000004003c8947 */ /* 0x000fea0003800000 */
[C---:B------:R-:W-:Y:S02]  /*0480*/  FSETP.NEU.FTZ.AND P2, PT, |R0|.reuse, +INF , PT ;  /* 0x7f8000000000780b */ /* 0x040fe40003f5d200 */
[----:B------:R-:W-:Y:S02]  /*0490*/  FSETP.NEU.FTZ.AND P1, PT, |R3|, +INF , PT ;  /* 0x7f8000000300780b */ /* 0x000fe40003f3d200 */
[----:B------:R-:W-:-:S11]  /*04a0*/  FSETP.NEU.FTZ.AND P0, PT, |R0|, +INF , PT ;  /* 0x7f8000000000780b */ /* 0x000fd60003f1d200 */
[----:B------:R-:W-:Y:S05]  /*04b0*/  @!P1 BRA !P2, `(.L_x_443) ;  /* 0x00000004002c9947 */ /* 0x000fea0005000000 */
[----:B------:R-:W-:-:S04]  /*04c0*/  LOP3.LUT P2, RZ, R8, 0x7fffffff, RZ, 0xc0, !PT ;  /* 0x7fffffff08ff7812 */ /* 0x000fc8000784c0ff */
[----:B------:R-:W-:-:S13]  /*04d0*/  PLOP3.LUT P1, PT, P1, P2, PT, 0x2f, 0xf2 ;  /* 0x0000000000f2781c */ /* 0x000fda0000f24577 */
[----:B------:R-:W-:Y:S05]  /*04e0*/  @P1 BRA `(.L_x_444) ;  /* 0x0000000400181947 */ /* 0x000fea0003800000 */
[----:B------:R-:W-:-:S04]  /*04f0*/  LOP3.LUT P1, RZ, R9, 0x7fffffff, RZ, 0xc0, !PT ;  /* 0x7fffffff09ff7812 */ /* 0x000fc8000782c0ff */
[----:B------:R-:W-:-:S13]  /*0500*/  PLOP3.LUT P0, PT, P0, P1, PT, 0x2f, 0xf2 ;  /* 0x0000000000f2781c */ /* 0x000fda0000702577 */
[----:B------:R-:W-:Y:S05]  /*0510*/  @P0 BRA `(.L_x_445) ;  /* 0x0000000400000947 */ /* 0x000fea0003800000 */
[----:B------:R-:W-:Y:S02]  /*0520*/  ISETP.GE.AND P0, PT, R11, RZ, PT ;  /* 0x000000ff0b00720c */ /* 0x000fe40003f06270 */
[----:B------:R-:W-:-:S11]  /*0530*/  ISETP.GE.AND P1, PT, R12, RZ, PT ;  /* 0x000000ff0c00720c */ /* 0x000fd60003f26270 */
[----:B------:R-:W-:Y:S01]  /*0540*/  @P0 MOV R10, RZ ;  /* 0x000000ff000a0202 */ /* 0x000fe20000000f00 */
[----:B------:R-:W-:Y:S02]  /*0550*/  @!P0 IMAD.MOV.U32 R10, RZ, RZ, -0x40 ;  /* 0xffffffc0ff0a8424 */ /* 0x000fe400078e00ff */
[----:B------:R-:W-:Y:S01]  /*0560*/  @!P0 FFMA R8, R0, 1.84467440737095516160e+19, RZ ;  /* 0x5f80000000088823 */ /* 0x000fe200000000ff */
[----:B------:R-:W-:Y:S01]  /*0570*/  @!P1 FFMA R9, R3, 1.84467440737095516160e+19, RZ ;  /* 0x5f80000003099823 */ /* 0x000fe200000000ff */
[----:B------:R-:W-:-:S07]  /*0580*/  @!P1 VIADD R10, R10, 0x40 ;  /* 0x000000400a0a9836 */ /* 0x000fce0000000000 */
.L_x_441:
[----:B------:R-:W-:Y:S01]  /*0590*/  LEA R0, R7, 0xc0800000, 0x17 ;  /* 0xc080000007007811 */ /* 0x000fe200078eb8ff */
[----:B------:R-:W-:Y:S01]  /*05a0*/  VIADD R6, R6, 0xffffff81 ;  /* 0xffffff8106067836 */ /* 0x000fe20000000000 */
[----:B------:R-:W-:Y:S03]  /*05b0*/  BSSY.RECONVERGENT B2, `(.L_x_446) ;  /* 0x0000035000027945 */ /* 0x000fe60003800200 */
[----:B------:R-:W-:Y:S01]  /*05c0*/  IMAD.IADD R9, R9, 0x1, -R0 ;  /* 0x0000000109097824 */ /* 0x000fe200078e0a00 */
[C---:B------:R-:W-:Y:S01]  /*05d0*/  IADD3 R7, PT, PT, R6.reuse, 0x7f, -R7 ;  /* 0x0000007f06077810 */ /* 0x040fe20007ffe807 */
[----:B------:R-:W-:Y:S02]  /*05e0*/  IMAD R0, R6, -0x800000, R8 ;  /* 0xff80000006007824 */ /* 0x000fe400078e0208 */
[----:B------:R-:W0:Y:S01]  /*05f0*/  MUFU.RCP R3, R9 ;  /* 0x0000000900037308 */ /* 0x000e220000001000 */
[----:B------:R-:W-:Y:S01]  /*0600*/  FADD.FTZ R11, -R9, -RZ ;  /* 0x800000ff090b7221 */ /* 0x000fe20000010100 */
[----:B------:R-:W-:-:S03]  /*0610*/  IMAD.IADD R7, R7, 0x1, R10 ;  /* 0x0000000107077824 */ /* 0x000fc600078e020a */
[----:B0-----:R-:W-:-:S04]  /*0620*/  FFMA R12, R3, R11, 1 ;  /* 0x3f800000030c7423 */ /* 0x001fc8000000000b */
[----:B------:R-:W-:-:S04]  /*0630*/  FFMA R12, R3, R12, R3 ;  /* 0x0000000c030c7223 */ /* 0x000fc80000000003 */
[----:B------:R-:W-:-:S04]  /*0640*/  FFMA R3, R0, R12, RZ ;  /* 0x0000000c00037223 */ /* 0x000fc800000000ff */
[----:B------:R-:W-:-:S04]  /*0650*/  FFMA R8, R11, R3, R0 ;  /* 0x000000030b087223 */ /* 0x000fc80000000000 */
[----:B------:R-:W-:-:S04]  /*0660*/  FFMA R13, R12, R8, R3 ;  /* 0x000000080c0d7223 */ /* 0x000fc80000000003 */
[----:B------:R-:W-:-:S04]  /*0670*/  FFMA R8, R11, R13, R0 ;  /* 0x0000000d0b087223 */ /* 0x000fc80000000000 */
[----:B------:R-:W-:-:S05]  /*0680*/  FFMA R0, R12, R8, R13 ;  /* 0x000000080c007223 */ /* 0x000fca000000000d */
[----:B------:R-:W-:-:S04]  /*0690*/  SHF.R.U32.HI R3, RZ, 0x17, R0 ;  /* 0x00000017ff037819 */ /* 0x000fc80000011600 */
[----:B------:R-:W-:-:S05]  /*06a0*/  LOP3.LUT R3, R3, 0xff, RZ, 0xc0, !PT ;  /* 0x000000ff03037812 */ /* 0x000fca00078ec0ff */
[----:B------:R-:W-:-:S05]  /*06b0*/  IMAD.IADD R9, R3, 0x1, R7 ;  /* 0x0000000103097824 */ /* 0x000fca00078e0207 */
[----:B------:R-:W-:-:S04]  /*06c0*/  IADD3 R3, PT, PT, R9, -0x1, RZ ;  /* 0xffffffff09037810 */ /* 0x000fc80007ffe0ff */
[----:B------:R-:W-:-:S13]  /*06d0*/  ISETP.GE.U32.AND P0, PT, R3, 0xfe, PT ;  /* 0x000000fe0300780c */ /* 0x000fda0003f06070 */
[----:B------:R-:W-:Y:S05]  /*06e0*/  @!P0 BRA `(.L_x_447) ;  /* 0x0000000000808947 */ /* 0x000fea0003800000 */
[----:B------:R-:W-:-:S13]  /*06f0*/  ISETP.GT.AND P0, PT, R9, 0xfe, PT ;  /* 0x000000fe0900780c */ /* 0x000fda0003f04270 */
[----:B------:R-:W-:Y:S05]  /*0700*/  @P0 BRA `(.L_x_448) ;  /* 0x00000000006c0947 */ /* 0x000fea0003800000 */
[----:B------:R-:W-:-:S13]  /*0710*/  ISETP.GE.AND P0, PT, R9, 0x1, PT ;  /* 0x000000010900780c */ /* 0x000fda0003f06270 */
[----:B------:R-:W-:Y:S05]  /*0720*/  @P0 BRA `(.L_x_449) ;  /* 0x0000000000740947 */ /* 0x000fea0003800000 */
[----:B------:R-:W-:Y:S02]  /*0730*/  ISETP.GE.AND P0, PT, R9, -0x18, PT ;  /* 0xffffffe80900780c */ /* 0x000fe40003f06270 */
[----:B------:R-:W-:-:S11]  /*0740*/  LOP3.LUT R0, R0, 0x80000000, RZ, 0xc0, !PT ;  /* 0x8000000000007812 */ /* 0x000fd600078ec0ff */
[----:B------:R-:W-:Y:S05]  /*0750*/  @!P0 BRA `(.L_x_449) ;  /* 0x0000000000688947 */ /* 0x000fea0003800000 */
[CCC-:B------:R-:W-:Y:S01]  /*0760*/  FFMA.RZ R3, R12.reuse, R8.reuse, R13.reuse ;  /* 0x000000080c037223 */ /* 0x1c0fe2000000c00d */
[CCC-:B------:R-:W-:Y:S01]  /*0770*/  FFMA.RM R6, R12.reuse, R8.reuse, R13.reuse ;  /* 0x000000080c067223 */ /* 0x1c0fe2000000400d */
[C---:B------:R-:W-:Y:S02]  /*0780*/  ISETP.NE.AND P2, PT, R9.reuse, RZ, PT ;  /* 0x000000ff0900720c */ /* 0x040fe40003f45270 */
[----:B------:R-:W-:Y:S02]  /*0790*/  ISETP.NE.AND P1, PT, R9, RZ, PT ;  /* 0x000000ff0900720c */ /* 0x000fe40003f25270 */
[----:B------:R-:W-:Y:S01]  /*07a0*/  LOP3.LUT R7, R3, 0x7fffff, RZ, 0xc0, !PT ;  /* 0x007fffff03077812 */ /* 0x000fe200078ec0ff */
[----:B------:R-:W-:Y:S01]  /*07b0*/  FFMA.RP R3, R12, R8, R13 ;  /* 0x000000080c037223 */ /* 0x000fe2000000800d */
[----:B------:R-:W-:Y:S02]  /*07c0*/  VIADD R8, R9, 0x20 ;  /* 0x0000002009087836 */ /* 0x000fe40000000000 */
[----:B------:R-:W-:Y:S01]  /*07d0*/  LOP3.LUT R7, R7, 0x800000, RZ, 0xfc, !PT ;  /* 0x0080000007077812 */ /* 0x000fe200078efcff */
[----:B------:R-:W-:Y:S01]  /*07e0*/  IMAD.MOV R9, RZ, RZ, -R9 ;  /* 0x000000ffff097224 */ /* 0x000fe200078e0a09 */
[----:B------:R-:W-:-:S02]  /*07f0*/  FSETP.NEU.FTZ.AND P0, PT, R3, R6, PT ;  /* 0x000000060300720b */ /* 0x000fc40003f1d000 */
[----:B------:R-:W-:Y:S02]  /*0800*/  SHF.L.U32 R8, R7, R8, RZ ;  /* 0x0000000807087219 */ /* 0x000fe400000006ff */
[----:B------:R-:W-:Y:S02]  /*0810*/  SEL R6, R9, RZ, P2 ;  /* 0x000000ff09067207 */ /* 0x000fe40001000000 */
[----:B------:R-:W-:Y:S02]  /*0820*/  ISETP.NE.AND P1, PT, R8, RZ, P1 ;  /* 0x000000ff0800720c */ /* 0x000fe40000f25270 */
[----:B------:R-:W-:Y:S02]  /*0830*/  SHF.R.U32.HI R6, RZ, R6, R7 ;  /* 0x00000006ff067219 */ /* 0x000fe40000011607 */
[----:B------:R-:W-:Y:S02]  /*0840*/  PLOP3.LUT P0, PT, P0, P1, PT, 0xf8, 0x8f ;  /* 0x00000000008f781c */ /* 0x000fe40000703f70 */
[----:B------:R-:W-:-:S02]  /*0850*/  SHF.R.U32.HI R8, RZ, 0x1, R6 ;  /* 0x00000001ff087819 */ /* 0x000fc40000011606 */
[----:B------:R-:W-:-:S04]  /*0860*/  SEL R3, RZ, 0x1, !P0 ;  /* 0x00000001ff037807 */ /* 0x000fc80004000000 */
[----:B------:R-:W-:-:S04]  /*0870*/  LOP3.LUT R3, R3, 0x1, R8, 0xf8, !PT ;  /* 0x0000000103037812 */ /* 0x000fc800078ef808 */
[----:B------:R-:W-:-:S05]  /*0880*/  LOP3.LUT R3, R3, R6, RZ, 0xc0, !PT ;  /* 0x0000000603037212 */ /* 0x000fca00078ec0ff */
[----:B------:R-:W-:-:S05]  /*0890*/  IMAD.IADD R3, R8, 0x1, R3 ;  /* 0x0000000108037824 */ /* 0x000fca00078e0203 */
[----:B------:R-:W-:Y:S01]  /*08a0*/  LOP3.LUT R0, R3, R0, RZ, 0xfc, !PT ;  /* 0x0000000003007212 */ /* 0x000fe200078efcff */
[----:B------:R-:W-:Y:S06]  /*08b0*/  BRA `(.L_x_449) ;  /* 0x0000000000107947 */ /* 0x000fec0003800000 */
.L_x_448:
[----:B------:R-:W-:-:S04]  /*08c0*/  LOP3.LUT R0, R0, 0x80000000, RZ, 0xc0, !PT ;  /* 0x8000000000007812 */ /* 0x000fc800078ec0ff */
[----:B------:R-:W-:Y:S01]  /*08d0*/  LOP3.LUT R0, R0, 0x7f800000, RZ, 0xfc, !PT ;  /* 0x7f80000000007812 */ /* 0x000fe200078efcff */
[----:B------:R-:W-:Y:S06]  /*08e0*/  BRA `(.L_x_449) ;  /* 0x0000000000047947 */ /* 0x000fec0003800000 */
.L_x_447:
[----:B------:R-:W-:-:S07]  /*08f0*/  IMAD R0, R7, 0x800000, R0 ;  /* 0x0080000007007824 */ /* 0x000fce00078e0200 */
.L_x_449:
[----:B------:R-:W-:Y:S05]  /*0900*/  BSYNC.RECONVERGENT B2 ;  /* 0x0000000000027941 */ /* 0x000fea0003800200 */
.L_x_446:
[----:B------:R-:W-:Y:S05]  /*0910*/  BRA `(.L_x_450) ;  /* 0x0000000000207947 */ /* 0x000fea0003800000 */
.L_x_445:
[----:B------:R-:W-:-:S04]  /*0920*/  LOP3.LUT R0, R9, 0x80000000, R8, 0x48, !PT ;  /* 0x8000000009007812 */ /* 0x000fc800078e4808 */
[----:B------:R-:W-:Y:S01]  /*0930*/  LOP3.LUT R0, R0, 0x7f800000, RZ, 0xfc, !PT ;  /* 0x7f80000000007812 */ /* 0x000fe200078efcff */
[----:B------:R-:W-:Y:S06]  /*0940*/  BRA `(.L_x_450) ;  /* 0x0000000000147947 */ /* 0x000fec0003800000 */
.L_x_444:
[----:B------:R-:W-:Y:S01]  /*0950*/  LOP3.LUT R0, R9, 0x80000000, R8, 0x48, !PT ;  /* 0x8000000009007812 */ /* 0x000fe200078e4808 */
[----:B------:R-:W-:Y:S06]  /*0960*/  BRA `(.L_x_450) ;  /* 0x00000000000c7947 */ /* 0x000fec0003800000 */
.L_x_443:
[----:B------:R-:W0:Y:S01]  /*0970*/  MUFU.RSQ R0, -QNAN ;  /* 0xffc0000000007908 */ /* 0x000e220000001400 */
[----:B------:R-:W-:Y:S05]  /*0980*/  BRA `(.L_x_450) ;  /* 0x0000000000047947 */ /* 0x000fea0003800000 */
.L_x_442:
[----:B------:R-:W-:-:S07]  /*0990*/  FADD.FTZ R0, R0, R3 ;  /* 0x0000000300007221 */ /* 0x000fce0000010000 */
.L_x_450:
[----:B------:R-:W-:Y:S05]  /*09a0*/  BSYNC.RECONVERGENT B1 ;  /* 0x0000000000017941 */ /* 0x000fea0003800200 */
.L_x_440:
[----:B------:R-:W-:-:S04]  /*09b0*/  IMAD.MOV.U32 R3, RZ, RZ, 0x0 ;  /* 0x00000000ff037424 */ /* 0x000fc800078e00ff */
[----:B0-----:R-:W-:Y:S05]  /*09c0*/  RET.REL.NODEC R2 `(_Z9normalizePfS_S_jj) ;  /* 0xfffffff4028c7950 */ /* 0x001fea0003c3ffff */
.L_x_451:
        /* <DEDUP_REMOVED lines=11> */
.L_x_454:


//--------------------- .nv.shared._ZN3cub18CUB_300001_SM_10006detail10radix_sort29DeviceRadixSortOnesweepKernelINS1_5radix10policy_hubIjjyE10Policy1000ELNS0_9SortOrderE0EjjyiiNS1_21identity_decomposer_tEEEvPT5_SB_PT3_PKSC_PT1_PKSG_PT2_PKSK_T4_iiT6_ --------------------------
	.section	.nv.shared._ZN3cub18CUB_300001_SM_10006detail10radix_sort29DeviceRadixSortOnesweepKernelINS1_5radix10policy_hubIjjyE10Policy1000ELNS0_9SortOrderE0EjjyiiNS1_21identity_decomposer_tEEEvPT5_SB_PT3_PKSC_PT1_PKSG_PT2_PKSK_T4_iiT6_,"aw",@nobits
	.sectionflags	@""
	.align	16
.nv.shared._ZN3cub18CUB_300001_SM_10006detail10radix_sort29DeviceRadixSortOnesweepKernelINS1_5radix10policy_hubIjjyE10Policy1000ELNS0_9SortOrderE0EjjyiiNS1_21identity_decomposer_tEEEvPT5_SB_PT3_PKSC_PT1_PKSG_PT2_PKSK_T4_iiT6_:
	.zero		29184


//--------------------- .nv.shared.reserved.0     --------------------------
	.section	.nv.shared.reserved.0,"aw",@nobits
	.weak		__nv_reservedSMEM_offset_0_alias
	.size		__nv_reservedSMEM_offset_0_alias, 0, 64
	.other		__nv_reservedSMEM_offset_0_alias,@"STO_CUDA_RESERVED_SHARED STV_DEFAULT"
__nv_reservedSMEM_offset_0_alias:
	.zero		0
	.zero		64


//--------------------- .nv.global                --------------------------
	.section	.nv.global,"aw",@nobits
.nv.global:
	.type		_ZN34_INTERNAL_1bbad330_4_k_cu_3d5530c36thrust24THRUST_300001_SM_1000_NS12placeholders2_8E,@object
	.size		_ZN34_INTERNAL_1bbad330_4_k_cu_3d5530c36thrust24THRUST_300001_SM_1000_NS12placeholders2_8E,(_ZN34_INTERNAL_1bbad330_4_k_cu_3d5530c34cuda3std3__436_GLOBAL__N__1bbad330_4_k_cu_3d5530c36ignoreE - _ZN34_INTERNAL_1bbad330_4_k_cu_3d5530c36thrust24THRUST_300001_SM_1000_NS12placeholders2_8E)
_ZN34_INTERNAL_1bbad330_4_k_cu_3d5530c36thrust24THRUST_300001_SM_1000_NS12placeholders2_8E:
	.zero		1
	.type		_ZN34_INTERNAL_1bbad330_4_k_cu_3d5530c34cuda3std3__436_GLOBAL__N__1bbad330_4_k_cu_3d5530c36ignoreE,@object
	.size		_ZN34_INTERNAL_1bbad330_4_k_cu_3d5530c34cuda3std3__436_GLOBAL__N__1bbad330_4_k_cu_3d5530c36ignoreE,(_ZN34_INTERNAL_1bbad330_4_k_cu_3d5530c34cuda3std6ranges3__45__cpo4dataE - _ZN34_INTERNAL_1bbad330_4_k_cu_3d5530c34cuda3std3__436_GLOBAL__N__1bbad330_4_k_cu_3d5530c36ignoreE)
_ZN34_INTERNAL_1bbad330_4_k_cu_3d5530c34cuda3std3__436_GLOBAL__N__1bbad330_4_k_cu_3d5530c36ignoreE:
	.zero		1
	.type		_ZN34_INTERNAL_1bbad330_4_k_cu_3d5530c34cuda3std6ranges3__45__cpo4dataE,@object
	.size		_ZN34_INTERNAL_1bbad330_4_k_cu_3d5530c34cuda3std6ranges3__45__cpo4dataE,(_ZN34_INTERNAL_1bbad330_4_k_cu_3d5530c36thrust24THRUST_300001_SM_1000_NS6system3cpp3parE - _ZN34_INTERNAL_1bbad330_4_k_cu_3d5530c34cuda3std6ranges3__45__cpo4dataE)
_ZN34_INTERNAL_1bbad330_4_k_cu_3d5530c34cuda3std6ranges3__45__cpo4dataE:
	.zero		1
	.type		_ZN34_INTERNAL_1bbad330_4_k_cu_3d5530c36thrust24THRUST_300001_SM_1000_NS6system3cpp3parE,@object
	.size		_ZN34_INTERNAL_1bbad330_4_k_cu_3d5530c36thrust24THRUST_300001_SM_1000_NS6system3cpp3parE,(_ZN34_INTERNAL_1bbad330_4_k_cu_3d5530c34cuda3std3__45__cpo5beginE - _ZN34_INTERNAL_1bbad330_4_k_cu_3d5530c36thrust24THRUST_300001_SM_1000_NS6system3cpp3parE)
_ZN34_INTERNAL_1bbad330_4_k_cu_3d5530c36thrust24THRUST_300001_SM_1000_NS6system3cpp3parE:
	.zero		1
	.type		_ZN34_INTERNAL_1bbad330_4_k_cu_3d5530c34cuda3std3__45__cpo5beginE,@object
	.size		_ZN34_INTERNAL_1bbad330_4_k_cu_3d5530c34cuda3std3__45__cpo5beginE,(_ZN34_INTERNAL_1bbad330_4_k_cu_3d5530c34cuda3std6ranges3__45__cpo5beginE - _ZN34_INTERNAL_1bbad330_4_k_cu_3d5530c34cuda3std3__45__cpo5beginE)
_ZN34_INTERNAL_1bbad330_4_k_cu_3d5530c34cuda3std3__45__cpo5beginE:
	.zero		1
	.type		_ZN34_INTERNAL_1bbad330_4_k_cu_3d5530c34cuda3std6ranges3__45__cpo5beginE,@object
	.size		_ZN34_INTERNAL_1bbad330_4_k_cu_3d5530c34cuda3std6ranges3__45__cpo5beginE,(_ZN34_INTERNAL_1bbad330_4_k_cu_3d5530c36thrust24THRUST_300001_SM_1000_NS6deviceE - _ZN34_INTERNAL_1bbad330_4_k_cu_3d5530c34cuda3std6ranges3__45__cpo5beginE)
_ZN34_INTERNAL_1bbad330_4_k_cu_3d5530c34cuda3std6ranges3__45__cpo5beginE:
	.zero		1
	.type		_ZN34_INTERNAL_1bbad330_4_k_cu_3d5530c36thrust24THRUST_300001_SM_1000_NS6deviceE,@object
	.size		_ZN34_INTERNAL_1bbad330_4_k_cu_3d5530c36thrust24THRUST_300001_SM_1000_NS6deviceE,(_ZN34_INTERNAL_1bbad330_4_k_cu_3d5530c34cuda3std3__47nulloptE - _ZN34_INTERNAL_1bbad330_4_k_cu_3d5530c36thrust24THRUST_300001_SM_1000_NS6deviceE)
_ZN34_INTERNAL_1bbad330_4_k_cu_3d5530c36thrust24THRUST_300001_SM_1000_NS6deviceE:
	.zero		1
	.type		_ZN34_INTERNAL_1bbad330_4_k_cu_3d5530c34cuda3std3__47nulloptE,@object
	.size		_ZN34_INTERNAL_1bbad330_4_k_cu_3d5530c34cuda3std3__47nulloptE,(_ZN34_INTERNAL_1bbad330_4_k_cu_3d5530c34cuda3std6ranges3__45__cpo8distanceE - _ZN34_INTERNAL_1bbad330_4_k_cu_3d5530c34cuda3std3__47nulloptE)
_ZN34_INTERNAL_1bbad330_4_k_cu_3d5530c34cuda3std3__47nulloptE:
	.zero		1
	.type		_ZN34_INTERNAL_1bbad330_4_k_cu_3d5530c34cuda3std6ranges3__45__cpo8distanceE,@object
	.size		_ZN34_INTERNAL_1bbad330_4_k_cu_3d5530c34cuda3std6ranges3__45__cpo8distanceE,(_ZN34_INTERNAL_1bbad330_4_k_cu_3d5530c36thrust24THRUST_300001_SM_1000_NS12placeholders2_4E - _ZN34_INTERNAL_1bbad330_4_k_cu_3d5530c34cuda3std6ranges3__45__cpo8distanceE)
_ZN34_INTERNAL_1bbad330_4_k_cu_3d5530c34cuda3std6ranges3__45__cpo8distanceE:
	.zero		1
	.type		_ZN34_INTERNAL_1bbad330_4_k_cu_3d5530c36thrust24THRUST_300001_SM_1000_NS12placeholders2_4E,@object
	.size		_ZN34_INTERNAL_1bbad330_4_k_cu_3d5530c36thrust24THRUST_300001_SM_1000_NS12placeholders2_4E,(_ZN34_INTERNAL_1bbad330_4_k_cu_3d5530c34cuda3std3__45__cpo6rbeginE - _ZN34_INTERNAL_1bbad330_4_k_cu_3d5530c36thrust24THRUST_300001_SM_1000_NS12placeholders2_4E)
_ZN34_INTERNAL_1bbad330_4_k_cu_3d5530c36thrust24THRUST_300001_SM_1000_NS12placeholders2_4E:
	.zero		1
	.type		_ZN34_INTERNAL_1bbad330_4_k_cu_3d5530c34cuda3std3__45__cpo6rbeginE,@object
	.size		_ZN34_INTERNAL_1bbad330_4_k_cu_3d5530c34cuda3std3__45__cpo6rbeginE,(_ZN34_INTERNAL_1bbad330_4_k_cu_3d5530c34cuda3std6ranges3__45__cpo7advanceE - _ZN34_INTERNAL_1bbad330_4_k_cu_3d5530c34cuda3std3__45__cpo6rbeginE)
_ZN34_INTERNAL_1bbad330_4_k_cu_3d5530c34cuda3std3__45__cpo6rbeginE:
	.zero		1
	.type		_ZN34_INTERNAL_1bbad330_4_k_cu_3d5530c34cuda3std6ranges3__45__cpo7advanceE,@object
	.size		_ZN34_INTERNAL_1bbad330_4_k_cu_3d5530c34cuda3std6ranges3__45__cpo7advanceE,(_ZN34_INTERNAL_1bbad330_4_k_cu_3d5530c36thrust24THRUST_300001_SM_1000_NS12placeholders3_10E - _ZN34_INTERNAL_1bbad330_4_k_cu_3d5530c34cuda3std6ranges3__45__cpo7advanceE)
_ZN34_INTERNAL_1bbad330_4_k_cu_3d5530c34cuda3std6ranges3__45__cpo7advanceE:
	.zero		1
	.type		_ZN34_INTERNAL_1bbad330_4_k_cu_3d5530c36thrust24THRUST_300001_SM_1000_NS12placeholders3_10E,@object
	.size		_ZN34_INTERNAL_1bbad330_4_k_cu_3d5530c36thrust24THRUST_300001_SM_1000_NS12placeholders3_10E,(_ZN34_INTERNAL_1bbad330_4_k_cu_3d5530c34cuda3std3__48in_placeE - _ZN34_INTERNAL_1bbad330_4_k_cu_3d5530c36thrust24THRUST_300001_SM_1000_NS12placeholders3_10E)
_ZN34_INTERNAL_1bbad330_4_k_cu_3d5530c36thrust24THRUST_300001_SM_1000_NS12placeholders3_10E:
	.zero		1
	.type		_ZN34_INTERNAL_1bbad330_4_k_cu_3d5530c34cuda3std3__48in_placeE,@object
	.size		_ZN34_INTERNAL_1bbad330_4_k_cu_3d5530c34cuda3std3__48in_placeE,(_ZN34_INTERNAL_1bbad330_4_k_cu_3d5530c34cuda3std6ranges3__45__cpo4sizeE - _ZN34_INTERNAL_1bbad330_4_k_cu_3d5530c34cuda3std3__48in_placeE)
_ZN34_INTERNAL_1bbad330_4_k_cu_3d5530c34cuda3std3__48in_placeE:
	.zero		1
	.type		_ZN34_INTERNAL_1bbad330_4_k_cu_3d5530c34cuda3std6ranges3__45__cpo4sizeE,@object
	.size		_ZN34_INTERNAL_1bbad330_4_k_cu_3d5530c34cuda3std6ranges3__45__cpo4sizeE,(_ZN34_INTERNAL_1bbad330_4_k_cu_3d5530c36thrust24THRUST_300001_SM_1000_NS12placeholders2_2E - _ZN34_INTERNAL_1bbad330_4_k_cu_3d5530c34cuda3std6ranges3__45__cpo4sizeE)
_ZN34_INTERNAL_1bbad330_4_k_cu_3d5530c34cuda3std6ranges3__45__cpo4sizeE:
	.zero		1
	.type		_ZN34_INTERNAL_1bbad330_4_k_cu_3d5530c36thrust24THRUST_300001_SM_1000_NS12placeholders2_2E,@object
	.size		_ZN34_INTERNAL_1bbad330_4_k_cu_3d5530c36thrust24THRUST_300001_SM_1000_NS12placeholders2_2E,(_ZN34_INTERNAL_1bbad330_4_k_cu_3d5530c34cuda3std3__45__cpo6cbeginE - _ZN34_INTERNAL_1bbad330_4_k_cu_3d5530c36thrust24THRUST_300001_SM_1000_NS12placeholders2_2E)
_ZN34_INTERNAL_1bbad330_4_k_cu_3d5530c36thrust24THRUST_300001_SM_1000_NS12placeholders2_2E:
	.zero		1
	.type		_ZN34_INTERNAL_1bbad330_4_k_cu_3d5530c34cuda3std3__45__cpo6cbeginE,@object
	.size		_ZN34_INTERNAL_1bbad330_4_k_cu_3d5530c34cuda3std3__45__cpo6cbeginE,(_ZN34_INTERNAL_1bbad330_4_k_cu_3d5530c34cuda3std6ranges3__45__cpo6cbeginE - _ZN34_INTERNAL_1bbad330_4_k_cu_3d5530c34cuda3std3__45__cpo6cbeginE)
_ZN34_INTERNAL_1bbad330_4_k_cu_3d5530c34cuda3std3__45__cpo6cbeginE:
	.zero		1
	.type		_ZN34_INTERNAL_1bbad330_4_k_cu_3d5530c34cuda3std6ranges3__45__cpo6cbeginE,@object
	.size		_ZN34_INTERNAL_1bbad330_4_k_cu_3d5530c34cuda3std6ranges3__45__cpo6cbeginE,(_ZN34_INTERNAL_1bbad330_4_k_cu_3d5530c36thrust24THRUST_300001_SM_1000_NS12placeholders2_6E - _ZN34_INTERNAL_1bbad330_4_k_cu_3d5530c34cuda3std6ranges3__45__cpo6cbeginE)
_ZN34_INTERNAL_1bbad330_4_k_cu_3d5530c34cuda3std6ranges3__45__cpo6cbeginE:
	.zero		1
	.type		_ZN34_INTERNAL_1bbad330_4_k_cu_3d5530c36thrust24THRUST_300001_SM_1000_NS12placeholders2_6E,@object
	.size		_ZN34_INTERNAL_1bbad330_4_k_cu_3d5530c36thrust24THRUST_300001_SM_1000_NS12placeholders2_6E,(_ZN34_INTERNAL_1bbad330_4_k_cu_3d5530c34cuda3std3__45__cpo7crbeginE - _ZN34_INTERNAL_1bbad330_4_k_cu_3d5530c36thrust24THRUST_300001_SM_1000_NS12placeholders2_6E)
_ZN34_INTERNAL_1bbad330_4_k_cu_3d5530c36thrust24THRUST_300001_SM_1000_NS12placeholders2_6E:
	.zero		1
	.type		_ZN34_INTERNAL_1bbad330_4_k_cu_3d5530c34cuda3std3__45__cpo7crbeginE,@object
	.size		_ZN34_INTERNAL_1bbad330_4_k_cu_3d5530c34cuda3std3__45__cpo7crbeginE,(_ZN34_INTERNAL_1bbad330_4_k_cu_3d5530c34cuda3std6ranges3__45__cpo4nextE - _ZN34_INTERNAL_1bbad330_4_k_cu_3d5530c34cuda3std3__45__cpo7crbeginE)
_ZN34_INTERNAL_1bbad330_4_k_cu_3d5530c34cuda3std3__45__cpo7crbeginE:
	.zero		1
	.type		_ZN34_INTERNAL_1bbad330_4_k_cu_3d5530c34cuda3std6ranges3__45__cpo4nextE,@object
	.size		_ZN34_INTERNAL_1bbad330_4_k_cu_3d5530c34cuda3std6ranges3__45__cpo4nextE,(_ZN34_INTERNAL_1bbad330_4_k_cu_3d5530c34cuda3std6ranges3__45__cpo4swapE - _ZN34_INTERNAL_1bbad330_4_k_cu_3d5530c34cuda3std6ranges3__45__cpo4nextE)
_ZN34_INTERNAL_1bbad330_4_k_cu_3d5530c34cuda3std6ranges3__45__cpo4nextE:
	.zero		1
	.type		_ZN34_INTERNAL_1bbad330_4_k_cu_3d5530c34cuda3std6ranges3__45__cpo4swapE,@object
	.size		_ZN34_INTERNAL_1bbad330_4_k_cu_3d5530c34cuda3std6ranges3__45__cpo4swapE,(_ZN34_INTERNAL_1bbad330_4_k_cu_3d5530c36thrust24THRUST_300001_SM_1000_NS8cuda_cub10par_nosyncE - _ZN34_INTERNAL_1bbad330_4_k_cu_3d5530c34cuda3std6ranges3__45__cpo4swapE)
_ZN34_INTERNAL_1bbad330_4_k_cu_3d5530c34cuda3std6ranges3__45__cpo4swapE:
	.zero		1
	.type		_ZN34_INTERNAL_1bbad330_4_k_cu_3d5530c36thrust24THRUST_300001_SM_1000_NS8cuda_cub10par_nosyncE,@object
	.size		_ZN34_INTERNAL_1bbad330_4_k_cu_3d5530c36thrust24THRUST_300001_SM_1000_NS8cuda_cub10par_nosyncE,(_ZN34_INTERNAL_1bbad330_4_k_cu_3d5530c36thrust24THRUST_300001_SM_1000_NS3seqE - _ZN34_INTERNAL_1bbad330_4_k_cu_3d5530c36thrust24THRUST_300001_SM_1000_NS8cuda_cub10par_nosyncE)
_ZN34_INTERNAL_1bbad330_4_k_cu_3d5530c36thrust24THRUST_300001_SM_1000_NS8cuda_cub10par_nosyncE:
	.zero		1
	.type		_ZN34_INTERNAL_1bbad330_4_k_cu_3d5530c36thrust24THRUST_300001_SM_1000_NS3seqE,@object
	.size		_ZN34_INTERNAL_1bbad330_4_k_cu_3d5530c36thrust24THRUST_300001_SM_1000_NS3seqE,(_ZN34_INTERNAL_1bbad330_4_k_cu_3d5530c34cuda3std3__420unreachable_sentinelE - _ZN34_INTERNAL_1bbad330_4_k_cu_3d5530c36thrust24THRUST_300001_SM_1000_NS3seqE)
_ZN34_INTERNAL_1bbad330_4_k_cu_3d5530c36thrust24THRUST_300001_SM_1000_NS3seqE:
	.zero		1
	.type		_ZN34_INTERNAL_1bbad330_4_k_cu_3d5530c34cuda3std3__420unreachable_sentinelE,@object
	.size		_ZN34_INTERNAL_1bbad330_4_k_cu_3d5530c34cuda3std3__420unreachable_sentinelE,(_ZN34_INTERNAL_1bbad330_4_k_cu_3d5530c34cuda3std6ranges3__45__cpo5ssizeE - _ZN34_INTERNAL_1bbad330_4_k_cu_3d5530c34cuda3std3__420unreachable_sentinelE)
_ZN34_INTERNAL_1bbad330_4_k_cu_3d5530c34cuda3std3__420unreachable_sentinelE:
	.zero		1
	.type		_ZN34_INTERNAL_1bbad330_4_k_cu_3d5530c34cuda3std6ranges3__45__cpo5ssizeE,@object
	.size		_ZN34_INTERNAL_1bbad330_4_k_cu_3d5530c34cuda3std6ranges3__45__cpo5ssizeE,(_ZN34_INTERNAL_1bbad330_4_k_cu_3d5530c36thrust24THRUST_300001_SM_1000_NS12placeholders2_3E - _ZN34_INTERNAL_1bbad330_4_k_cu_3d5530c34cuda3std6ranges3__45__cpo5ssizeE)
_ZN34_INTERNAL_1bbad330_4_k_cu_3d5530c34cuda3std6ranges3__45__cpo5ssizeE:
	.zero		1
	.type		_ZN34_INTERNAL_1bbad330_4_k_cu_3d5530c36thrust24THRUST_300001_SM_1000_NS12placeholders2_3E,@object
	.size		_ZN34_INTERNAL_1bbad330_4_k_cu_3d5530c36thrust24THRUST_300001_SM_1000_NS12placeholders2_3E,(_ZN34_INTERNAL_1bbad330_4_k_cu_3d5530c34cuda3std3__45__cpo4cendE - _ZN34_INTERNAL_1bbad330_4_k_cu_3d5530c36thrust24THRUST_300001_SM_1000_NS12placeholders2_3E)
_ZN34_INTERNAL_1bbad330_4_k_cu_3d5530c36thrust24THRUST_300001_SM_1000_NS12placeholders2_3E:
	.zero		1
	.type		_ZN34_INTERNAL_1bbad330_4_k_cu_3d5530c34cuda3std3__45__cpo4cendE,@object
	.size		_ZN34_INTERNAL_1bbad330_4_k_cu_3d5530c34cuda3std3__45__cpo4cendE,(_ZN34_INTERNAL_1bbad330_4_k_cu_3d5530c34cuda3std6ranges3__45__cpo4cendE - _ZN34_INTERNAL_1bbad330_4_k_cu_3d5530c34cuda3std3__45__cpo4cendE)
_ZN34_INTERNAL_1bbad330_4_k_cu_3d5530c34cuda3std3__45__cpo4cendE:
	.zero		1
	.type		_ZN34_INTERNAL_1bbad330_4_k_cu_3d5530c34cuda3std6ranges3__45__cpo4cendE,@object
	.size		_ZN34_INTERNAL_1bbad330_4_k_cu_3d5530c34cuda3std6ranges3__45__cpo4cendE,(_ZN34_INTERNAL_1bbad330_4_k_cu_3d5530c36thrust24THRUST_300001_SM_1000_NS12placeholders2_7E - _ZN34_INTERNAL_1bbad330_4_k_cu_3d5530c34cuda3std6ranges3__45__cpo4cendE)
_ZN34_INTERNAL_1bbad330_4_k_cu_3d5530c34cuda3std6ranges3__45__cpo4cendE:
	.zero		1
	.type		_ZN34_INTERNAL_1bbad330_4_k_cu_3d5530c36thrust24THRUST_300001_SM_1000_NS12placeholders2_7E,@object
	.size		_ZN34_INTERNAL_1bbad330_4_k_cu_3d5530c36thrust24THRUST_300001_SM_1000_NS12placeholders2_7E,(_ZN34_INTERNAL_1bbad330_4_k_cu_3d5530c34cuda3std3__45__cpo5crendE - _ZN34_INTERNAL_1bbad330_4_k_cu_3d5530c36thrust24THRUST_300001_SM_1000_NS12placeholders2_7E)
_ZN34_INTERNAL_1bbad330_4_k_cu_3d5530c36thrust24THRUST_300001_SM_1000_NS12placeholders2_7E:
	.zero		1
	.type		_ZN34_INTERNAL_1bbad330_4_k_cu_3d5530c34cuda3std3__45__cpo5crendE,@object
	.size		_ZN34_INTERNAL_1bbad330_4_k_cu_3d5530c34cuda3std3__45__cpo5crendE,(_ZN34_INTERNAL_1bbad330_4_k_cu_3d5530c34cuda3std6ranges3__45__cpo4prevE - _ZN34_INTERNAL_1bbad330_4_k_cu_3d5530c34cuda3std3__45__cpo5crendE)
_ZN34_INTERNAL_1bbad330_4_k_cu_3d5530c34cuda3std3__45__cpo5crendE:
	.zero		1
	.type		_ZN34_INTERNAL_1bbad330_4_k_cu_3d5530c34cuda3std6ranges3__45__cpo4prevE,@object
	.size		_ZN34_INTERNAL_1bbad330_4_k_cu_3d5530c34cuda3std6ranges3__45__cpo4prevE,(_ZN34_INTERNAL_1bbad330_4_k_cu_3d5530c34cuda3std6ranges3__45__cpo9iter_moveE - _ZN34_INTERNAL_1bbad330_4_k_cu_3d5530c34cuda3std6ranges3__45__cpo4prevE)
_ZN34_INTERNAL_1bbad330_4_k_cu_3d5530c34cuda3std6ranges3__45__cpo4prevE:
	.zero		1
	.type		_ZN34_INTERNAL_1bbad330_4_k_cu_3d5530c34cuda3std6ranges3__45__cpo9iter_moveE,@object
	.size		_ZN34_INTERNAL_1bbad330_4_k_cu_3d5530c34cuda3std6ranges3__45__cpo9iter_moveE,(_ZN34_INTERNAL_1bbad330_4_k_cu_3d5530c36thrust24THRUST_300001_SM_1000_NS6system6detail10sequential3seqE - _ZN34_INTERNAL_1bbad330_4_k_cu_3d5530c34cuda3std6ranges3__45__cpo9iter_moveE)
_ZN34_INTERNAL_1bbad330_4_k_cu_3d5530c34cuda3std6ranges3__45__cpo9iter_moveE:
	.zero		1
	.type		_ZN34_INTERNAL_1bbad330_4_k_cu_3d5530c36thrust24THRUST_300001_SM_1000_NS6system6detail10sequential3seqE,@object
	.size		_ZN34_INTERNAL_1bbad330_4_k_cu_3d5530c36thrust24THRUST_300001_SM_1000_NS6system6detail10sequential3seqE,(_ZN34_INTERNAL_1bbad330_4_k_cu_3d5530c36thrust24THRUST_300001_SM_1000_NS12placeholders2_9E - _ZN34_INTERNAL_1bbad330_4_k_cu_3d5530c36thrust24THRUST_300001_SM_1000_NS6system6detail10sequential3seqE)
_ZN34_INTERNAL_1bbad330_4_k_cu_3d5530c36thrust24THRUST_300001_SM_1000_NS6system6detail10sequential3seqE:
	.zero		1
	.type		_ZN34_INTERNAL_1bbad330_4_k_cu_3d5530c36thrust24THRUST_300001_SM_1000_NS12placeholders2_9E,@object
	.size		_ZN34_INTERNAL_1bbad330_4_k_cu_3d5530c36thrust24THRUST_300001_SM_1000_NS12placeholders2_9E,(_ZN34_INTERNAL_1bbad330_4_k_cu_3d5530c34cuda3std3__419piecewise_constructE - _ZN34_INTERNAL_1bbad330_4_k_cu_3d5530c36thrust24THRUST_300001_SM_1000_NS12placeholders2_9E)
_ZN34_INTERNAL_1bbad330_4_k_cu_3d5530c36thrust24THRUST_300001_SM_1000_NS12placeholders2_9E:
	.zero		1
	.type		_ZN34_INTERNAL_1bbad330_4_k_cu_3d5530c34cuda3std3__419piecewise_constructE,@object
	.size		_ZN34_INTERNAL_1bbad330_4_k_cu_3d5530c34cuda3std3__419piecewise_constructE,(_ZN34_INTERNAL_1bbad330_4_k_cu_3d5530c34cuda3std6ranges3__45__cpo5cdataE - _ZN34_INTERNAL_1bbad330_4_k_cu_3d5530c34cuda3std3__419piecewise_constructE)
_ZN34_INTERNAL_1bbad330_4_k_cu_3d5530c34cuda3std3__419piecewise_constructE:
	.zero		1
	.type		_ZN34_INTERNAL_1bbad330_4_k_cu_3d5530c34cuda3std6ranges3__45__cpo5cdataE,@object
	.size		_ZN34_INTERNAL_1bbad330_4_k_cu_3d5530c34cuda3std6ranges3__45__cpo5cdataE,(_ZN34_INTERNAL_1bbad330_4_k_cu_3d5530c36thrust24THRUST_300001_SM_1000_NS12placeholders2_1E - _ZN34_INTERNAL_1bbad330_4_k_cu_3d5530c34cuda3std6ranges3__45__cpo5cdataE)
_ZN34_INTERNAL_1bbad330_4_k_cu_3d5530c34cuda3std6ranges3__45__cpo5cdataE:
	.zero		1
	.type		_ZN34_INTERNAL_1bbad330_4_k_cu_3d5530c36thrust24THRUST_300001_SM_1000_NS12placeholders2_1E,@object
	.size		_ZN34_INTERNAL_1bbad330_4_k_cu_3d5530c36thrust24THRUST_300001_SM_1000_NS12placeholders2_1E,(_ZN34_INTERNAL_1bbad330_4_k_cu_3d5530c34cuda3std3__45__cpo3endE - _ZN34_INTERNAL_1bbad330_4_k_cu_3d5530c36thrust24THRUST_300001_SM_1000_NS12placeholders2_1E)
_ZN34_INTERNAL_1bbad330_4_k_cu_3d5530c36thrust24THRUST_300001_SM_1000_NS12placeholders2_1E:
	.zero		1
	.type		_ZN34_INTERNAL_1bbad330_4_k_cu_3d5530c34cuda3std3__45__cpo3endE,@object
	.size		_ZN34_INTERNAL_1bbad330_4_k_cu_3d5530c34cuda3std3__45__cpo3endE,(_ZN34_INTERNAL_1bbad330_4_k_cu_3d5530c34cuda3std6ranges3__45__cpo3endE - _ZN34_INTERNAL_1bbad330_4_k_cu_3d5530c34cuda3std3__45__cpo3endE)
_ZN34_INTERNAL_1bbad330_4_k_cu_3d5530c34cuda3std3__45__cpo3endE:
	.zero		1
	.type		_ZN34_INTERNAL_1bbad330_4_k_cu_3d5530c34cuda3std6ranges3__45__cpo3endE,@object
	.size		_ZN34_INTERNAL_1bbad330_4_k_cu_3d5530c34cuda3std6ranges3__45__cpo3endE,(_ZN34_INTERNAL_1bbad330_4_k_cu_3d5530c36thrust24THRUST_300001_SM_1000_NS12placeholders2_5E - _ZN34_INTERNAL_1bbad330_4_k_cu_3d5530c34cuda3std6ranges3__45__cpo3endE)
_ZN34_INTERNAL_1bbad330_4_k_cu_3d5530c34cuda3std6ranges3__45__cpo3endE:
	.zero		1
	.type		_ZN34_INTERNAL_1bbad330_4_k_cu_3d5530c36thrust24THRUST_300001_SM_1000_NS12placeholders2_5E,@object
	.size		_ZN34_INTERNAL_1bbad330_4_k_cu_3d5530c36thrust24THRUST_300001_SM_1000_NS12placeholders2_5E,(_ZN34_INTERNAL_1bbad330_4_k_cu_3d5530c34cuda3std3__45__cpo4rendE - _ZN34_INTERNAL_1bbad330_4_k_cu_3d5530c36thrust24THRUST_300001_SM_1000_NS12placeholders2_5E)
_ZN34_INTERNAL_1bbad330_4_k_cu_3d5530c36thrust24THRUST_300001_SM_1000_NS12placeholders2_5E:
	.zero		1
	.type		_ZN34_INTERNAL_1bbad330_4_k_cu_3d5530c34cuda3std3__45__cpo4rendE,@object
	.size		_ZN34_INTERNAL_1bbad330_4_k_cu_3d5530c34cuda3std3__45__cpo4rendE,(_ZN34_INTERNAL_1bbad330_4_k_cu_3d5530c34cuda3std6ranges3__45__cpo9iter_swapE - _ZN34_INTERNAL_1bbad330_4_k_cu_3d5530c34cuda3std3__45__cpo4rendE)
_ZN34_INTERNAL_1bbad330_4_k_cu_3d5530c34cuda3std3__45__cpo4rendE:
	.zero		1
	.type		_ZN34_INTERNAL_1bbad330_4_k_cu_3d5530c34cuda3std6ranges3__45__cpo9iter_swapE,@object
	.size		_ZN34_INTERNAL_1bbad330_4_k_cu_3d5530c34cuda3std6ranges3__45__cpo9iter_swapE,(_ZN34_INTERNAL_1bbad330_4_k_cu_3d5530c34cuda3std3__48unexpectE - _ZN34_INTERNAL_1bbad330_4_k_cu_3d5530c34cuda3std6ranges3__45__cpo9iter_swapE)
_ZN34_INTERNAL_1bbad330_4_k_cu_3d5530c34cuda3std6ranges3__45__cpo9iter_swapE:
	.zero		1
	.type		_ZN34_INTERNAL_1bbad330_4_k_cu_3d5530c34cuda3std3__48unexpectE,@object
	.size		_ZN34_INTERNAL_1bbad330_4_k_cu_3d5530c34cuda3std3__48unexpectE,(_ZN34_INTERNAL_1bbad330_4_k_cu_3d5530c36thrust24THRUST_300001_SM_1000_NS8cuda_cub3parE - _ZN34_INTERNAL_1bbad330_4_k_cu_3d5530c34cuda3std3__48unexpectE)
_ZN34_INTERNAL_1bbad330_4_k_cu_3d5530c34cuda3std3__48unexpectE:
	.zero		1
	.type		_ZN34_INTERNAL_1bbad330_4_k_cu_3d5530c36thrust24THRUST_300001_SM_1000_NS8cuda_cub3parE,@object
	.size		_ZN34_INTERNAL_1bbad330_4_k_cu_3d5530c36thrust24THRUST_300001_SM_1000_NS8cuda_cub3parE,(.L_29 - _ZN34_INTERNAL_1bbad330_4_k_cu_3d5530c36thrust24THRUST_300001_SM_1000_NS8cuda_cub3parE)
_ZN34_INTERNAL_1bbad330_4_k_cu_3d5530c36thrust24THRUST_300001_SM_1000_NS8cuda_cub3parE:
	.zero		1
.L_29:


//--------------------- .nv.shared._ZN3cub18CUB_300001_SM_10006detail10radix_sort33DeviceRadixSortExclusiveSumKernelINS1_5radix10policy_hubIjjyE10Policy1000EyEEvPT0_ --------------------------
	.section	.nv.shared._ZN3cub18CUB_300001_SM_10006detail10radix_sort33DeviceRadixSortExclusiveSumKernelINS1_5radix10policy_hubIjjyE10Policy1000EyEEvPT0_,"aw",@nobits
	.sectionflags	@""
	.align	16
.nv.shared._ZN3cub18CUB_300001_SM_10006detail10radix_sort33DeviceRadixSortExclusiveSumKernelINS1_5radix10policy_hubIjjyE10Policy1000EyEEvPT0_:
	.zero		3360


//--------------------- .nv.shared._ZN3cub18CUB_300001_SM_10006detail10radix_sort30DeviceRadixSortHistogramKernelINS1_5radix10policy_hubIjjyE10Policy1000ELNS0_9SortOrderE0EjyNS1_21identity_decomposer_tEEEvPT2_PKT1_SA_iiT3_ --------------------------
	.section	.nv.shared._ZN3cub18CUB_300001_SM_10006detail10radix_sort30DeviceRadixSortHistogramKernelINS1_5radix10policy_hubIjjyE10Policy1000ELNS0_9SortOrderE0EjyNS1_21identity_decomposer_tEEEvPT2_PKT1_SA_iiT3_,"aw",@nobits
	.sectionflags	@""
	.align	4
.nv.shared._ZN3cub18CUB_300001_SM_10006detail10radix_sort30DeviceRadixSortHistogramKernelINS1_5radix10policy_hubIjjyE10Policy1000ELNS0_9SortOrderE0EjyNS1_21identity_decomposer_tEEEvPT2_PKT1_SA_iiT3_:
	.zero		5120


//--------------------- .nv.shared._ZN3cub18CUB_300001_SM_10006detail10radix_sort31DeviceRadixSortSingleTileKernelINS1_5radix10policy_hubIjjyE10Policy1000ELNS0_9SortOrderE0EjjyNS1_21identity_decomposer_tEEEvPKT1_PSA_PKT2_PSE_T3_iiT4_ --------------------------
	.section	.nv.shared._ZN3cub18CUB_300001_SM_10006detail10radix_sort31DeviceRadixSortSingleTileKernelINS1_5radix10policy_hubIjjyE10Policy1000ELNS0_9SortOrderE0EjjyNS1_21identity_decomposer_tEEEvPKT1_PSA_PKT2_PSE_T3_iiT4_,"aw",@nobits
	.sectionflags	@""
	.align	16
.nv.shared._ZN3cub18CUB_300001_SM_10006detail10radix_sort31DeviceRadixSortSingleTileKernelINS1_5radix10policy_hubIjjyE10Policy1000ELNS0_9SortOrderE0EjjyNS1_21identity_decomposer_tEEEvPKT1_PSA_PKT2_PSE_T3_iiT4_:
	.zero		34880


//--------------------- .nv.shared._ZN3cub18CUB_300001_SM_10006detail6reduce28DeviceReduceSingleTileKernelINS2_10policy_hubIdyN4cuda3std3__44plusIdEEE10Policy1000EPdSC_iS9_ddNS7_10__identityEEEvT0_T1_T2_T3_T4_T6_ --------------------------
	.section	.nv.shared._ZN3cub18CUB_300001_SM_10006detail6reduce28DeviceReduceSingleTileKernelINS2_10policy_hubIdyN4cuda3std3__44plusIdEEE10Policy1000EPdSC_iS9_ddNS7_10__identityEEEvT0_T1_T2_T3_T4_T6_,"aw",@nobits
	.sectionflags	@""
	.align	8
.nv.shared._ZN3cub18CUB_300001_SM_10006detail6reduce28DeviceReduceSingleTileKernelINS2_10policy_hubIdyN4cuda3std3__44plusIdEEE10Policy1000EPdSC_iS9_ddNS7_10__identityEEEvT0_T1_T2_T3_T4_T6_:
	.zero		1176


//--------------------- .nv.shared._ZN3cub18CUB_300001_SM_10006detail6reduce18DeviceReduceKernelINS2_10policy_hubIdyN4cuda3std3__44plusIdEEE10Policy1000EN6thrust24THRUST_300001_SM_1000_NS10device_ptrIfEEyS9_dNS7_10__identityEEEvT0_PT3_T1_NS0_13GridEvenShareISK_EET2_T4_ --------------------------
	.section	.nv.shared._ZN3cub18CUB_300001_SM_10006detail6reduce18DeviceReduceKernelINS2_10policy_hubIdyN4cuda3std3__44plusIdEEE10Policy1000EN6thrust24THRUST_300001_SM_1000_NS10device_ptrIfEEyS9_dNS7_10__identityEEEvT0_PT3_T1_NS0_13GridEvenShareISK_EET2_T4_,"aw",@nobits
	.sectionflags	@""
	.align	8
.nv.shared._ZN3cub18CUB_300001_SM_10006detail6reduce18DeviceReduceKernelINS2_10policy_hubIdyN4cuda3std3__44plusIdEEE10Policy1000EN6thrust24THRUST_300001_SM_1000_NS10device_ptrIfEEyS9_dNS7_10__identityEEEvT0_PT3_T1_NS0_13GridEvenShareISK_EET2_T4_:
	.zero		1176


//--------------------- .nv.shared._ZN3cub18CUB_300001_SM_10006detail6reduce28DeviceReduceSingleTileKernelINS2_10policy_hubIdyN4cuda3std3__44plusIdEEE10Policy1000EN6thrust24THRUST_300001_SM_1000_NS10device_ptrIfEEPdyS9_ddNS7_10__identityEEEvT0_T1_T2_T3_T4_T6_ --------------------------
	.section	.nv.shared._ZN3cub18CUB_300001_SM_10006detail6reduce28DeviceReduceSingleTileKernelINS2_10policy_hubIdyN4cuda3std3__44plusIdEEE10Policy1000EN6thrust24THRUST_300001_SM_1000_NS10device_ptrIfEEPdyS9_ddNS7_10__identityEEEvT0_T1_T2_T3_T4_T6_,"aw",@nobits
	.sectionflags	@""
	.align	8
.nv.shared._ZN3cub18CUB_300001_SM_10006detail6reduce28DeviceReduceSingleTileKernelINS2_10policy_hubIdyN4cuda3std3__44plusIdEEE10Policy1000EN6thrust24THRUST_300001_SM_1000_NS10device_ptrIfEEPdyS9_ddNS7_10__identityEEEvT0_T1_T2_T3_T4_T6_:
	.zero		1176


//--------------------- .nv.shared._ZN3cub18CUB_300001_SM_10006detail6reduce28DeviceReduceSingleTileKernelINS2_10policy_hubIdjN4cuda3std3__44plusIdEEE10Policy1000EPdSC_iS9_ddNS7_10__identityEEEvT0_T1_T2_T3_T4_T6_ --------------------------
	.section	.nv.shared._ZN3cub18CUB_300001_SM_10006detail6reduce28DeviceReduceSingleTileKernelINS2_10policy_hubIdjN4cuda3std3__44plusIdEEE10Policy1000EPdSC_iS9_ddNS7_10__identityEEEvT0_T1_T2_T3_T4_T6_,"aw",@nobits
	.sectionflags	@""
	.align	8
.nv.shared._ZN3cub18CUB_300001_SM_10006detail6reduce28DeviceReduceSingleTileKernelINS2_10policy_hubIdjN4cuda3std3__44plusIdEEE10Policy1000EPdSC_iS9_ddNS7_10__identityEEEvT0_T1_T2_T3_T4_T6_:
	.zero		1216


//--------------------- .nv.shared._ZN3cub18CUB_300001_SM_10006detail6reduce18DeviceReduceKernelINS2_10policy_hubIdjN4cuda3std3__44plusIdEEE10Policy1000EN6thrust24THRUST_300001_SM_1000_NS10device_ptrIfEEjS9_dNS7_10__identityEEEvT0_PT3_T1_NS0_13GridEvenShareISK_EET2_T4_ --------------------------
	.section	.nv.shared._ZN3cub18CUB_300001_SM_10006detail6reduce18DeviceReduceKernelINS2_10policy_hubIdjN4cuda3std3__44plusIdEEE10Policy1000EN6thrust24THRUST_300001_SM_1000_NS10device_ptrIfEEjS9_dNS7_10__identityEEEvT0_PT3_T1_NS0_13GridEvenShareISK_EET2_T4_,"aw",@nobits
	.sectionflags	@""
	.align	8
.nv.shared._ZN3cub18CUB_300001_SM_10006detail6reduce18DeviceReduceKernelINS2_10policy_hubIdjN4cuda3std3__44plusIdEEE10Policy1000EN6thrust24THRUST_300001_SM_1000_NS10device_ptrIfEEjS9_dNS7_10__identityEEEvT0_PT3_T1_NS0_13GridEvenShareISK_EET2_T4_:
	.zero		1216


//--------------------- .nv.shared._ZN3cub18CUB_300001_SM_10006detail6reduce28DeviceReduceSingleTileKernelINS2_10policy_hubIdjN4cuda3std3__44plusIdEEE10Policy1000EN6thrust24THRUST_300001_SM_1000_NS10device_ptrIfEEPdjS9_ddNS7_10__identityEEEvT0_T1_T2_T3_T4_T6_ --------------------------
	.section	.nv.shared._ZN3cub18CUB_300001_SM_10006detail6reduce28DeviceReduceSingleTileKernelINS2_10policy_hubIdjN4cuda3std3__44plusIdEEE10Policy1000EN6thrust24THRUST_300001_SM_1000_NS10device_ptrIfEEPdjS9_ddNS7_10__identityEEEvT0_T1_T2_T3_T4_T6_,"aw",@nobits
	.sectionflags	@""
	.align	8
.nv.shared._ZN3cub18CUB_300001_SM_10006detail6reduce28DeviceReduceSingleTileKernelINS2_10policy_hubIdjN4cuda3std3__44plusIdEEE10Policy1000EN6thrust24THRUST_300001_SM_1000_NS10device_ptrIfEEPdjS9_ddNS7_10__identityEEEvT0_T1_T2_T3_T4_T6_:
	.zero		1216


//--------------------- .nv.constant0._ZN3cub18CUB_300001_SM_10006detail10radix_sort29DeviceRadixSortOnesweepKernelINS1_5radix10policy_hubIjjyE10Policy1000ELNS0_9SortOrderE0EjjyiiNS1_21identity_decomposer_tEEEvPT5_SB_PT3_PKSC_PT1_PKSG_PT2_PKSK_T4_iiT6_ --------------------------
	.section	.nv.constant0._ZN3cub18CUB_300001_SM_10006detail10radix_sort29DeviceRadixSortOnesweepKernelINS1_5radix10policy_hubIjjyE10Policy1000ELNS0_9SortOrderE0EjjyiiNS1_21identity_decomposer_tEEEvPT5_SB_PT3_PKSC_PT1_PKSG_PT2_PKSK_T4_iiT6_,"a",@progbits
	.sectionflags	@""
	.align	4
.nv.constant0._ZN3cub18CUB_300001_SM_10006detail10radix_sort29DeviceRadixSortOnesweepKernelINS1_5radix10policy_hubIjjyE10Policy1000ELNS0_9SortOrderE0EjjyiiNS1_21identity_decomposer_tEEEvPT5_SB_PT3_PKSC_PT1_PKSG_PT2_PKSK_T4_iiT6_:
	.zero		973


//--------------------- .nv.constant0._ZN3cub18CUB_300001_SM_10006detail10radix_sort33DeviceRadixSortExclusiveSumKernelINS1_5radix10policy_hubIjjyE10Policy1000EyEEvPT0_ --------------------------
	.section	.nv.constant0._ZN3cub18CUB_300001_SM_10006detail10radix_sort33DeviceRadixSortExclusiveSumKernelINS1_5radix10policy_hubIjjyE10Policy1000EyEEvPT0_,"a",@progbits
	.sectionflags	@""
	.align	4
.nv.constant0._ZN3cub18CUB_300001_SM_10006detail10radix_sort33DeviceRadixSortExclusiveSumKernelINS1_5radix10policy_hubIjjyE10Policy1000EyEEvPT0_:
	.zero		904


//--------------------- .nv.constant0._ZN3cub18CUB_300001_SM_10006detail10radix_sort30DeviceRadixSortHistogramKernelINS1_5radix10policy_hubIjjyE10Policy1000ELNS0_9SortOrderE0EjyNS1_21identity_decomposer_tEEEvPT2_PKT1_SA_iiT3_ --------------------------
	.section	.nv.constant0._ZN3cub18CUB_300001_SM_10006detail10radix_sort30DeviceRadixSortHistogramKernelINS1_5radix10policy_hubIjjyE10Policy1000ELNS0_9SortOrderE0EjyNS1_21identity_decomposer_tEEEvPT2_PKT1_SA_iiT3_,"a",@progbits
	.sectionflags	@""
	.align	4
.nv.constant0._ZN3cub18CUB_300001_SM_10006detail10radix_sort30DeviceRadixSortHistogramKernelINS1_5radix10policy_hubIjjyE10Policy1000ELNS0_9SortOrderE0EjyNS1_21identity_decomposer_tEEEvPT2_PKT1_SA_iiT3_:
	.zero		929


//--------------------- .nv.constant0._ZN3cub18CUB_300001_SM_10006detail10radix_sort31DeviceRadixSortSingleTileKernelINS1_5radix10policy_hubIjjyE10Policy1000ELNS0_9SortOrderE0EjjyNS1_21identity_decomposer_tEEEvPKT1_PSA_PKT2_PSE_T3_iiT4_ --------------------------
	.section	.nv.constant0._ZN3cub18CUB_300001_SM_10006detail10radix_sort31DeviceRadixSortSingleTileKernelINS1_5radix10policy_hubIjjyE10Policy1000ELNS0_9SortOrderE0EjjyNS1_21identity_decomposer_tEEEvPKT1_PSA_PKT2_PSE_T3_iiT4_,"a",@progbits
	.sectionflags	@""
	.align	4
.nv.constant0._ZN3cub18CUB_300001_SM_10006detail10radix_sort31DeviceRadixSortSingleTileKernelINS1_5radix10policy_hubIjjyE10Policy1000ELNS0_9SortOrderE0EjjyNS1_21identity_decomposer_tEEEvPKT1_PSA_PKT2_PSE_T3_iiT4_:
	.zero		945


//--------------------- .nv.constant0._ZN3cub18CUB_300001_SM_10006detail6reduce28DeviceReduceSingleTileKernelINS2_10policy_hubIdyN4cuda3std3__44plusIdEEE10Policy1000EPdSC_iS9_ddNS7_10__identityEEEvT0_T1_T2_T3_T4_T6_ --------------------------
	.section	.nv.constant0._ZN3cub18CUB_300001_SM_10006detail6reduce28DeviceReduceSingleTileKernelINS2_10policy_hubIdyN4cuda3std3__44plusIdEEE10Policy1000EPdSC_iS9_ddNS7_10__identityEEEvT0_T1_T2_T3_T4_T6_,"a",@progbits
	.sectionflags	@""
	.align	4
.nv.constant0._ZN3cub18CUB_300001_SM_10006detail6reduce28DeviceReduceSingleTileKernelINS2_10policy_hubIdyN4cuda3std3__44plusIdEEE10Policy1000EPdSC_iS9_ddNS7_10__identityEEEvT0_T1_T2_T3_T4_T6_:
	.zero		929


//--------------------- .nv.constant0._ZN3cub18CUB_300001_SM_10006detail6reduce18DeviceReduceKernelINS2_10policy_hubIdyN4cuda3std3__44plusIdEEE10Policy1000EN6thrust24THRUST_300001_SM_1000_NS10device_ptrIfEEyS9_dNS7_10__identityEEEvT0_PT3_T1_NS0_13GridEvenShareISK_EET2_T4_ --------------------------
	.section	.nv.constant0._ZN3cub18CUB_300001_SM_10006detail6reduce18DeviceReduceKernelINS2_10policy_hubIdyN4cuda3std3__44plusIdEEE10Policy1000EN6thrust24THRUST_300001_SM_1000_NS10device_ptrIfEEyS9_dNS7_10__identityEEEvT0_PT3_T1_NS0_13GridEvenShareISK_EET2_T4_,"a",@progbits
	.sectionflags	@""
	.align	4
.nv.constant0._ZN3cub18CUB_300001_SM_10006detail6reduce18DeviceReduceKernelINS2_10policy_hubIdyN4cuda3std3__44plusIdEEE10Policy1000EN6thrust24THRUST_300001_SM_1000_NS10device_ptrIfEEyS9_dNS7_10__identityEEEvT0_PT3_T1_NS0_13GridEvenShareISK_EET2_T4_:
	.zero		994


//--------------------- .nv.constant0._ZN3cub18CUB_300001_SM_10006detail6reduce28DeviceReduceSingleTileKernelINS2_10policy_hubIdyN4cuda3std3__44plusIdEEE10Policy1000EN6thrust24THRUST_300001_SM_1000_NS10device_ptrIfEEPdyS9_ddNS7_10__identityEEEvT0_T1_T2_T3_T4_T6_ --------------------------
	.section	.nv.constant0._ZN3cub18CUB_300001_SM_10006detail6reduce28DeviceReduceSingleTileKernelINS2_10policy_hubIdyN4cuda3std3__44plusIdEEE10Policy1000EN6thrust24THRUST_300001_SM_1000_NS10device_ptrIfEEPdyS9_ddNS7_10__identityEEEvT0_T1_T2_T3_T4_T6_,"a",@progbits
	.sectionflags	@""
	.align	4
.nv.constant0._ZN3cub18CUB_300001_SM_10006detail6reduce28DeviceReduceSingleTileKernelINS2_10policy_hubIdyN4cuda3std3__44plusIdEEE10Policy1000EN6thrust24THRUST_300001_SM_1000_NS10device_ptrIfEEPdyS9_ddNS7_10__identityEEEvT0_T1_T2_T3_T4_T6_:
	.zero		937


//--------------------- .nv.constant0._ZN3cub18CUB_300001_SM_10006detail6reduce28DeviceReduceSingleTileKernelINS2_10policy_hubIdjN4cuda3std3__44plusIdEEE10Policy1000EPdSC_iS9_ddNS7_10__identityEEEvT0_T1_T2_T3_T4_T6_ --------------------------
	.section	.nv.constant0._ZN3cub18CUB_300001_SM_10006detail6reduce28DeviceReduceSingleTileKernelINS2_10policy_hubIdjN4cuda3std3__44plusIdEEE10Policy1000EPdSC_iS9_ddNS7_10__identityEEEvT0_T1_T2_T3_T4_T6_,"a",@progbits
	.sectionflags	@""
	.align	4
.nv.constant0._ZN3cub18CUB_300001_SM_10006detail6reduce28DeviceReduceSingleTileKernelINS2_10policy_hubIdjN4cuda3std3__44plusIdEEE10Policy1000EPdSC_iS9_ddNS7_10__identityEEEvT0_T1_T2_T3_T4_T6_:
	.zero		929


//--------------------- .nv.constant0._ZN3cub18CUB_300001_SM_10006detail6reduce18DeviceReduceKernelINS2_10policy_hubIdjN4cuda3std3__44plusIdEEE10Policy1000EN6thrust24THRUST_300001_SM_1000_NS10device_ptrIfEEjS9_dNS7_10__identityEEEvT0_PT3_T1_NS0_13GridEvenShareISK_EET2_T4_ --------------------------
	.section	.nv.constant0._ZN3cub18CUB_300001_SM_10006detail6reduce18DeviceReduceKernelINS2_10policy_hubIdjN4cuda3std3__44plusIdEEE10Policy1000EN6thrust24THRUST_300001_SM_1000_NS10device_ptrIfEEjS9_dNS7_10__identityEEEvT0_PT3_T1_NS0_13GridEvenShareISK_EET2_T4_,"a",@progbits
	.sectionflags	@""
	.align	4
.nv.constant0._ZN3cub18CUB_300001_SM_10006detail6reduce18DeviceReduceKernelINS2_10policy_hubIdjN4cuda3std3__44plusIdEEE10Policy1000EN6thrust24THRUST_300001_SM_1000_NS10device_ptrIfEEjS9_dNS7_10__identityEEEvT0_PT3_T1_NS0_13GridEvenShareISK_EET2_T4_:
	.zero		958


//--------------------- .nv.constant0._ZN3cub18CUB_300001_SM_10006detail6reduce28DeviceReduceSingleTileKernelINS2_10policy_hubIdjN4cuda3std3__44plusIdEEE10Policy1000EN6thrust24THRUST_300001_SM_1000_NS10device_ptrIfEEPdjS9_ddNS7_10__identityEEEvT0_T1_T2_T3_T4_T6_ --------------------------
	.section	.nv.constant0._ZN3cub18CUB_300001_SM_10006detail6reduce28DeviceReduceSingleTileKernelINS2_10policy_hubIdjN4cuda3std3__44plusIdEEE10Policy1000EN6thrust24THRUST_300001_SM_1000_NS10device_ptrIfEEPdjS9_ddNS7_10__identityEEEvT0_T1_T2_T3_T4_T6_,"a",@progbits
	.sectionflags	@""
	.align	4
.nv.constant0._ZN3cub18CUB_300001_SM_10006detail6reduce28DeviceReduceSingleTileKernelINS2_10policy_hubIdjN4cuda3std3__44plusIdEEE10Policy1000EN6thrust24THRUST_300001_SM_1000_NS10device_ptrIfEEPdjS9_ddNS7_10__identityEEEvT0_T1_T2_T3_T4_T6_:
	.zero		929


//--------------------- .nv.constant0._ZN3cub18CUB_300001_SM_10006detail11EmptyKernelIvEEvv --------------------------
	.section	.nv.constant0._ZN3cub18CUB_300001_SM_10006detail11EmptyKernelIvEEvv,"a",@progbits
	.sectionflags	@""
	.align	4
.nv.constant0._ZN3cub18CUB_300001_SM_10006detail11EmptyKernelIvEEvv:
	.zero		896


//--------------------- .nv.constant0._Z15reorderElementsPjS_PKjS1_S1_S1_jm --------------------------
	.section	.nv.constant0._Z15reorderElementsPjS_PKjS1_S1_S1_jm,"a",@progbits
	.sectionflags	@""
	.align	4
.nv.constant0._Z15reorderElementsPjS_PKjS1_S1_S1_jm:
	.zero		960


//--------------------- .nv.constant0._Z12mapOnesZerosPjS_PKjjm --------------------------
	.section	.nv.constant0._Z12mapOnesZerosPjS_PKjjm,"a",@progbits
	.sectionflags	@""
	.align	4
.nv.constant0._Z12mapOnesZerosPjS_PKjjm:
	.zero		936


//--------------------- .nv.constant0._Z12findDistancePfS_S_jj --------------------------
	.section	.nv.constant0._Z12findDistancePfS_S_jj,"a",@progbits
	.sectionflags	@""
	.align	4
.nv.constant0._Z12findDistancePfS_S_jj:
	.zero		928


//--------------------- .nv.constant0._Z15findDistanceMapPfS_S_jj --------------------------
	.section	.nv.constant0._Z15findDistanceMapPfS_S_jj,"a",@progbits
	.sectionflags	@""
	.align	4
.nv.constant0._Z15findDistanceMapPfS_S_jj:
	.zero		928


//--------------------- .nv.constant0._Z9normalizePfS_S_jj --------------------------
	.section	.nv.constant0._Z9normalizePfS_S_jj,"a",@progbits
	.sectionflags	@""
	.align	4
.nv.constant0._Z9normalizePfS_S_jj:
	.zero		928


//--------------------- SYMBOLS --------------------------

	.type		.nv.reservedSmem.offset0,@object
	.size		.nv.reservedSmem.offset0,0x4
	.type		.nv.reservedSmem.cap,@object
	.size		.nv.reservedSmem.cap,0x4
